//
// Generated by NVIDIA NVVM Compiler
//
// Compiler Build ID: CL-36424714
// Cuda compilation tools, release 13.0, V13.0.88
// Based on NVVM 20.0.0
//

.version 9.0
.target sm_100
.address_size 64

	// .globl	_Z10initializePdiidd
// _ZZ5adi_xPdS_S_iiE12sharedMemory has been demoted
// _ZZ5adi_yPdS_S_iiE12sharedMemory has been demoted
// _ZZN3cub18CUB_300001_SM_10006detail6reduce28DeviceReduceSingleTileKernelINS2_10policy_hubIdjN4cuda3std3__44plusIdEEE10Policy1000EN6thrust24THRUST_300001_SM_1000_NS10device_ptrIdEEPdjS9_ddNS7_10__identityEEEvT0_T1_T2_T3_T4_T6_E12temp_storage has been demoted
// _ZZN3cub18CUB_300001_SM_10006detail6reduce18DeviceReduceKernelINS2_10policy_hubIdjN4cuda3std3__44plusIdEEE10Policy1000EN6thrust24THRUST_300001_SM_1000_NS10device_ptrIdEEjS9_dNS7_10__identityEEEvT0_PT3_T1_NS0_13GridEvenShareISK_EET2_T4_E12temp_storage has been demoted
// _ZZN3cub18CUB_300001_SM_10006detail6reduce28DeviceReduceSingleTileKernelINS2_10policy_hubIdjN4cuda3std3__44plusIdEEE10Policy1000EPdSC_iS9_ddNS7_10__identityEEEvT0_T1_T2_T3_T4_T6_E12temp_storage has been demoted
// _ZZN3cub18CUB_300001_SM_10006detail6reduce28DeviceReduceSingleTileKernelINS2_10policy_hubIdyN4cuda3std3__44plusIdEEE10Policy1000EN6thrust24THRUST_300001_SM_1000_NS10device_ptrIdEEPdyS9_ddNS7_10__identityEEEvT0_T1_T2_T3_T4_T6_E12temp_storage has been demoted
// _ZZN3cub18CUB_300001_SM_10006detail6reduce18DeviceReduceKernelINS2_10policy_hubIdyN4cuda3std3__44plusIdEEE10Policy1000EN6thrust24THRUST_300001_SM_1000_NS10device_ptrIdEEyS9_dNS7_10__identityEEEvT0_PT3_T1_NS0_13GridEvenShareISK_EET2_T4_E12temp_storage has been demoted
// _ZZN3cub18CUB_300001_SM_10006detail6reduce28DeviceReduceSingleTileKernelINS2_10policy_hubIdyN4cuda3std3__44plusIdEEE10Policy1000EPdSC_iS9_ddNS7_10__identityEEEvT0_T1_T2_T3_T4_T6_E12temp_storage has been demoted
.global .align 1 .b8 _ZN34_INTERNAL_d97fab9e_4_k_cu_e221d5f74cuda3std3__45__cpo5beginE[1];
.global .align 1 .b8 _ZN34_INTERNAL_d97fab9e_4_k_cu_e221d5f74cuda3std3__45__cpo3endE[1];
.global .align 1 .b8 _ZN34_INTERNAL_d97fab9e_4_k_cu_e221d5f74cuda3std3__45__cpo6cbeginE[1];
.global .align 1 .b8 _ZN34_INTERNAL_d97fab9e_4_k_cu_e221d5f74cuda3std3__45__cpo4cendE[1];
.global .align 1 .b8 _ZN34_INTERNAL_d97fab9e_4_k_cu_e221d5f74cuda3std3__45__cpo6rbeginE[1];
.global .align 1 .b8 _ZN34_INTERNAL_d97fab9e_4_k_cu_e221d5f74cuda3std3__45__cpo4rendE[1];
.global .align 1 .b8 _ZN34_INTERNAL_d97fab9e_4_k_cu_e221d5f74cuda3std3__45__cpo7crbeginE[1];
.global .align 1 .b8 _ZN34_INTERNAL_d97fab9e_4_k_cu_e221d5f74cuda3std3__45__cpo5crendE[1];
.global .align 1 .b8 _ZN34_INTERNAL_d97fab9e_4_k_cu_e221d5f74cuda3std3__436_GLOBAL__N__d97fab9e_4_k_cu_e221d5f76ignoreE[1];
.global .align 1 .b8 _ZN34_INTERNAL_d97fab9e_4_k_cu_e221d5f74cuda3std3__419piecewise_constructE[1];
.global .align 1 .b8 _ZN34_INTERNAL_d97fab9e_4_k_cu_e221d5f74cuda3std3__48in_placeE[1];
.global .align 1 .b8 _ZN34_INTERNAL_d97fab9e_4_k_cu_e221d5f74cuda3std3__420unreachable_sentinelE[1];
.global .align 1 .b8 _ZN34_INTERNAL_d97fab9e_4_k_cu_e221d5f74cuda3std3__47nulloptE[1];
.global .align 1 .b8 _ZN34_INTERNAL_d97fab9e_4_k_cu_e221d5f74cuda3std3__48unexpectE[1];
.global .align 1 .b8 _ZN34_INTERNAL_d97fab9e_4_k_cu_e221d5f74cuda3std6ranges3__45__cpo4swapE[1];
.global .align 1 .b8 _ZN34_INTERNAL_d97fab9e_4_k_cu_e221d5f74cuda3std6ranges3__45__cpo9iter_moveE[1];
.global .align 1 .b8 _ZN34_INTERNAL_d97fab9e_4_k_cu_e221d5f74cuda3std6ranges3__45__cpo5beginE[1];
.global .align 1 .b8 _ZN34_INTERNAL_d97fab9e_4_k_cu_e221d5f74cuda3std6ranges3__45__cpo3endE[1];
.global .align 1 .b8 _ZN34_INTERNAL_d97fab9e_4_k_cu_e221d5f74cuda3std6ranges3__45__cpo6cbeginE[1];
.global .align 1 .b8 _ZN34_INTERNAL_d97fab9e_4_k_cu_e221d5f74cuda3std6ranges3__45__cpo4cendE[1];
.global .align 1 .b8 _ZN34_INTERNAL_d97fab9e_4_k_cu_e221d5f74cuda3std6ranges3__45__cpo7advanceE[1];
.global .align 1 .b8 _ZN34_INTERNAL_d97fab9e_4_k_cu_e221d5f74cuda3std6ranges3__45__cpo9iter_swapE[1];
.global .align 1 .b8 _ZN34_INTERNAL_d97fab9e_4_k_cu_e221d5f74cuda3std6ranges3__45__cpo4nextE[1];
.global .align 1 .b8 _ZN34_INTERNAL_d97fab9e_4_k_cu_e221d5f74cuda3std6ranges3__45__cpo4prevE[1];
.global .align 1 .b8 _ZN34_INTERNAL_d97fab9e_4_k_cu_e221d5f74cuda3std6ranges3__45__cpo4dataE[1];
.global .align 1 .b8 _ZN34_INTERNAL_d97fab9e_4_k_cu_e221d5f74cuda3std6ranges3__45__cpo5cdataE[1];
.global .align 1 .b8 _ZN34_INTERNAL_d97fab9e_4_k_cu_e221d5f74cuda3std6ranges3__45__cpo4sizeE[1];
.global .align 1 .b8 _ZN34_INTERNAL_d97fab9e_4_k_cu_e221d5f74cuda3std6ranges3__45__cpo5ssizeE[1];
.global .align 1 .b8 _ZN34_INTERNAL_d97fab9e_4_k_cu_e221d5f74cuda3std6ranges3__45__cpo8distanceE[1];
.global .align 1 .b8 _ZN34_INTERNAL_d97fab9e_4_k_cu_e221d5f76thrust24THRUST_300001_SM_1000_NS8cuda_cub3parE[1];
.global .align 1 .b8 _ZN34_INTERNAL_d97fab9e_4_k_cu_e221d5f76thrust24THRUST_300001_SM_1000_NS8cuda_cub10par_nosyncE[1];
.global .align 1 .b8 _ZN34_INTERNAL_d97fab9e_4_k_cu_e221d5f76thrust24THRUST_300001_SM_1000_NS6system6detail10sequential3seqE[1];
.global .align 1 .b8 _ZN34_INTERNAL_d97fab9e_4_k_cu_e221d5f76thrust24THRUST_300001_SM_1000_NS12placeholders2_1E[1];
.global .align 1 .b8 _ZN34_INTERNAL_d97fab9e_4_k_cu_e221d5f76thrust24THRUST_300001_SM_1000_NS12placeholders2_2E[1];
.global .align 1 .b8 _ZN34_INTERNAL_d97fab9e_4_k_cu_e221d5f76thrust24THRUST_300001_SM_1000_NS12placeholders2_3E[1];
.global .align 1 .b8 _ZN34_INTERNAL_d97fab9e_4_k_cu_e221d5f76thrust24THRUST_300001_SM_1000_NS12placeholders2_4E[1];
.global .align 1 .b8 _ZN34_INTERNAL_d97fab9e_4_k_cu_e221d5f76thrust24THRUST_300001_SM_1000_NS12placeholders2_5E[1];
.global .align 1 .b8 _ZN34_INTERNAL_d97fab9e_4_k_cu_e221d5f76thrust24THRUST_300001_SM_1000_NS12placeholders2_6E[1];
.global .align 1 .b8 _ZN34_INTERNAL_d97fab9e_4_k_cu_e221d5f76thrust24THRUST_300001_SM_1000_NS12placeholders2_7E[1];
.global .align 1 .b8 _ZN34_INTERNAL_d97fab9e_4_k_cu_e221d5f76thrust24THRUST_300001_SM_1000_NS12placeholders2_8E[1];
.global .align 1 .b8 _ZN34_INTERNAL_d97fab9e_4_k_cu_e221d5f76thrust24THRUST_300001_SM_1000_NS12placeholders2_9E[1];
.global .align 1 .b8 _ZN34_INTERNAL_d97fab9e_4_k_cu_e221d5f76thrust24THRUST_300001_SM_1000_NS12placeholders3_10E[1];
.global .align 1 .b8 _ZN34_INTERNAL_d97fab9e_4_k_cu_e221d5f76thrust24THRUST_300001_SM_1000_NS3seqE[1];

.visible .entry _Z10initializePdiidd(
	.param .u64 .ptr .align 1 _Z10initializePdiidd_param_0,
	.param .u32 _Z10initializePdiidd_param_1,
	.param .u32 _Z10initializePdiidd_param_2,
	.param .f64 _Z10initializePdiidd_param_3,
	.param .f64 _Z10initializePdiidd_param_4
)
{
	.reg .pred 	%p<4>;
	.reg .b32 	%r<14>;
	.reg .b64 	%rd<6>;

	ld.param.u64 	%rd1, [_Z10initializePdiidd_param_0];
	ld.param.u32 	%r3, [_Z10initializePdiidd_param_1];
	ld.param.u32 	%r4, [_Z10initializePdiidd_param_2];
	mov.u32 	%r6, %ctaid.x;
	mov.u32 	%r7, %ntid.x;
	mov.u32 	%r8, %tid.x;
	mad.lo.s32 	%r1, %r6, %r7, %r8;
	mov.u32 	%r9, %ctaid.y;
	mov.u32 	%r10, %ntid.y;
	mov.u32 	%r11, %tid.y;
	mad.lo.s32 	%r12, %r9, %r10, %r11;
	setp.ge.s32 	%p1, %r1, %r3;
	setp.ge.s32 	%p2, %r12, %r4;
	or.pred  	%p3, %p1, %p2;
	@%p3 bra 	$L__BB0_2;
	cvta.to.global.u64 	%rd2, %rd1;
	mad.lo.s32 	%r13, %r3, %r12, %r1;
	mul.wide.s32 	%rd3, %r13, 8;
	add.s64 	%rd4, %rd2, %rd3;
	mov.b64 	%rd5, 4643985272004935680;
	st.global.u64 	[%rd4], %rd5;
$L__BB0_2:
	ret;

}
	// .globl	_Z6updatePdS_iidd
.visible .entry _Z6updatePdS_iidd(
	.param .u64 .ptr .align 1 _Z6updatePdS_iidd_param_0,
	.param .u64 .ptr .align 1 _Z6updatePdS_iidd_param_1,
	.param .u32 _Z6updatePdS_iidd_param_2,
	.param .u32 _Z6updatePdS_iidd_param_3,
	.param .f64 _Z6updatePdS_iidd_param_4,
	.param .f64 _Z6updatePdS_iidd_param_5
)
{
	.reg .pred 	%p<4>;
	.reg .b32 	%r<14>;
	.reg .b64 	%rd<8>;
	.reg .b64 	%fd<4>;

	ld.param.u64 	%rd1, [_Z6updatePdS_iidd_param_0];
	ld.param.u64 	%rd2, [_Z6updatePdS_iidd_param_1];
	ld.param.u32 	%r3, [_Z6updatePdS_iidd_param_2];
	ld.param.u32 	%r4, [_Z6updatePdS_iidd_param_3];
	mov.u32 	%r6, %ctaid.x;
	mov.u32 	%r7, %ntid.x;
	mov.u32 	%r8, %tid.x;
	mad.lo.s32 	%r1, %r6, %r7, %r8;
	mov.u32 	%r9, %ctaid.y;
	mov.u32 	%r10, %ntid.y;
	mov.u32 	%r11, %tid.y;
	mad.lo.s32 	%r12, %r9, %r10, %r11;
	setp.ge.s32 	%p1, %r1, %r3;
	setp.ge.s32 	%p2, %r12, %r4;
	or.pred  	%p3, %p1, %p2;
	@%p3 bra 	$L__BB1_2;
	cvta.to.global.u64 	%rd3, %rd2;
	cvta.to.global.u64 	%rd4, %rd1;
	mad.lo.s32 	%r13, %r3, %r12, %r1;
	mul.wide.s32 	%rd5, %r13, 8;
	add.s64 	%rd6, %rd3, %rd5;
	ld.global.f64 	%fd1, [%rd6];
	add.s64 	%rd7, %rd4, %rd5;
	ld.global.f64 	%fd2, [%rd7];
	add.f64 	%fd3, %fd1, %fd2;
	st.global.f64 	[%rd7], %fd3;
$L__BB1_2:
	ret;

}
	// .globl	_Z11compute_r_jPdS_S_iiddd
.visible .entry _Z11compute_r_jPdS_S_iiddd(
	.param .u64 .ptr .align 1 _Z11compute_r_jPdS_S_iiddd_param_0,
	.param .u64 .ptr .align 1 _Z11compute_r_jPdS_S_iiddd_param_1,
	.param .u64 .ptr .align 1 _Z11compute_r_jPdS_S_iiddd_param_2,
	.param .u32 _Z11compute_r_jPdS_S_iiddd_param_3,
	.param .u32 _Z11compute_r_jPdS_S_iiddd_param_4,
	.param .f64 _Z11compute_r_jPdS_S_iiddd_param_5,
	.param .f64 _Z11compute_r_jPdS_S_iiddd_param_6,
	.param .f64 _Z11compute_r_jPdS_S_iiddd_param_7
)
{
	.reg .pred 	%p<8>;
	.reg .b32 	%r<19>;
	.reg .b64 	%rd<23>;
	.reg .b64 	%fd<99>;

	ld.param.u64 	%rd5, [_Z11compute_r_jPdS_S_iiddd_param_0];
	ld.param.u32 	%r4, [_Z11compute_r_jPdS_S_iiddd_param_3];
	ld.param.u32 	%r6, [_Z11compute_r_jPdS_S_iiddd_param_4];
	ld.param.f64 	%fd30, [_Z11compute_r_jPdS_S_iiddd_param_7];
	cvta.to.global.u64 	%rd1, %rd5;
	mov.u32 	%r7, %ctaid.x;
	mov.u32 	%r8, %ntid.x;
	mov.u32 	%r9, %tid.x;
	mad.lo.s32 	%r1, %r7, %r8, %r9;
	mov.u32 	%r10, %ctaid.y;
	mov.u32 	%r11, %ntid.y;
	mov.u32 	%r12, %tid.y;
	mad.lo.s32 	%r13, %r10, %r11, %r12;
	setp.ge.s32 	%p1, %r1, %r4;
	setp.ge.s32 	%p2, %r13, %r6;
	or.pred  	%p3, %p1, %p2;
	@%p3 bra 	$L__BB2_12;
	ld.param.f64 	%fd82, [_Z11compute_r_jPdS_S_iiddd_param_6];
	cvt.rn.f64.u32 	%fd31, %r13;
	add.f64 	%fd32, %fd31, 0d3FE0000000000000;
	mul.f64 	%fd1, %fd32, %fd82;
	mad.lo.s32 	%r3, %r4, %r13, %r1;
	setp.ne.s32 	%p4, %r1, 0;
	mul.wide.s32 	%rd6, %r3, 8;
	add.s64 	%rd2, %rd1, %rd6;
	@%p4 bra 	$L__BB2_3;
	ld.global.f64 	%fd90, [%rd2+8];
	mul.f64 	%fd43, %fd1, %fd1;
	mul.f64 	%fd44, %fd1, %fd43;
	div.rn.f64 	%fd45, %fd44, 0d403B000000000000;
	add.f64 	%fd46, %fd45, 0d4072C00000000000;
	mul.f64 	%fd47, %fd30, 0d4020000000000000;
	mul.f64 	%fd48, %fd47, %fd46;
	div.rn.f64 	%fd49, %fd48, 0d4008000000000000;
	add.f64 	%fd92, %fd49, 0d0000000000000000;
	mov.f64 	%fd89, 0d0000000000000000;
	mov.f64 	%fd88, 0d3FF5555555555555;
	mov.f64 	%fd87, 0dC018000000000000;
	mov.f64 	%fd91, %fd89;
	bra.uni 	$L__BB2_6;
$L__BB2_3:
	add.s32 	%r14, %r4, -1;
	setp.ne.s32 	%p5, %r1, %r14;
	mov.f64 	%fd89, 0d3FF0000000000000;
	@%p5 bra 	$L__BB2_5;
	ld.param.f64 	%fd83, [_Z11compute_r_jPdS_S_iiddd_param_6];
	ld.global.f64 	%fd91, [%rd2+-8];
	add.f64 	%fd39, %fd30, %fd30;
	fma.rn.f64 	%fd92, %fd83, %fd39, 0d0000000000000000;
	mov.f64 	%fd88, 0d0000000000000000;
	mov.f64 	%fd87, 0dC008000000000000;
	mov.f64 	%fd90, %fd88;
	bra.uni 	$L__BB2_6;
$L__BB2_5:
	ld.global.f64 	%fd90, [%rd2+8];
	ld.global.f64 	%fd91, [%rd2+-8];
	mov.f64 	%fd92, 0d0000000000000000;
	mov.f64 	%fd88, 0d3FF0000000000000;
	mov.f64 	%fd87, 0dC010000000000000;
$L__BB2_6:
	setp.ne.s32 	%p6, %r13, 0;
	@%p6 bra 	$L__BB2_8;
	ld.param.f64 	%fd80, [_Z11compute_r_jPdS_S_iiddd_param_5];
	cvt.rn.f64.s32 	%fd55, %r1;
	add.f64 	%fd56, %fd55, 0d3FE0000000000000;
	mul.f64 	%fd57, %fd56, %fd80;
	add.f64 	%fd87, %fd87, 0dC000000000000000;
	mul.wide.s32 	%rd13, %r4, 8;
	add.s64 	%rd14, %rd2, %rd13;
	ld.global.f64 	%fd96, [%rd14];
	fma.rn.f64 	%fd58, %fd57, %fd57, 0d4072C00000000000;
	mul.f64 	%fd59, %fd30, 0d4020000000000000;
	mul.f64 	%fd60, %fd59, %fd58;
	div.rn.f64 	%fd61, %fd60, 0d4008000000000000;
	add.f64 	%fd92, %fd61, %fd92;
	mov.f64 	%fd95, 0d0000000000000000;
	mov.f64 	%fd94, 0d3FF5555555555555;
	mov.f64 	%fd97, %fd95;
	bra.uni 	$L__BB2_11;
$L__BB2_8:
	add.s32 	%r15, %r6, -1;
	setp.ne.s32 	%p7, %r13, %r15;
	mov.f64 	%fd95, 0d3FF0000000000000;
	@%p7 bra 	$L__BB2_10;
	ld.param.f64 	%fd79, [_Z11compute_r_jPdS_S_iiddd_param_5];
	add.f64 	%fd87, %fd87, 0d3FF0000000000000;
	sub.s32 	%r17, %r3, %r4;
	mul.wide.s32 	%rd11, %r17, 8;
	add.s64 	%rd12, %rd1, %rd11;
	ld.global.f64 	%fd97, [%rd12];
	fma.rn.f64 	%fd92, %fd79, %fd30, %fd92;
	mov.f64 	%fd94, 0d0000000000000000;
	mov.f64 	%fd96, %fd94;
	bra.uni 	$L__BB2_11;
$L__BB2_10:
	sub.s32 	%r16, %r3, %r4;
	mul.wide.s32 	%rd7, %r16, 8;
	add.s64 	%rd8, %rd1, %rd7;
	ld.global.f64 	%fd97, [%rd8];
	mul.wide.s32 	%rd9, %r4, 8;
	add.s64 	%rd10, %rd2, %rd9;
	ld.global.f64 	%fd96, [%rd10];
	mov.f64 	%fd94, 0d3FF0000000000000;
$L__BB2_11:
	ld.param.f64 	%fd84, [_Z11compute_r_jPdS_S_iiddd_param_6];
	ld.param.f64 	%fd81, [_Z11compute_r_jPdS_S_iiddd_param_5];
	ld.param.u64 	%rd22, [_Z11compute_r_jPdS_S_iiddd_param_2];
	ld.param.u64 	%rd21, [_Z11compute_r_jPdS_S_iiddd_param_1];
	mul.f64 	%fd62, %fd95, %fd97;
	fma.rn.f64 	%fd63, %fd94, %fd96, %fd62;
	fma.rn.f64 	%fd64, %fd89, %fd91, %fd63;
	fma.rn.f64 	%fd65, %fd88, %fd90, %fd64;
	ld.global.f64 	%fd66, [%rd2];
	fma.rn.f64 	%fd67, %fd87, %fd66, %fd65;
	add.f64 	%fd68, %fd1, %fd1;
	div.rn.f64 	%fd69, %fd68, 0d4022000000000000;
	add.f64 	%fd70, %fd69, 0d4000000000000000;
	mul.f64 	%fd71, %fd81, %fd70;
	fma.rn.f64 	%fd72, %fd84, %fd71, %fd67;
	fma.rn.f64 	%fd73, %fd30, %fd72, %fd92;
	cvta.to.global.u64 	%rd15, %rd22;
	mul.wide.s32 	%rd16, %r3, 8;
	add.s64 	%rd17, %rd15, %rd16;
	st.global.f64 	[%rd17], %fd73;
	mul.f64 	%fd74, %fd30, %fd87;
	mul.lo.s32 	%r18, %r3, 5;
	cvta.to.global.u64 	%rd18, %rd21;
	mul.wide.s32 	%rd19, %r18, 8;
	add.s64 	%rd20, %rd18, %rd19;
	st.global.f64 	[%rd20], %fd74;
	mul.f64 	%fd75, %fd30, %fd89;
	st.global.f64 	[%rd20+8], %fd75;
	mul.f64 	%fd76, %fd30, %fd88;
	st.global.f64 	[%rd20+16], %fd76;
	mul.f64 	%fd77, %fd30, %fd95;
	st.global.f64 	[%rd20+24], %fd77;
	mul.f64 	%fd78, %fd30, %fd94;
	st.global.f64 	[%rd20+32], %fd78;
$L__BB2_12:
	ret;

}
	// .globl	_Z9compute_rPdS_S_iiddd
.visible .entry _Z9compute_rPdS_S_iiddd(
	.param .u64 .ptr .align 1 _Z9compute_rPdS_S_iiddd_param_0,
	.param .u64 .ptr .align 1 _Z9compute_rPdS_S_iiddd_param_1,
	.param .u64 .ptr .align 1 _Z9compute_rPdS_S_iiddd_param_2,
	.param .u32 _Z9compute_rPdS_S_iiddd_param_3,
	.param .u32 _Z9compute_rPdS_S_iiddd_param_4,
	.param .f64 _Z9compute_rPdS_S_iiddd_param_5,
	.param .f64 _Z9compute_rPdS_S_iiddd_param_6,
	.param .f64 _Z9compute_rPdS_S_iiddd_param_7
)
{
	.reg .pred 	%p<8>;
	.reg .b32 	%r<19>;
	.reg .b64 	%rd<23>;
	.reg .b64 	%fd<74>;

	ld.param.u64 	%rd5, [_Z9compute_rPdS_S_iiddd_param_0];
	ld.param.u32 	%r4, [_Z9compute_rPdS_S_iiddd_param_3];
	ld.param.u32 	%r6, [_Z9compute_rPdS_S_iiddd_param_4];
	ld.param.f64 	%fd27, [_Z9compute_rPdS_S_iiddd_param_7];
	cvta.to.global.u64 	%rd1, %rd5;
	mov.u32 	%r7, %ctaid.x;
	mov.u32 	%r8, %ntid.x;
	mov.u32 	%r9, %tid.x;
	mad.lo.s32 	%r1, %r7, %r8, %r9;
	mov.u32 	%r10, %ctaid.y;
	mov.u32 	%r11, %ntid.y;
	mov.u32 	%r12, %tid.y;
	mad.lo.s32 	%r13, %r10, %r11, %r12;
	setp.ge.s32 	%p1, %r1, %r4;
	setp.ge.s32 	%p2, %r13, %r6;
	or.pred  	%p3, %p1, %p2;
	@%p3 bra 	$L__BB3_12;
	ld.param.f64 	%fd65, [_Z9compute_rPdS_S_iiddd_param_6];
	ld.param.u64 	%rd21, [_Z9compute_rPdS_S_iiddd_param_1];
	cvta.to.global.u64 	%rd6, %rd21;
	cvt.rn.f64.u32 	%fd28, %r13;
	add.f64 	%fd29, %fd28, 0d3FE0000000000000;
	mul.f64 	%fd1, %fd29, %fd65;
	mad.lo.s32 	%r3, %r4, %r13, %r1;
	mul.lo.s32 	%r14, %r3, 5;
	mul.wide.s32 	%rd7, %r14, 8;
	add.s64 	%rd8, %rd6, %rd7;
	ld.global.f64 	%fd2, [%rd8];
	ld.global.f64 	%fd3, [%rd8+8];
	ld.global.f64 	%fd4, [%rd8+16];
	ld.global.f64 	%fd5, [%rd8+24];
	ld.global.f64 	%fd6, [%rd8+32];
	setp.ne.s32 	%p4, %r1, 0;
	mul.wide.s32 	%rd9, %r3, 8;
	add.s64 	%rd2, %rd1, %rd9;
	@%p4 bra 	$L__BB3_3;
	ld.global.f64 	%fd68, [%rd2+8];
	mul.f64 	%fd34, %fd1, %fd1;
	mul.f64 	%fd35, %fd1, %fd34;
	div.rn.f64 	%fd36, %fd35, 0d403B000000000000;
	add.f64 	%fd37, %fd36, 0d4072C00000000000;
	mul.f64 	%fd38, %fd27, 0d4020000000000000;
	mul.f64 	%fd39, %fd38, %fd37;
	div.rn.f64 	%fd40, %fd39, 0d4008000000000000;
	add.f64 	%fd70, %fd40, 0d0000000000000000;
	mov.f64 	%fd69, 0d0000000000000000;
	bra.uni 	$L__BB3_6;
$L__BB3_3:
	add.s32 	%r15, %r4, -1;
	setp.ne.s32 	%p5, %r1, %r15;
	@%p5 bra 	$L__BB3_5;
	ld.param.f64 	%fd66, [_Z9compute_rPdS_S_iiddd_param_6];
	ld.global.f64 	%fd69, [%rd2+-8];
	add.f64 	%fd32, %fd27, %fd27;
	fma.rn.f64 	%fd70, %fd66, %fd32, 0d0000000000000000;
	mov.f64 	%fd68, 0d0000000000000000;
	bra.uni 	$L__BB3_6;
$L__BB3_5:
	ld.global.f64 	%fd68, [%rd2+8];
	ld.global.f64 	%fd69, [%rd2+-8];
	mov.f64 	%fd70, 0d0000000000000000;
$L__BB3_6:
	setp.ne.s32 	%p6, %r13, 0;
	@%p6 bra 	$L__BB3_8;
	ld.param.f64 	%fd63, [_Z9compute_rPdS_S_iiddd_param_5];
	cvt.rn.f64.s32 	%fd43, %r1;
	add.f64 	%fd44, %fd43, 0d3FE0000000000000;
	mul.f64 	%fd45, %fd44, %fd63;
	mul.wide.s32 	%rd16, %r4, 8;
	add.s64 	%rd17, %rd2, %rd16;
	ld.global.f64 	%fd71, [%rd17];
	fma.rn.f64 	%fd46, %fd45, %fd45, 0d4072C00000000000;
	mul.f64 	%fd47, %fd27, 0d4020000000000000;
	mul.f64 	%fd48, %fd47, %fd46;
	div.rn.f64 	%fd49, %fd48, 0d4008000000000000;
	add.f64 	%fd70, %fd49, %fd70;
	mov.f64 	%fd72, 0d0000000000000000;
	bra.uni 	$L__BB3_11;
$L__BB3_8:
	add.s32 	%r16, %r6, -1;
	setp.ne.s32 	%p7, %r13, %r16;
	@%p7 bra 	$L__BB3_10;
	ld.param.f64 	%fd62, [_Z9compute_rPdS_S_iiddd_param_5];
	sub.s32 	%r18, %r3, %r4;
	mul.wide.s32 	%rd14, %r18, 8;
	add.s64 	%rd15, %rd1, %rd14;
	ld.global.f64 	%fd72, [%rd15];
	fma.rn.f64 	%fd70, %fd62, %fd27, %fd70;
	mov.f64 	%fd71, 0d0000000000000000;
	bra.uni 	$L__BB3_11;
$L__BB3_10:
	sub.s32 	%r17, %r3, %r4;
	mul.wide.s32 	%rd10, %r17, 8;
	add.s64 	%rd11, %rd1, %rd10;
	ld.global.f64 	%fd72, [%rd11];
	mul.wide.s32 	%rd12, %r4, 8;
	add.s64 	%rd13, %rd2, %rd12;
	ld.global.f64 	%fd71, [%rd13];
$L__BB3_11:
	ld.param.f64 	%fd67, [_Z9compute_rPdS_S_iiddd_param_6];
	ld.param.f64 	%fd64, [_Z9compute_rPdS_S_iiddd_param_5];
	ld.param.u64 	%rd22, [_Z9compute_rPdS_S_iiddd_param_2];
	mul.f64 	%fd50, %fd5, %fd72;
	fma.rn.f64 	%fd51, %fd6, %fd71, %fd50;
	fma.rn.f64 	%fd52, %fd3, %fd69, %fd51;
	fma.rn.f64 	%fd53, %fd4, %fd68, %fd52;
	ld.global.f64 	%fd54, [%rd2];
	fma.rn.f64 	%fd55, %fd2, %fd54, %fd53;
	add.f64 	%fd56, %fd1, %fd1;
	div.rn.f64 	%fd57, %fd56, 0d4022000000000000;
	add.f64 	%fd58, %fd57, 0d4000000000000000;
	mul.f64 	%fd59, %fd64, %fd58;
	fma.rn.f64 	%fd60, %fd67, %fd59, %fd55;
	fma.rn.f64 	%fd61, %fd27, %fd60, %fd70;
	cvta.to.global.u64 	%rd18, %rd22;
	mul.wide.s32 	%rd19, %r3, 8;
	add.s64 	%rd20, %rd18, %rd19;
	st.global.f64 	[%rd20], %fd61;
$L__BB3_12:
	ret;

}
	// .globl	_Z11jacobi_iterPdS_S_S_iiddd
.visible .entry _Z11jacobi_iterPdS_S_S_iiddd(
	.param .u64 .ptr .align 1 _Z11jacobi_iterPdS_S_S_iiddd_param_0,
	.param .u64 .ptr .align 1 _Z11jacobi_iterPdS_S_S_iiddd_param_1,
	.param .u64 .ptr .align 1 _Z11jacobi_iterPdS_S_S_iiddd_param_2,
	.param .u64 .ptr .align 1 _Z11jacobi_iterPdS_S_S_iiddd_param_3,
	.param .u32 _Z11jacobi_iterPdS_S_S_iiddd_param_4,
	.param .u32 _Z11jacobi_iterPdS_S_S_iiddd_param_5,
	.param .f64 _Z11jacobi_iterPdS_S_S_iiddd_param_6,
	.param .f64 _Z11jacobi_iterPdS_S_S_iiddd_param_7,
	.param .f64 _Z11jacobi_iterPdS_S_S_iiddd_param_8
)
{
	.reg .pred 	%p<8>;
	.reg .b32 	%r<19>;
	.reg .b64 	%rd<21>;
	.reg .b64 	%fd<38>;

	ld.param.u64 	%rd5, [_Z11jacobi_iterPdS_S_S_iiddd_param_1];
	ld.param.u64 	%rd3, [_Z11jacobi_iterPdS_S_S_iiddd_param_2];
	ld.param.u64 	%rd4, [_Z11jacobi_iterPdS_S_S_iiddd_param_3];
	ld.param.u32 	%r4, [_Z11jacobi_iterPdS_S_S_iiddd_param_4];
	ld.param.u32 	%r6, [_Z11jacobi_iterPdS_S_S_iiddd_param_5];
	cvta.to.global.u64 	%rd1, %rd5;
	mov.u32 	%r7, %ctaid.x;
	mov.u32 	%r8, %ntid.x;
	mov.u32 	%r9, %tid.x;
	mad.lo.s32 	%r1, %r7, %r8, %r9;
	mov.u32 	%r10, %ctaid.y;
	mov.u32 	%r11, %ntid.y;
	mov.u32 	%r12, %tid.y;
	mad.lo.s32 	%r13, %r10, %r11, %r12;
	setp.ge.s32 	%p1, %r1, %r4;
	setp.ge.s32 	%p2, %r13, %r6;
	or.pred  	%p3, %p1, %p2;
	@%p3 bra 	$L__BB4_12;
	cvta.to.global.u64 	%rd6, %rd3;
	mad.lo.s32 	%r3, %r4, %r13, %r1;
	mul.lo.s32 	%r14, %r3, 5;
	mul.wide.s32 	%rd7, %r14, 8;
	add.s64 	%rd8, %rd6, %rd7;
	ld.global.f64 	%fd1, [%rd8];
	ld.global.f64 	%fd2, [%rd8+8];
	ld.global.f64 	%fd3, [%rd8+16];
	ld.global.f64 	%fd4, [%rd8+24];
	ld.global.f64 	%fd5, [%rd8+32];
	setp.ne.s32 	%p4, %r1, 0;
	mul.wide.s32 	%rd9, %r3, 8;
	add.s64 	%rd2, %rd1, %rd9;
	@%p4 bra 	$L__BB4_3;
	ld.global.f64 	%fd34, [%rd2+8];
	mov.f64 	%fd35, 0d0000000000000000;
	bra.uni 	$L__BB4_6;
$L__BB4_3:
	add.s32 	%r15, %r4, -1;
	setp.ne.s32 	%p5, %r1, %r15;
	@%p5 bra 	$L__BB4_5;
	ld.global.f64 	%fd35, [%rd2+-8];
	mov.f64 	%fd34, 0d0000000000000000;
	bra.uni 	$L__BB4_6;
$L__BB4_5:
	ld.global.f64 	%fd34, [%rd2+8];
	ld.global.f64 	%fd35, [%rd2+-8];
$L__BB4_6:
	setp.ne.s32 	%p6, %r13, 0;
	@%p6 bra 	$L__BB4_8;
	mul.wide.s32 	%rd16, %r4, 8;
	add.s64 	%rd17, %rd2, %rd16;
	ld.global.f64 	%fd36, [%rd17];
	mov.f64 	%fd37, 0d0000000000000000;
	bra.uni 	$L__BB4_11;
$L__BB4_8:
	add.s32 	%r16, %r6, -1;
	setp.ne.s32 	%p7, %r13, %r16;
	@%p7 bra 	$L__BB4_10;
	sub.s32 	%r18, %r3, %r4;
	mul.wide.s32 	%rd14, %r18, 8;
	add.s64 	%rd15, %rd1, %rd14;
	ld.global.f64 	%fd37, [%rd15];
	mov.f64 	%fd36, 0d0000000000000000;
	bra.uni 	$L__BB4_11;
$L__BB4_10:
	sub.s32 	%r17, %r3, %r4;
	mul.wide.s32 	%rd10, %r17, 8;
	add.s64 	%rd11, %rd1, %rd10;
	ld.global.f64 	%fd37, [%rd11];
	mul.wide.s32 	%rd12, %r4, 8;
	add.s64 	%rd13, %rd2, %rd12;
	ld.global.f64 	%fd36, [%rd13];
$L__BB4_11:
	cvta.to.global.u64 	%rd18, %rd4;
	add.s64 	%rd20, %rd18, %rd9;
	ld.global.f64 	%fd22, [%rd20];
	neg.f64 	%fd23, %fd22;
	mul.f64 	%fd24, %fd2, %fd35;
	sub.f64 	%fd25, %fd23, %fd24;
	mul.f64 	%fd26, %fd3, %fd34;
	sub.f64 	%fd27, %fd25, %fd26;
	mul.f64 	%fd28, %fd4, %fd37;
	sub.f64 	%fd29, %fd27, %fd28;
	mul.f64 	%fd30, %fd5, %fd36;
	sub.f64 	%fd31, %fd29, %fd30;
	mul.f64 	%fd32, %fd31, 0d4024000000000000;
	div.rn.f64 	%fd33, %fd32, %fd1;
	st.global.f64 	[%rd2], %fd33;
$L__BB4_12:
	ret;

}
	// .globl	_Z5adi_xPdS_S_ii
.visible .entry _Z5adi_xPdS_S_ii(
	.param .u64 .ptr .align 1 _Z5adi_xPdS_S_ii_param_0,
	.param .u64 .ptr .align 1 _Z5adi_xPdS_S_ii_param_1,
	.param .u64 .ptr .align 1 _Z5adi_xPdS_S_ii_param_2,
	.param .u32 _Z5adi_xPdS_S_ii_param_3,
	.param .u32 _Z5adi_xPdS_S_ii_param_4
)
{
	.reg .pred 	%p<38>;
	.reg .b32 	%r<254>;
	.reg .b64 	%rd<28>;
	.reg .b64 	%fd<378>;
	// demoted variable
	.shared .align 8 .b8 _ZZ5adi_xPdS_S_iiE12sharedMemory[10240];
	ld.param.u64 	%rd5, [_Z5adi_xPdS_S_ii_param_0];
	ld.param.u64 	%rd6, [_Z5adi_xPdS_S_ii_param_1];
	ld.param.u64 	%rd7, [_Z5adi_xPdS_S_ii_param_2];
	ld.param.u32 	%r114, [_Z5adi_xPdS_S_ii_param_3];
	ld.param.u32 	%r115, [_Z5adi_xPdS_S_ii_param_4];
	cvta.to.global.u64 	%rd1, %rd7;
	cvta.to.global.u64 	%rd2, %rd6;
	cvta.to.global.u64 	%rd3, %rd5;
	mov.u32 	%r116, %ctaid.x;
	mov.u32 	%r117, %ntid.x;
	mov.u32 	%r1, %tid.x;
	mad.lo.s32 	%r2, %r116, %r117, %r1;
	mul.lo.s32 	%r118, %r1, %r114;
	mov.u32 	%r119, _ZZ5adi_xPdS_S_iiE12sharedMemory;
	mad.lo.s32 	%r3, %r118, 40, %r119;
	shl.b32 	%r120, %r114, 3;
	add.s32 	%r4, %r3, %r120;
	add.s32 	%r5, %r4, %r120;
	add.s32 	%r6, %r5, %r120;
	setp.ge.s32 	%p1, %r2, %r115;
	setp.lt.s32 	%p2, %r114, 1;
	or.pred  	%p3, %p1, %p2;
	@%p3 bra 	$L__BB5_9;
	mul.lo.s32 	%r7, %r114, %r2;
	and.b32  	%r8, %r114, 3;
	setp.lt.u32 	%p4, %r114, 4;
	mov.b32 	%r226, 0;
	@%p4 bra 	$L__BB5_4;
	and.b32  	%r226, %r114, 2147483644;
	neg.s32 	%r224, %r226;
	mul.lo.s32 	%r223, %r7, 5;
	mul.lo.s32 	%r123, %r1, 40;
	mad.lo.s32 	%r124, %r123, %r114, %r119;
	add.s32 	%r221, %r124, 16;
	add.s32 	%r125, %r123, 24;
	mad.lo.s32 	%r126, %r114, %r125, %r119;
	add.s32 	%r220, %r126, 16;
	add.s32 	%r127, %r123, 8;
	mad.lo.s32 	%r128, %r114, %r127, %r119;
	add.s32 	%r219, %r128, 16;
	add.s32 	%r129, %r123, 16;
	mad.lo.s32 	%r130, %r114, %r129, %r119;
	add.s32 	%r218, %r130, 16;
	mov.u32 	%r222, %r7;
$L__BB5_3:
	.pragma "nounroll";
	mul.wide.s32 	%rd8, %r222, 8;
	add.s64 	%rd9, %rd1, %rd8;
	mul.wide.s32 	%rd10, %r223, 8;
	add.s64 	%rd11, %rd2, %rd10;
	ld.global.f64 	%fd8, [%rd11+8];
	st.shared.f64 	[%r221+-16], %fd8;
	ld.global.f64 	%fd9, [%rd11];
	st.shared.f64 	[%r219+-16], %fd9;
	ld.global.f64 	%fd10, [%rd11+16];
	st.shared.f64 	[%r218+-16], %fd10;
	ld.global.f64 	%fd11, [%rd9];
	neg.f64 	%fd12, %fd11;
	st.shared.f64 	[%r220+-16], %fd12;
	ld.global.f64 	%fd13, [%rd11+48];
	st.shared.f64 	[%r221+-8], %fd13;
	ld.global.f64 	%fd14, [%rd11+40];
	st.shared.f64 	[%r219+-8], %fd14;
	ld.global.f64 	%fd15, [%rd11+56];
	st.shared.f64 	[%r218+-8], %fd15;
	ld.global.f64 	%fd16, [%rd9+8];
	neg.f64 	%fd17, %fd16;
	st.shared.f64 	[%r220+-8], %fd17;
	ld.global.f64 	%fd18, [%rd11+88];
	st.shared.f64 	[%r221], %fd18;
	ld.global.f64 	%fd19, [%rd11+80];
	st.shared.f64 	[%r219], %fd19;
	ld.global.f64 	%fd20, [%rd11+96];
	st.shared.f64 	[%r218], %fd20;
	ld.global.f64 	%fd21, [%rd9+16];
	neg.f64 	%fd22, %fd21;
	st.shared.f64 	[%r220], %fd22;
	ld.global.f64 	%fd23, [%rd11+128];
	st.shared.f64 	[%r221+8], %fd23;
	ld.global.f64 	%fd24, [%rd11+120];
	st.shared.f64 	[%r219+8], %fd24;
	ld.global.f64 	%fd25, [%rd11+136];
	st.shared.f64 	[%r218+8], %fd25;
	ld.global.f64 	%fd26, [%rd9+24];
	neg.f64 	%fd27, %fd26;
	st.shared.f64 	[%r220+8], %fd27;
	add.s32 	%r224, %r224, 4;
	add.s32 	%r223, %r223, 20;
	add.s32 	%r222, %r222, 4;
	add.s32 	%r221, %r221, 32;
	add.s32 	%r220, %r220, 32;
	add.s32 	%r219, %r219, 32;
	add.s32 	%r218, %r218, 32;
	setp.ne.s32 	%p5, %r224, 0;
	@%p5 bra 	$L__BB5_3;
$L__BB5_4:
	setp.eq.s32 	%p6, %r8, 0;
	@%p6 bra 	$L__BB5_9;
	setp.eq.s32 	%p7, %r8, 1;
	@%p7 bra 	$L__BB5_7;
	add.s32 	%r131, %r226, %r7;
	mul.lo.s32 	%r132, %r131, 5;
	mul.wide.s32 	%rd12, %r132, 8;
	add.s64 	%rd13, %rd2, %rd12;
	ld.global.f64 	%fd28, [%rd13+8];
	shl.b32 	%r133, %r226, 3;
	add.s32 	%r134, %r3, %r133;
	st.shared.f64 	[%r134], %fd28;
	ld.global.f64 	%fd29, [%rd13];
	add.s32 	%r135, %r4, %r133;
	st.shared.f64 	[%r135], %fd29;
	ld.global.f64 	%fd30, [%rd13+16];
	add.s32 	%r136, %r5, %r133;
	st.shared.f64 	[%r136], %fd30;
	mul.wide.s32 	%rd14, %r131, 8;
	add.s64 	%rd15, %rd1, %rd14;
	ld.global.f64 	%fd31, [%rd15];
	neg.f64 	%fd32, %fd31;
	add.s32 	%r137, %r6, %r133;
	st.shared.f64 	[%r137], %fd32;
	ld.global.f64 	%fd33, [%rd13+48];
	st.shared.f64 	[%r134+8], %fd33;
	ld.global.f64 	%fd34, [%rd13+40];
	st.shared.f64 	[%r135+8], %fd34;
	ld.global.f64 	%fd35, [%rd13+56];
	st.shared.f64 	[%r136+8], %fd35;
	ld.global.f64 	%fd36, [%rd15+8];
	neg.f64 	%fd37, %fd36;
	st.shared.f64 	[%r137+8], %fd37;
	add.s32 	%r226, %r226, 2;
$L__BB5_7:
	and.b32  	%r138, %r114, 1;
	setp.eq.b32 	%p8, %r138, 1;
	not.pred 	%p9, %p8;
	@%p9 bra 	$L__BB5_9;
	add.s32 	%r139, %r226, %r7;
	mul.lo.s32 	%r140, %r139, 5;
	mul.wide.s32 	%rd16, %r140, 8;
	add.s64 	%rd17, %rd2, %rd16;
	ld.global.f64 	%fd38, [%rd17+8];
	shl.b32 	%r141, %r226, 3;
	add.s32 	%r142, %r3, %r141;
	st.shared.f64 	[%r142], %fd38;
	ld.global.f64 	%fd39, [%rd17];
	add.s32 	%r143, %r4, %r141;
	st.shared.f64 	[%r143], %fd39;
	ld.global.f64 	%fd40, [%rd17+16];
	add.s32 	%r144, %r5, %r141;
	st.shared.f64 	[%r144], %fd40;
	mul.wide.s32 	%rd18, %r139, 8;
	add.s64 	%rd19, %rd1, %rd18;
	ld.global.f64 	%fd41, [%rd19];
	neg.f64 	%fd42, %fd41;
	add.s32 	%r145, %r6, %r141;
	st.shared.f64 	[%r145], %fd42;
$L__BB5_9:
	setp.ge.s32 	%p10, %r2, %r115;
	bar.sync 	0;
	@%p10 bra 	$L__BB5_49;
	setp.lt.s32 	%p11, %r114, 2;
	@%p11 bra 	$L__BB5_23;
	add.s32 	%r33, %r114, -1;
	add.s32 	%r147, %r114, -2;
	and.b32  	%r34, %r33, 7;
	setp.lt.u32 	%p12, %r147, 7;
	mov.b32 	%r234, 1;
	@%p12 bra 	$L__BB5_15;
	ld.shared.f64 	%fd375, [%r6];
	and.b32  	%r149, %r33, -8;
	neg.s32 	%r232, %r149;
	mov.u32 	%r150, _ZZ5adi_xPdS_S_iiE12sharedMemory;
	mul.lo.s32 	%r151, %r1, 40;
	mad.lo.s32 	%r152, %r151, %r114, %r150;
	add.s32 	%r231, %r152, 32;
	add.s32 	%r153, %r151, 24;
	mad.lo.s32 	%r154, %r114, %r153, %r150;
	add.s32 	%r230, %r154, 32;
	add.s32 	%r155, %r151, 8;
	mad.lo.s32 	%r156, %r114, %r155, %r150;
	add.s32 	%r228, %r156, 32;
	add.s32 	%r157, %r151, 16;
	mad.lo.s32 	%r158, %r114, %r157, %r150;
	add.s32 	%r227, %r158, 32;
	mov.b32 	%r229, 0;
$L__BB5_13:
	.pragma "nounroll";
	ld.shared.f64 	%fd43, [%r231+-24];
	ld.shared.f64 	%fd44, [%r228+-32];
	div.rn.f64 	%fd45, %fd43, %fd44;
	ld.shared.f64 	%fd46, [%r228+-24];
	ld.shared.f64 	%fd47, [%r227+-32];
	mul.f64 	%fd48, %fd45, %fd47;
	sub.f64 	%fd49, %fd46, %fd48;
	st.shared.f64 	[%r228+-24], %fd49;
	ld.shared.f64 	%fd50, [%r230+-24];
	mul.f64 	%fd51, %fd45, %fd375;
	sub.f64 	%fd52, %fd50, %fd51;
	st.shared.f64 	[%r230+-24], %fd52;
	ld.shared.f64 	%fd53, [%r231+-16];
	ld.shared.f64 	%fd54, [%r228+-24];
	div.rn.f64 	%fd55, %fd53, %fd54;
	ld.shared.f64 	%fd56, [%r228+-16];
	ld.shared.f64 	%fd57, [%r227+-24];
	mul.f64 	%fd58, %fd55, %fd57;
	sub.f64 	%fd59, %fd56, %fd58;
	st.shared.f64 	[%r228+-16], %fd59;
	ld.shared.f64 	%fd60, [%r230+-16];
	mul.f64 	%fd61, %fd55, %fd52;
	sub.f64 	%fd62, %fd60, %fd61;
	st.shared.f64 	[%r230+-16], %fd62;
	ld.shared.f64 	%fd63, [%r231+-8];
	ld.shared.f64 	%fd64, [%r228+-16];
	div.rn.f64 	%fd65, %fd63, %fd64;
	ld.shared.f64 	%fd66, [%r228+-8];
	ld.shared.f64 	%fd67, [%r227+-16];
	mul.f64 	%fd68, %fd65, %fd67;
	sub.f64 	%fd69, %fd66, %fd68;
	st.shared.f64 	[%r228+-8], %fd69;
	ld.shared.f64 	%fd70, [%r230+-8];
	mul.f64 	%fd71, %fd65, %fd62;
	sub.f64 	%fd72, %fd70, %fd71;
	st.shared.f64 	[%r230+-8], %fd72;
	ld.shared.f64 	%fd73, [%r231];
	ld.shared.f64 	%fd74, [%r228+-8];
	div.rn.f64 	%fd75, %fd73, %fd74;
	ld.shared.f64 	%fd76, [%r228];
	ld.shared.f64 	%fd77, [%r227+-8];
	mul.f64 	%fd78, %fd75, %fd77;
	sub.f64 	%fd79, %fd76, %fd78;
	st.shared.f64 	[%r228], %fd79;
	ld.shared.f64 	%fd80, [%r230];
	mul.f64 	%fd81, %fd75, %fd72;
	sub.f64 	%fd82, %fd80, %fd81;
	st.shared.f64 	[%r230], %fd82;
	ld.shared.f64 	%fd83, [%r231+8];
	ld.shared.f64 	%fd84, [%r228];
	div.rn.f64 	%fd85, %fd83, %fd84;
	ld.shared.f64 	%fd86, [%r228+8];
	ld.shared.f64 	%fd87, [%r227];
	mul.f64 	%fd88, %fd85, %fd87;
	sub.f64 	%fd89, %fd86, %fd88;
	st.shared.f64 	[%r228+8], %fd89;
	ld.shared.f64 	%fd90, [%r230+8];
	mul.f64 	%fd91, %fd85, %fd82;
	sub.f64 	%fd92, %fd90, %fd91;
	st.shared.f64 	[%r230+8], %fd92;
	ld.shared.f64 	%fd93, [%r231+16];
	ld.shared.f64 	%fd94, [%r228+8];
	div.rn.f64 	%fd95, %fd93, %fd94;
	ld.shared.f64 	%fd96, [%r228+16];
	ld.shared.f64 	%fd97, [%r227+8];
	mul.f64 	%fd98, %fd95, %fd97;
	sub.f64 	%fd99, %fd96, %fd98;
	st.shared.f64 	[%r228+16], %fd99;
	ld.shared.f64 	%fd100, [%r230+16];
	mul.f64 	%fd101, %fd95, %fd92;
	sub.f64 	%fd102, %fd100, %fd101;
	st.shared.f64 	[%r230+16], %fd102;
	ld.shared.f64 	%fd103, [%r231+24];
	ld.shared.f64 	%fd104, [%r228+16];
	div.rn.f64 	%fd105, %fd103, %fd104;
	ld.shared.f64 	%fd106, [%r228+24];
	ld.shared.f64 	%fd107, [%r227+16];
	mul.f64 	%fd108, %fd105, %fd107;
	sub.f64 	%fd109, %fd106, %fd108;
	st.shared.f64 	[%r228+24], %fd109;
	ld.shared.f64 	%fd110, [%r230+24];
	mul.f64 	%fd111, %fd105, %fd102;
	sub.f64 	%fd112, %fd110, %fd111;
	st.shared.f64 	[%r230+24], %fd112;
	ld.shared.f64 	%fd113, [%r231+32];
	ld.shared.f64 	%fd114, [%r228+24];
	div.rn.f64 	%fd115, %fd113, %fd114;
	ld.shared.f64 	%fd116, [%r228+32];
	ld.shared.f64 	%fd117, [%r227+24];
	mul.f64 	%fd118, %fd115, %fd117;
	sub.f64 	%fd119, %fd116, %fd118;
	st.shared.f64 	[%r228+32], %fd119;
	ld.shared.f64 	%fd120, [%r230+32];
	mul.f64 	%fd121, %fd115, %fd112;
	sub.f64 	%fd375, %fd120, %fd121;
	st.shared.f64 	[%r230+32], %fd375;
	add.s32 	%r232, %r232, 8;
	add.s32 	%r231, %r231, 64;
	add.s32 	%r230, %r230, 64;
	add.s32 	%r229, %r229, 8;
	add.s32 	%r228, %r228, 64;
	add.s32 	%r227, %r227, 64;
	setp.ne.s32 	%p13, %r232, 0;
	@%p13 bra 	$L__BB5_13;
	add.s32 	%r234, %r229, 1;
$L__BB5_15:
	setp.eq.s32 	%p14, %r34, 0;
	@%p14 bra 	$L__BB5_23;
	and.b32  	%r54, %r33, 3;
	setp.lt.u32 	%p15, %r34, 4;
	@%p15 bra 	$L__BB5_18;
	shl.b32 	%r159, %r234, 3;
	add.s32 	%r160, %r3, %r159;
	ld.shared.f64 	%fd122, [%r160];
	add.s32 	%r161, %r4, %r159;
	ld.shared.f64 	%fd123, [%r161+-8];
	div.rn.f64 	%fd124, %fd122, %fd123;
	ld.shared.f64 	%fd125, [%r161];
	add.s32 	%r162, %r5, %r159;
	ld.shared.f64 	%fd126, [%r162+-8];
	mul.f64 	%fd127, %fd124, %fd126;
	sub.f64 	%fd128, %fd125, %fd127;
	st.shared.f64 	[%r161], %fd128;
	add.s32 	%r163, %r6, %r159;
	ld.shared.f64 	%fd129, [%r163];
	ld.shared.f64 	%fd130, [%r163+-8];
	mul.f64 	%fd131, %fd124, %fd130;
	sub.f64 	%fd132, %fd129, %fd131;
	st.shared.f64 	[%r163], %fd132;
	ld.shared.f64 	%fd133, [%r160+8];
	ld.shared.f64 	%fd134, [%r161];
	div.rn.f64 	%fd135, %fd133, %fd134;
	ld.shared.f64 	%fd136, [%r161+8];
	ld.shared.f64 	%fd137, [%r162];
	mul.f64 	%fd138, %fd135, %fd137;
	sub.f64 	%fd139, %fd136, %fd138;
	st.shared.f64 	[%r161+8], %fd139;
	ld.shared.f64 	%fd140, [%r163+8];
	mul.f64 	%fd141, %fd135, %fd132;
	sub.f64 	%fd142, %fd140, %fd141;
	st.shared.f64 	[%r163+8], %fd142;
	ld.shared.f64 	%fd143, [%r160+16];
	ld.shared.f64 	%fd144, [%r161+8];
	div.rn.f64 	%fd145, %fd143, %fd144;
	ld.shared.f64 	%fd146, [%r161+16];
	ld.shared.f64 	%fd147, [%r162+8];
	mul.f64 	%fd148, %fd145, %fd147;
	sub.f64 	%fd149, %fd146, %fd148;
	st.shared.f64 	[%r161+16], %fd149;
	ld.shared.f64 	%fd150, [%r163+16];
	mul.f64 	%fd151, %fd145, %fd142;
	sub.f64 	%fd152, %fd150, %fd151;
	st.shared.f64 	[%r163+16], %fd152;
	ld.shared.f64 	%fd153, [%r160+24];
	ld.shared.f64 	%fd154, [%r161+16];
	div.rn.f64 	%fd155, %fd153, %fd154;
	ld.shared.f64 	%fd156, [%r161+24];
	ld.shared.f64 	%fd157, [%r162+16];
	mul.f64 	%fd158, %fd155, %fd157;
	sub.f64 	%fd159, %fd156, %fd158;
	st.shared.f64 	[%r161+24], %fd159;
	ld.shared.f64 	%fd160, [%r163+24];
	mul.f64 	%fd161, %fd155, %fd152;
	sub.f64 	%fd162, %fd160, %fd161;
	st.shared.f64 	[%r163+24], %fd162;
	add.s32 	%r234, %r234, 4;
$L__BB5_18:
	setp.eq.s32 	%p16, %r54, 0;
	@%p16 bra 	$L__BB5_23;
	setp.eq.s32 	%p17, %r54, 1;
	@%p17 bra 	$L__BB5_21;
	shl.b32 	%r164, %r234, 3;
	add.s32 	%r165, %r3, %r164;
	ld.shared.f64 	%fd163, [%r165];
	add.s32 	%r166, %r4, %r164;
	ld.shared.f64 	%fd164, [%r166+-8];
	div.rn.f64 	%fd165, %fd163, %fd164;
	ld.shared.f64 	%fd166, [%r166];
	add.s32 	%r167, %r5, %r164;
	ld.shared.f64 	%fd167, [%r167+-8];
	mul.f64 	%fd168, %fd165, %fd167;
	sub.f64 	%fd169, %fd166, %fd168;
	st.shared.f64 	[%r166], %fd169;
	add.s32 	%r168, %r6, %r164;
	ld.shared.f64 	%fd170, [%r168];
	ld.shared.f64 	%fd171, [%r168+-8];
	mul.f64 	%fd172, %fd165, %fd171;
	sub.f64 	%fd173, %fd170, %fd172;
	st.shared.f64 	[%r168], %fd173;
	ld.shared.f64 	%fd174, [%r165+8];
	ld.shared.f64 	%fd175, [%r166];
	div.rn.f64 	%fd176, %fd174, %fd175;
	ld.shared.f64 	%fd177, [%r166+8];
	ld.shared.f64 	%fd178, [%r167];
	mul.f64 	%fd179, %fd176, %fd178;
	sub.f64 	%fd180, %fd177, %fd179;
	st.shared.f64 	[%r166+8], %fd180;
	ld.shared.f64 	%fd181, [%r168+8];
	mul.f64 	%fd182, %fd176, %fd173;
	sub.f64 	%fd183, %fd181, %fd182;
	st.shared.f64 	[%r168+8], %fd183;
	add.s32 	%r234, %r234, 2;
$L__BB5_21:
	and.b32  	%r169, %r33, 1;
	setp.eq.b32 	%p18, %r169, 1;
	not.pred 	%p19, %p18;
	@%p19 bra 	$L__BB5_23;
	shl.b32 	%r170, %r234, 3;
	add.s32 	%r171, %r3, %r170;
	ld.shared.f64 	%fd184, [%r171];
	add.s32 	%r172, %r4, %r170;
	ld.shared.f64 	%fd185, [%r172+-8];
	div.rn.f64 	%fd186, %fd184, %fd185;
	ld.shared.f64 	%fd187, [%r172];
	add.s32 	%r173, %r5, %r170;
	ld.shared.f64 	%fd188, [%r173+-8];
	mul.f64 	%fd189, %fd186, %fd188;
	sub.f64 	%fd190, %fd187, %fd189;
	st.shared.f64 	[%r172], %fd190;
	add.s32 	%r174, %r6, %r170;
	ld.shared.f64 	%fd191, [%r174];
	ld.shared.f64 	%fd192, [%r174+-8];
	mul.f64 	%fd193, %fd186, %fd192;
	sub.f64 	%fd194, %fd191, %fd193;
	st.shared.f64 	[%r174], %fd194;
$L__BB5_23:
	shl.b32 	%r175, %r114, 3;
	add.s32 	%r59, %r6, %r175;
	setp.lt.s32 	%p20, %r114, 2;
	add.s32 	%r60, %r114, -1;
	ld.shared.f64 	%fd195, [%r59+-8];
	ld.shared.f64 	%fd196, [%r5+-8];
	div.rn.f64 	%fd377, %fd195, %fd196;
	add.s32 	%r176, %r59, %r175;
	st.shared.f64 	[%r176+-8], %fd377;
	@%p20 bra 	$L__BB5_36;
	add.s32 	%r237, %r114, -2;
	and.b32  	%r62, %r60, 7;
	setp.lt.u32 	%p21, %r237, 7;
	@%p21 bra 	$L__BB5_28;
	and.b32  	%r177, %r60, -8;
	neg.s32 	%r243, %r177;
	mul.lo.s32 	%r178, %r1, 40;
	add.s32 	%r179, %r178, 32;
	mov.u32 	%r180, _ZZ5adi_xPdS_S_iiE12sharedMemory;
	mad.lo.s32 	%r181, %r114, %r179, %r180;
	add.s32 	%r242, %r181, -32;
	add.s32 	%r182, %r178, 24;
	mad.lo.s32 	%r183, %r114, %r182, %r180;
	add.s32 	%r241, %r183, -32;
	add.s32 	%r184, %r178, 16;
	mad.lo.s32 	%r185, %r114, %r184, %r180;
	add.s32 	%r240, %r185, -32;
	add.s32 	%r186, %r178, 40;
	mad.lo.s32 	%r187, %r114, %r186, %r180;
	add.s32 	%r239, %r187, -32;
	mov.u32 	%r244, %r114;
$L__BB5_26:
	.pragma "nounroll";
	ld.shared.f64 	%fd197, [%r242+16];
	ld.shared.f64 	%fd198, [%r241+16];
	mul.f64 	%fd199, %fd198, %fd377;
	sub.f64 	%fd200, %fd197, %fd199;
	ld.shared.f64 	%fd201, [%r240+16];
	div.rn.f64 	%fd202, %fd200, %fd201;
	st.shared.f64 	[%r239+16], %fd202;
	ld.shared.f64 	%fd203, [%r242+8];
	ld.shared.f64 	%fd204, [%r241+8];
	mul.f64 	%fd205, %fd204, %fd202;
	sub.f64 	%fd206, %fd203, %fd205;
	ld.shared.f64 	%fd207, [%r240+8];
	div.rn.f64 	%fd208, %fd206, %fd207;
	st.shared.f64 	[%r239+8], %fd208;
	ld.shared.f64 	%fd209, [%r242];
	ld.shared.f64 	%fd210, [%r241];
	mul.f64 	%fd211, %fd210, %fd208;
	sub.f64 	%fd212, %fd209, %fd211;
	ld.shared.f64 	%fd213, [%r240];
	div.rn.f64 	%fd214, %fd212, %fd213;
	st.shared.f64 	[%r239], %fd214;
	ld.shared.f64 	%fd215, [%r242+-8];
	ld.shared.f64 	%fd216, [%r241+-8];
	mul.f64 	%fd217, %fd216, %fd214;
	sub.f64 	%fd218, %fd215, %fd217;
	ld.shared.f64 	%fd219, [%r240+-8];
	div.rn.f64 	%fd220, %fd218, %fd219;
	st.shared.f64 	[%r239+-8], %fd220;
	ld.shared.f64 	%fd221, [%r242+-16];
	ld.shared.f64 	%fd222, [%r241+-16];
	mul.f64 	%fd223, %fd222, %fd220;
	sub.f64 	%fd224, %fd221, %fd223;
	ld.shared.f64 	%fd225, [%r240+-16];
	div.rn.f64 	%fd226, %fd224, %fd225;
	st.shared.f64 	[%r239+-16], %fd226;
	ld.shared.f64 	%fd227, [%r242+-24];
	ld.shared.f64 	%fd228, [%r241+-24];
	mul.f64 	%fd229, %fd228, %fd226;
	sub.f64 	%fd230, %fd227, %fd229;
	ld.shared.f64 	%fd231, [%r240+-24];
	div.rn.f64 	%fd232, %fd230, %fd231;
	st.shared.f64 	[%r239+-24], %fd232;
	ld.shared.f64 	%fd233, [%r242+-32];
	ld.shared.f64 	%fd234, [%r241+-32];
	mul.f64 	%fd235, %fd234, %fd232;
	sub.f64 	%fd236, %fd233, %fd235;
	ld.shared.f64 	%fd237, [%r240+-32];
	div.rn.f64 	%fd238, %fd236, %fd237;
	st.shared.f64 	[%r239+-32], %fd238;
	ld.shared.f64 	%fd239, [%r242+-40];
	ld.shared.f64 	%fd240, [%r241+-40];
	mul.f64 	%fd241, %fd240, %fd238;
	sub.f64 	%fd242, %fd239, %fd241;
	ld.shared.f64 	%fd243, [%r240+-40];
	div.rn.f64 	%fd377, %fd242, %fd243;
	st.shared.f64 	[%r239+-40], %fd377;
	add.s32 	%r244, %r244, -8;
	add.s32 	%r243, %r243, 8;
	add.s32 	%r242, %r242, -64;
	add.s32 	%r241, %r241, -64;
	add.s32 	%r240, %r240, -64;
	add.s32 	%r239, %r239, -64;
	setp.eq.s32 	%p22, %r243, 0;
	@%p22 bra 	$L__BB5_27;
	bra.uni 	$L__BB5_26;
$L__BB5_27:
	add.s32 	%r237, %r244, -2;
$L__BB5_28:
	setp.eq.s32 	%p23, %r62, 0;
	@%p23 bra 	$L__BB5_36;
	and.b32  	%r70, %r60, 3;
	setp.lt.u32 	%p24, %r62, 4;
	@%p24 bra 	$L__BB5_31;
	shl.b32 	%r188, %r237, 3;
	add.s32 	%r189, %r6, %r188;
	ld.shared.f64 	%fd244, [%r189];
	add.s32 	%r190, %r5, %r188;
	ld.shared.f64 	%fd245, [%r190];
	mul.f64 	%fd246, %fd245, %fd377;
	sub.f64 	%fd247, %fd244, %fd246;
	add.s32 	%r191, %r4, %r188;
	ld.shared.f64 	%fd248, [%r191];
	div.rn.f64 	%fd249, %fd247, %fd248;
	add.s32 	%r192, %r59, %r188;
	st.shared.f64 	[%r192], %fd249;
	ld.shared.f64 	%fd250, [%r189+-8];
	ld.shared.f64 	%fd251, [%r190+-8];
	mul.f64 	%fd252, %fd251, %fd249;
	sub.f64 	%fd253, %fd250, %fd252;
	ld.shared.f64 	%fd254, [%r191+-8];
	div.rn.f64 	%fd255, %fd253, %fd254;
	st.shared.f64 	[%r192+-8], %fd255;
	ld.shared.f64 	%fd256, [%r189+-16];
	ld.shared.f64 	%fd257, [%r190+-16];
	mul.f64 	%fd258, %fd257, %fd255;
	sub.f64 	%fd259, %fd256, %fd258;
	ld.shared.f64 	%fd260, [%r191+-16];
	div.rn.f64 	%fd261, %fd259, %fd260;
	st.shared.f64 	[%r192+-16], %fd261;
	ld.shared.f64 	%fd262, [%r189+-24];
	ld.shared.f64 	%fd263, [%r190+-24];
	mul.f64 	%fd264, %fd263, %fd261;
	sub.f64 	%fd265, %fd262, %fd264;
	ld.shared.f64 	%fd266, [%r191+-24];
	div.rn.f64 	%fd267, %fd265, %fd266;
	st.shared.f64 	[%r192+-24], %fd267;
	add.s32 	%r237, %r237, -4;
$L__BB5_31:
	setp.eq.s32 	%p25, %r70, 0;
	@%p25 bra 	$L__BB5_36;
	setp.eq.s32 	%p26, %r70, 1;
	@%p26 bra 	$L__BB5_34;
	shl.b32 	%r193, %r237, 3;
	add.s32 	%r194, %r6, %r193;
	ld.shared.f64 	%fd268, [%r194];
	add.s32 	%r195, %r5, %r193;
	ld.shared.f64 	%fd269, [%r195];
	add.s32 	%r196, %r59, %r193;
	ld.shared.f64 	%fd270, [%r196+8];
	mul.f64 	%fd271, %fd269, %fd270;
	sub.f64 	%fd272, %fd268, %fd271;
	add.s32 	%r197, %r4, %r193;
	ld.shared.f64 	%fd273, [%r197];
	div.rn.f64 	%fd274, %fd272, %fd273;
	st.shared.f64 	[%r196], %fd274;
	ld.shared.f64 	%fd275, [%r194+-8];
	ld.shared.f64 	%fd276, [%r195+-8];
	mul.f64 	%fd277, %fd276, %fd274;
	sub.f64 	%fd278, %fd275, %fd277;
	ld.shared.f64 	%fd279, [%r197+-8];
	div.rn.f64 	%fd280, %fd278, %fd279;
	st.shared.f64 	[%r196+-8], %fd280;
	add.s32 	%r237, %r237, -2;
$L__BB5_34:
	and.b32  	%r198, %r60, 1;
	setp.eq.b32 	%p27, %r198, 1;
	not.pred 	%p28, %p27;
	@%p28 bra 	$L__BB5_36;
	shl.b32 	%r199, %r237, 3;
	add.s32 	%r200, %r6, %r199;
	ld.shared.f64 	%fd281, [%r200];
	add.s32 	%r201, %r5, %r199;
	ld.shared.f64 	%fd282, [%r201];
	add.s32 	%r202, %r59, %r199;
	ld.shared.f64 	%fd283, [%r202+8];
	mul.f64 	%fd284, %fd282, %fd283;
	sub.f64 	%fd285, %fd281, %fd284;
	add.s32 	%r203, %r4, %r199;
	ld.shared.f64 	%fd286, [%r203];
	div.rn.f64 	%fd287, %fd285, %fd286;
	st.shared.f64 	[%r202], %fd287;
$L__BB5_36:
	setp.lt.s32 	%p29, %r114, 1;
	@%p29 bra 	$L__BB5_49;
	mul.lo.s32 	%r75, %r114, %r2;
	and.b32  	%r76, %r114, 15;
	setp.lt.u32 	%p30, %r114, 16;
	mov.b32 	%r248, 0;
	@%p30 bra 	$L__BB5_40;
	and.b32  	%r248, %r114, 2147483632;
	neg.s32 	%r247, %r248;
	add.s64 	%rd4, %rd3, 64;
	mad.lo.s32 	%r205, %r1, 40, 32;
	mov.u32 	%r206, _ZZ5adi_xPdS_S_iiE12sharedMemory;
	mad.lo.s32 	%r207, %r114, %r205, %r206;
	add.s32 	%r245, %r207, 64;
	mov.u32 	%r246, %r75;
$L__BB5_39:
	.pragma "nounroll";
	mul.wide.s32 	%rd20, %r246, 8;
	add.s64 	%rd21, %rd4, %rd20;
	ld.global.f64 	%fd288, [%rd21+-64];
	ld.shared.f64 	%fd289, [%r245+-64];
	add.f64 	%fd290, %fd288, %fd289;
	st.global.f64 	[%rd21+-64], %fd290;
	ld.global.f64 	%fd291, [%rd21+-56];
	ld.shared.f64 	%fd292, [%r245+-56];
	add.f64 	%fd293, %fd291, %fd292;
	st.global.f64 	[%rd21+-56], %fd293;
	ld.global.f64 	%fd294, [%rd21+-48];
	ld.shared.f64 	%fd295, [%r245+-48];
	add.f64 	%fd296, %fd294, %fd295;
	st.global.f64 	[%rd21+-48], %fd296;
	ld.global.f64 	%fd297, [%rd21+-40];
	ld.shared.f64 	%fd298, [%r245+-40];
	add.f64 	%fd299, %fd297, %fd298;
	st.global.f64 	[%rd21+-40], %fd299;
	ld.global.f64 	%fd300, [%rd21+-32];
	ld.shared.f64 	%fd301, [%r245+-32];
	add.f64 	%fd302, %fd300, %fd301;
	st.global.f64 	[%rd21+-32], %fd302;
	ld.global.f64 	%fd303, [%rd21+-24];
	ld.shared.f64 	%fd304, [%r245+-24];
	add.f64 	%fd305, %fd303, %fd304;
	st.global.f64 	[%rd21+-24], %fd305;
	ld.global.f64 	%fd306, [%rd21+-16];
	ld.shared.f64 	%fd307, [%r245+-16];
	add.f64 	%fd308, %fd306, %fd307;
	st.global.f64 	[%rd21+-16], %fd308;
	ld.global.f64 	%fd309, [%rd21+-8];
	ld.shared.f64 	%fd310, [%r245+-8];
	add.f64 	%fd311, %fd309, %fd310;
	st.global.f64 	[%rd21+-8], %fd311;
	ld.global.f64 	%fd312, [%rd21];
	ld.shared.f64 	%fd313, [%r245];
	add.f64 	%fd314, %fd312, %fd313;
	st.global.f64 	[%rd21], %fd314;
	ld.global.f64 	%fd315, [%rd21+8];
	ld.shared.f64 	%fd316, [%r245+8];
	add.f64 	%fd317, %fd315, %fd316;
	st.global.f64 	[%rd21+8], %fd317;
	ld.global.f64 	%fd318, [%rd21+16];
	ld.shared.f64 	%fd319, [%r245+16];
	add.f64 	%fd320, %fd318, %fd319;
	st.global.f64 	[%rd21+16], %fd320;
	ld.global.f64 	%fd321, [%rd21+24];
	ld.shared.f64 	%fd322, [%r245+24];
	add.f64 	%fd323, %fd321, %fd322;
	st.global.f64 	[%rd21+24], %fd323;
	ld.global.f64 	%fd324, [%rd21+32];
	ld.shared.f64 	%fd325, [%r245+32];
	add.f64 	%fd326, %fd324, %fd325;
	st.global.f64 	[%rd21+32], %fd326;
	ld.global.f64 	%fd327, [%rd21+40];
	ld.shared.f64 	%fd328, [%r245+40];
	add.f64 	%fd329, %fd327, %fd328;
	st.global.f64 	[%rd21+40], %fd329;
	ld.global.f64 	%fd330, [%rd21+48];
	ld.shared.f64 	%fd331, [%r245+48];
	add.f64 	%fd332, %fd330, %fd331;
	st.global.f64 	[%rd21+48], %fd332;
	ld.global.f64 	%fd333, [%rd21+56];
	ld.shared.f64 	%fd334, [%r245+56];
	add.f64 	%fd335, %fd333, %fd334;
	st.global.f64 	[%rd21+56], %fd335;
	add.s32 	%r247, %r247, 16;
	add.s32 	%r246, %r246, 16;
	add.s32 	%r245, %r245, 128;
	setp.ne.s32 	%p31, %r247, 0;
	@%p31 bra 	$L__BB5_39;
$L__BB5_40:
	setp.eq.s32 	%p32, %r76, 0;
	@%p32 bra 	$L__BB5_49;
	and.b32  	%r99, %r114, 7;
	setp.lt.u32 	%p33, %r76, 8;
	@%p33 bra 	$L__BB5_43;
	add.s32 	%r208, %r248, %r75;
	mul.wide.s32 	%rd22, %r208, 8;
	add.s64 	%rd23, %rd3, %rd22;
	ld.global.f64 	%fd336, [%rd23];
	shl.b32 	%r209, %r248, 3;
	add.s32 	%r210, %r59, %r209;
	ld.shared.f64 	%fd337, [%r210];
	add.f64 	%fd338, %fd336, %fd337;
	st.global.f64 	[%rd23], %fd338;
	ld.global.f64 	%fd339, [%rd23+8];
	ld.shared.f64 	%fd340, [%r210+8];
	add.f64 	%fd341, %fd339, %fd340;
	st.global.f64 	[%rd23+8], %fd341;
	ld.global.f64 	%fd342, [%rd23+16];
	ld.shared.f64 	%fd343, [%r210+16];
	add.f64 	%fd344, %fd342, %fd343;
	st.global.f64 	[%rd23+16], %fd344;
	ld.global.f64 	%fd345, [%rd23+24];
	ld.shared.f64 	%fd346, [%r210+24];
	add.f64 	%fd347, %fd345, %fd346;
	st.global.f64 	[%rd23+24], %fd347;
	ld.global.f64 	%fd348, [%rd23+32];
	ld.shared.f64 	%fd349, [%r210+32];
	add.f64 	%fd350, %fd348, %fd349;
	st.global.f64 	[%rd23+32], %fd350;
	ld.global.f64 	%fd351, [%rd23+40];
	ld.shared.f64 	%fd352, [%r210+40];
	add.f64 	%fd353, %fd351, %fd352;
	st.global.f64 	[%rd23+40], %fd353;
	ld.global.f64 	%fd354, [%rd23+48];
	ld.shared.f64 	%fd355, [%r210+48];
	add.f64 	%fd356, %fd354, %fd355;
	st.global.f64 	[%rd23+48], %fd356;
	ld.global.f64 	%fd357, [%rd23+56];
	ld.shared.f64 	%fd358, [%r210+56];
	add.f64 	%fd359, %fd357, %fd358;
	st.global.f64 	[%rd23+56], %fd359;
	add.s32 	%r248, %r248, 8;
$L__BB5_43:
	setp.eq.s32 	%p34, %r99, 0;
	@%p34 bra 	$L__BB5_49;
	and.b32  	%r102, %r114, 3;
	setp.lt.u32 	%p35, %r99, 4;
	@%p35 bra 	$L__BB5_46;
	add.s32 	%r211, %r248, %r75;
	mul.wide.s32 	%rd24, %r211, 8;
	add.s64 	%rd25, %rd3, %rd24;
	ld.global.f64 	%fd360, [%rd25];
	shl.b32 	%r212, %r248, 3;
	add.s32 	%r213, %r59, %r212;
	ld.shared.f64 	%fd361, [%r213];
	add.f64 	%fd362, %fd360, %fd361;
	st.global.f64 	[%rd25], %fd362;
	ld.global.f64 	%fd363, [%rd25+8];
	ld.shared.f64 	%fd364, [%r213+8];
	add.f64 	%fd365, %fd363, %fd364;
	st.global.f64 	[%rd25+8], %fd365;
	ld.global.f64 	%fd366, [%rd25+16];
	ld.shared.f64 	%fd367, [%r213+16];
	add.f64 	%fd368, %fd366, %fd367;
	st.global.f64 	[%rd25+16], %fd368;
	ld.global.f64 	%fd369, [%rd25+24];
	ld.shared.f64 	%fd370, [%r213+24];
	add.f64 	%fd371, %fd369, %fd370;
	st.global.f64 	[%rd25+24], %fd371;
	add.s32 	%r248, %r248, 4;
$L__BB5_46:
	setp.eq.s32 	%p36, %r102, 0;
	@%p36 bra 	$L__BB5_49;
	mad.lo.s32 	%r214, %r1, 40, 32;
	shl.b32 	%r215, %r248, 3;
	mad.lo.s32 	%r216, %r114, %r214, %r215;
	mov.u32 	%r217, _ZZ5adi_xPdS_S_iiE12sharedMemory;
	add.s32 	%r253, %r217, %r216;
	add.s32 	%r252, %r248, %r75;
	neg.s32 	%r251, %r102;
$L__BB5_48:
	.pragma "nounroll";
	mul.wide.s32 	%rd26, %r252, 8;
	add.s64 	%rd27, %rd3, %rd26;
	ld.global.f64 	%fd372, [%rd27];
	ld.shared.f64 	%fd373, [%r253];
	add.f64 	%fd374, %fd372, %fd373;
	st.global.f64 	[%rd27], %fd374;
	add.s32 	%r253, %r253, 8;
	add.s32 	%r252, %r252, 1;
	add.s32 	%r251, %r251, 1;
	setp.ne.s32 	%p37, %r251, 0;
	@%p37 bra 	$L__BB5_48;
$L__BB5_49:
	ret;

}
	// .globl	_Z5adi_yPdS_S_ii
.visible .entry _Z5adi_yPdS_S_ii(
	.param .u64 .ptr .align 1 _Z5adi_yPdS_S_ii_param_0,
	.param .u64 .ptr .align 1 _Z5adi_yPdS_S_ii_param_1,
	.param .u64 .ptr .align 1 _Z5adi_yPdS_S_ii_param_2,
	.param .u32 _Z5adi_yPdS_S_ii_param_3,
	.param .u32 _Z5adi_yPdS_S_ii_param_4
)
{
	.reg .pred 	%p<38>;
	.reg .b32 	%r<255>;
	.reg .b64 	%rd<72>;
	.reg .b64 	%fd<378>;
	// demoted variable
	.shared .align 8 .b8 _ZZ5adi_yPdS_S_iiE12sharedMemory[30720];
	ld.param.u64 	%rd4, [_Z5adi_yPdS_S_ii_param_0];
	ld.param.u64 	%rd5, [_Z5adi_yPdS_S_ii_param_2];
	ld.param.u32 	%r113, [_Z5adi_yPdS_S_ii_param_3];
	ld.param.u32 	%r114, [_Z5adi_yPdS_S_ii_param_4];
	cvta.to.global.u64 	%rd1, %rd5;
	cvta.to.global.u64 	%rd2, %rd4;
	mov.u32 	%r115, %ctaid.x;
	mov.u32 	%r116, %ntid.x;
	mov.u32 	%r1, %tid.x;
	mad.lo.s32 	%r2, %r115, %r116, %r1;
	mul.lo.s32 	%r117, %r1, %r114;
	mov.u32 	%r118, _ZZ5adi_yPdS_S_iiE12sharedMemory;
	mad.lo.s32 	%r3, %r117, 40, %r118;
	shl.b32 	%r119, %r114, 3;
	add.s32 	%r4, %r3, %r119;
	add.s32 	%r5, %r4, %r119;
	add.s32 	%r6, %r5, %r119;
	setp.ge.s32 	%p1, %r2, %r113;
	setp.lt.s32 	%p2, %r114, 1;
	or.pred  	%p3, %p1, %p2;
	@%p3 bra 	$L__BB6_9;
	setp.lt.u32 	%p4, %r114, 4;
	mov.b32 	%r227, 0;
	@%p4 bra 	$L__BB6_4;
	and.b32  	%r121, %r114, 2147483644;
	neg.s32 	%r225, %r121;
	mul.lo.s32 	%r224, %r2, 5;
	mul.lo.s32 	%r123, %r1, 40;
	mad.lo.s32 	%r124, %r123, %r114, %r118;
	add.s32 	%r222, %r124, 16;
	add.s32 	%r125, %r123, 24;
	mad.lo.s32 	%r126, %r114, %r125, %r118;
	add.s32 	%r221, %r126, 16;
	add.s32 	%r127, %r123, 8;
	mad.lo.s32 	%r128, %r114, %r127, %r118;
	add.s32 	%r220, %r128, 16;
	add.s32 	%r129, %r123, 16;
	mad.lo.s32 	%r130, %r114, %r129, %r118;
	add.s32 	%r219, %r130, 16;
	mul.wide.s32 	%rd11, %r113, 40;
	mul.wide.s32 	%rd13, %r113, 8;
	mov.u32 	%r223, %r2;
$L__BB6_3:
	.pragma "nounroll";
	ld.param.u64 	%rd69, [_Z5adi_yPdS_S_ii_param_1];
	and.b32  	%r227, %r114, 2147483644;
	cvta.to.global.u64 	%rd6, %rd69;
	mul.wide.s32 	%rd7, %r224, 8;
	add.s64 	%rd8, %rd6, %rd7;
	ld.global.f64 	%fd8, [%rd8+24];
	st.shared.f64 	[%r222+-16], %fd8;
	ld.global.f64 	%fd9, [%rd8];
	st.shared.f64 	[%r220+-16], %fd9;
	ld.global.f64 	%fd10, [%rd8+32];
	st.shared.f64 	[%r219+-16], %fd10;
	mul.wide.s32 	%rd9, %r223, 8;
	add.s64 	%rd10, %rd1, %rd9;
	ld.global.f64 	%fd11, [%rd10];
	neg.f64 	%fd12, %fd11;
	st.shared.f64 	[%r221+-16], %fd12;
	add.s64 	%rd12, %rd8, %rd11;
	ld.global.f64 	%fd13, [%rd12+24];
	st.shared.f64 	[%r222+-8], %fd13;
	ld.global.f64 	%fd14, [%rd12];
	st.shared.f64 	[%r220+-8], %fd14;
	ld.global.f64 	%fd15, [%rd12+32];
	st.shared.f64 	[%r219+-8], %fd15;
	add.s64 	%rd14, %rd10, %rd13;
	ld.global.f64 	%fd16, [%rd14];
	neg.f64 	%fd17, %fd16;
	st.shared.f64 	[%r221+-8], %fd17;
	add.s64 	%rd15, %rd12, %rd11;
	ld.global.f64 	%fd18, [%rd15+24];
	st.shared.f64 	[%r222], %fd18;
	ld.global.f64 	%fd19, [%rd15];
	st.shared.f64 	[%r220], %fd19;
	ld.global.f64 	%fd20, [%rd15+32];
	st.shared.f64 	[%r219], %fd20;
	add.s64 	%rd16, %rd14, %rd13;
	ld.global.f64 	%fd21, [%rd16];
	neg.f64 	%fd22, %fd21;
	st.shared.f64 	[%r221], %fd22;
	add.s64 	%rd17, %rd15, %rd11;
	ld.global.f64 	%fd23, [%rd17+24];
	st.shared.f64 	[%r222+8], %fd23;
	ld.global.f64 	%fd24, [%rd17];
	st.shared.f64 	[%r220+8], %fd24;
	ld.global.f64 	%fd25, [%rd17+32];
	st.shared.f64 	[%r219+8], %fd25;
	add.s64 	%rd18, %rd16, %rd13;
	ld.global.f64 	%fd26, [%rd18];
	neg.f64 	%fd27, %fd26;
	st.shared.f64 	[%r221+8], %fd27;
	add.s32 	%r225, %r225, 4;
	mad.lo.s32 	%r224, %r113, 20, %r224;
	shl.b32 	%r131, %r113, 2;
	add.s32 	%r223, %r223, %r131;
	add.s32 	%r222, %r222, 32;
	add.s32 	%r221, %r221, 32;
	add.s32 	%r220, %r220, 32;
	add.s32 	%r219, %r219, 32;
	setp.ne.s32 	%p5, %r225, 0;
	@%p5 bra 	$L__BB6_3;
$L__BB6_4:
	and.b32  	%r29, %r114, 3;
	setp.eq.s32 	%p6, %r29, 0;
	@%p6 bra 	$L__BB6_9;
	setp.eq.s32 	%p7, %r29, 1;
	@%p7 bra 	$L__BB6_7;
	ld.param.u64 	%rd70, [_Z5adi_yPdS_S_ii_param_1];
	mad.lo.s32 	%r132, %r227, %r113, %r2;
	mul.lo.s32 	%r133, %r132, 5;
	cvta.to.global.u64 	%rd19, %rd70;
	mul.wide.s32 	%rd20, %r133, 8;
	add.s64 	%rd21, %rd19, %rd20;
	ld.global.f64 	%fd28, [%rd21+24];
	shl.b32 	%r134, %r227, 3;
	add.s32 	%r135, %r3, %r134;
	st.shared.f64 	[%r135], %fd28;
	ld.global.f64 	%fd29, [%rd21];
	add.s32 	%r136, %r4, %r134;
	st.shared.f64 	[%r136], %fd29;
	ld.global.f64 	%fd30, [%rd21+32];
	add.s32 	%r137, %r5, %r134;
	st.shared.f64 	[%r137], %fd30;
	mul.wide.s32 	%rd22, %r132, 8;
	add.s64 	%rd23, %rd1, %rd22;
	ld.global.f64 	%fd31, [%rd23];
	neg.f64 	%fd32, %fd31;
	add.s32 	%r138, %r6, %r134;
	st.shared.f64 	[%r138], %fd32;
	mul.wide.s32 	%rd24, %r113, 40;
	add.s64 	%rd25, %rd21, %rd24;
	ld.global.f64 	%fd33, [%rd25+24];
	st.shared.f64 	[%r135+8], %fd33;
	ld.global.f64 	%fd34, [%rd25];
	st.shared.f64 	[%r136+8], %fd34;
	ld.global.f64 	%fd35, [%rd25+32];
	st.shared.f64 	[%r137+8], %fd35;
	mul.wide.s32 	%rd26, %r113, 8;
	add.s64 	%rd27, %rd23, %rd26;
	ld.global.f64 	%fd36, [%rd27];
	neg.f64 	%fd37, %fd36;
	st.shared.f64 	[%r138+8], %fd37;
	add.s32 	%r227, %r227, 2;
$L__BB6_7:
	and.b32  	%r139, %r114, 1;
	setp.eq.b32 	%p8, %r139, 1;
	not.pred 	%p9, %p8;
	@%p9 bra 	$L__BB6_9;
	ld.param.u64 	%rd71, [_Z5adi_yPdS_S_ii_param_1];
	mad.lo.s32 	%r140, %r227, %r113, %r2;
	mul.lo.s32 	%r141, %r140, 5;
	cvta.to.global.u64 	%rd28, %rd71;
	mul.wide.s32 	%rd29, %r141, 8;
	add.s64 	%rd30, %rd28, %rd29;
	ld.global.f64 	%fd38, [%rd30+24];
	shl.b32 	%r142, %r227, 3;
	add.s32 	%r143, %r3, %r142;
	st.shared.f64 	[%r143], %fd38;
	ld.global.f64 	%fd39, [%rd30];
	add.s32 	%r144, %r4, %r142;
	st.shared.f64 	[%r144], %fd39;
	ld.global.f64 	%fd40, [%rd30+32];
	add.s32 	%r145, %r5, %r142;
	st.shared.f64 	[%r145], %fd40;
	mul.wide.s32 	%rd31, %r140, 8;
	add.s64 	%rd32, %rd1, %rd31;
	ld.global.f64 	%fd41, [%rd32];
	neg.f64 	%fd42, %fd41;
	add.s32 	%r146, %r6, %r142;
	st.shared.f64 	[%r146], %fd42;
$L__BB6_9:
	setp.ge.s32 	%p10, %r2, %r113;
	bar.sync 	0;
	@%p10 bra 	$L__BB6_49;
	setp.lt.s32 	%p11, %r114, 2;
	@%p11 bra 	$L__BB6_23;
	add.s32 	%r32, %r114, -1;
	add.s32 	%r148, %r114, -2;
	and.b32  	%r33, %r32, 7;
	setp.lt.u32 	%p12, %r148, 7;
	mov.b32 	%r235, 1;
	@%p12 bra 	$L__BB6_15;
	ld.shared.f64 	%fd375, [%r6];
	and.b32  	%r150, %r32, -8;
	neg.s32 	%r233, %r150;
	mov.u32 	%r151, _ZZ5adi_yPdS_S_iiE12sharedMemory;
	mul.lo.s32 	%r152, %r1, 40;
	mad.lo.s32 	%r153, %r152, %r114, %r151;
	add.s32 	%r232, %r153, 32;
	add.s32 	%r154, %r152, 24;
	mad.lo.s32 	%r155, %r114, %r154, %r151;
	add.s32 	%r231, %r155, 32;
	add.s32 	%r156, %r152, 8;
	mad.lo.s32 	%r157, %r114, %r156, %r151;
	add.s32 	%r229, %r157, 32;
	add.s32 	%r158, %r152, 16;
	mad.lo.s32 	%r159, %r114, %r158, %r151;
	add.s32 	%r228, %r159, 32;
	mov.b32 	%r230, 0;
$L__BB6_13:
	.pragma "nounroll";
	ld.shared.f64 	%fd43, [%r232+-24];
	ld.shared.f64 	%fd44, [%r229+-32];
	div.rn.f64 	%fd45, %fd43, %fd44;
	ld.shared.f64 	%fd46, [%r229+-24];
	ld.shared.f64 	%fd47, [%r228+-32];
	mul.f64 	%fd48, %fd45, %fd47;
	sub.f64 	%fd49, %fd46, %fd48;
	st.shared.f64 	[%r229+-24], %fd49;
	ld.shared.f64 	%fd50, [%r231+-24];
	mul.f64 	%fd51, %fd45, %fd375;
	sub.f64 	%fd52, %fd50, %fd51;
	st.shared.f64 	[%r231+-24], %fd52;
	ld.shared.f64 	%fd53, [%r232+-16];
	ld.shared.f64 	%fd54, [%r229+-24];
	div.rn.f64 	%fd55, %fd53, %fd54;
	ld.shared.f64 	%fd56, [%r229+-16];
	ld.shared.f64 	%fd57, [%r228+-24];
	mul.f64 	%fd58, %fd55, %fd57;
	sub.f64 	%fd59, %fd56, %fd58;
	st.shared.f64 	[%r229+-16], %fd59;
	ld.shared.f64 	%fd60, [%r231+-16];
	mul.f64 	%fd61, %fd55, %fd52;
	sub.f64 	%fd62, %fd60, %fd61;
	st.shared.f64 	[%r231+-16], %fd62;
	ld.shared.f64 	%fd63, [%r232+-8];
	ld.shared.f64 	%fd64, [%r229+-16];
	div.rn.f64 	%fd65, %fd63, %fd64;
	ld.shared.f64 	%fd66, [%r229+-8];
	ld.shared.f64 	%fd67, [%r228+-16];
	mul.f64 	%fd68, %fd65, %fd67;
	sub.f64 	%fd69, %fd66, %fd68;
	st.shared.f64 	[%r229+-8], %fd69;
	ld.shared.f64 	%fd70, [%r231+-8];
	mul.f64 	%fd71, %fd65, %fd62;
	sub.f64 	%fd72, %fd70, %fd71;
	st.shared.f64 	[%r231+-8], %fd72;
	ld.shared.f64 	%fd73, [%r232];
	ld.shared.f64 	%fd74, [%r229+-8];
	div.rn.f64 	%fd75, %fd73, %fd74;
	ld.shared.f64 	%fd76, [%r229];
	ld.shared.f64 	%fd77, [%r228+-8];
	mul.f64 	%fd78, %fd75, %fd77;
	sub.f64 	%fd79, %fd76, %fd78;
	st.shared.f64 	[%r229], %fd79;
	ld.shared.f64 	%fd80, [%r231];
	mul.f64 	%fd81, %fd75, %fd72;
	sub.f64 	%fd82, %fd80, %fd81;
	st.shared.f64 	[%r231], %fd82;
	ld.shared.f64 	%fd83, [%r232+8];
	ld.shared.f64 	%fd84, [%r229];
	div.rn.f64 	%fd85, %fd83, %fd84;
	ld.shared.f64 	%fd86, [%r229+8];
	ld.shared.f64 	%fd87, [%r228];
	mul.f64 	%fd88, %fd85, %fd87;
	sub.f64 	%fd89, %fd86, %fd88;
	st.shared.f64 	[%r229+8], %fd89;
	ld.shared.f64 	%fd90, [%r231+8];
	mul.f64 	%fd91, %fd85, %fd82;
	sub.f64 	%fd92, %fd90, %fd91;
	st.shared.f64 	[%r231+8], %fd92;
	ld.shared.f64 	%fd93, [%r232+16];
	ld.shared.f64 	%fd94, [%r229+8];
	div.rn.f64 	%fd95, %fd93, %fd94;
	ld.shared.f64 	%fd96, [%r229+16];
	ld.shared.f64 	%fd97, [%r228+8];
	mul.f64 	%fd98, %fd95, %fd97;
	sub.f64 	%fd99, %fd96, %fd98;
	st.shared.f64 	[%r229+16], %fd99;
	ld.shared.f64 	%fd100, [%r231+16];
	mul.f64 	%fd101, %fd95, %fd92;
	sub.f64 	%fd102, %fd100, %fd101;
	st.shared.f64 	[%r231+16], %fd102;
	ld.shared.f64 	%fd103, [%r232+24];
	ld.shared.f64 	%fd104, [%r229+16];
	div.rn.f64 	%fd105, %fd103, %fd104;
	ld.shared.f64 	%fd106, [%r229+24];
	ld.shared.f64 	%fd107, [%r228+16];
	mul.f64 	%fd108, %fd105, %fd107;
	sub.f64 	%fd109, %fd106, %fd108;
	st.shared.f64 	[%r229+24], %fd109;
	ld.shared.f64 	%fd110, [%r231+24];
	mul.f64 	%fd111, %fd105, %fd102;
	sub.f64 	%fd112, %fd110, %fd111;
	st.shared.f64 	[%r231+24], %fd112;
	ld.shared.f64 	%fd113, [%r232+32];
	ld.shared.f64 	%fd114, [%r229+24];
	div.rn.f64 	%fd115, %fd113, %fd114;
	ld.shared.f64 	%fd116, [%r229+32];
	ld.shared.f64 	%fd117, [%r228+24];
	mul.f64 	%fd118, %fd115, %fd117;
	sub.f64 	%fd119, %fd116, %fd118;
	st.shared.f64 	[%r229+32], %fd119;
	ld.shared.f64 	%fd120, [%r231+32];
	mul.f64 	%fd121, %fd115, %fd112;
	sub.f64 	%fd375, %fd120, %fd121;
	st.shared.f64 	[%r231+32], %fd375;
	add.s32 	%r233, %r233, 8;
	add.s32 	%r232, %r232, 64;
	add.s32 	%r231, %r231, 64;
	add.s32 	%r230, %r230, 8;
	add.s32 	%r229, %r229, 64;
	add.s32 	%r228, %r228, 64;
	setp.ne.s32 	%p13, %r233, 0;
	@%p13 bra 	$L__BB6_13;
	add.s32 	%r235, %r230, 1;
$L__BB6_15:
	setp.eq.s32 	%p14, %r33, 0;
	@%p14 bra 	$L__BB6_23;
	and.b32  	%r53, %r32, 3;
	setp.lt.u32 	%p15, %r33, 4;
	@%p15 bra 	$L__BB6_18;
	shl.b32 	%r160, %r235, 3;
	add.s32 	%r161, %r3, %r160;
	ld.shared.f64 	%fd122, [%r161];
	add.s32 	%r162, %r4, %r160;
	ld.shared.f64 	%fd123, [%r162+-8];
	div.rn.f64 	%fd124, %fd122, %fd123;
	ld.shared.f64 	%fd125, [%r162];
	add.s32 	%r163, %r5, %r160;
	ld.shared.f64 	%fd126, [%r163+-8];
	mul.f64 	%fd127, %fd124, %fd126;
	sub.f64 	%fd128, %fd125, %fd127;
	st.shared.f64 	[%r162], %fd128;
	add.s32 	%r164, %r6, %r160;
	ld.shared.f64 	%fd129, [%r164];
	ld.shared.f64 	%fd130, [%r164+-8];
	mul.f64 	%fd131, %fd124, %fd130;
	sub.f64 	%fd132, %fd129, %fd131;
	st.shared.f64 	[%r164], %fd132;
	ld.shared.f64 	%fd133, [%r161+8];
	ld.shared.f64 	%fd134, [%r162];
	div.rn.f64 	%fd135, %fd133, %fd134;
	ld.shared.f64 	%fd136, [%r162+8];
	ld.shared.f64 	%fd137, [%r163];
	mul.f64 	%fd138, %fd135, %fd137;
	sub.f64 	%fd139, %fd136, %fd138;
	st.shared.f64 	[%r162+8], %fd139;
	ld.shared.f64 	%fd140, [%r164+8];
	mul.f64 	%fd141, %fd135, %fd132;
	sub.f64 	%fd142, %fd140, %fd141;
	st.shared.f64 	[%r164+8], %fd142;
	ld.shared.f64 	%fd143, [%r161+16];
	ld.shared.f64 	%fd144, [%r162+8];
	div.rn.f64 	%fd145, %fd143, %fd144;
	ld.shared.f64 	%fd146, [%r162+16];
	ld.shared.f64 	%fd147, [%r163+8];
	mul.f64 	%fd148, %fd145, %fd147;
	sub.f64 	%fd149, %fd146, %fd148;
	st.shared.f64 	[%r162+16], %fd149;
	ld.shared.f64 	%fd150, [%r164+16];
	mul.f64 	%fd151, %fd145, %fd142;
	sub.f64 	%fd152, %fd150, %fd151;
	st.shared.f64 	[%r164+16], %fd152;
	ld.shared.f64 	%fd153, [%r161+24];
	ld.shared.f64 	%fd154, [%r162+16];
	div.rn.f64 	%fd155, %fd153, %fd154;
	ld.shared.f64 	%fd156, [%r162+24];
	ld.shared.f64 	%fd157, [%r163+16];
	mul.f64 	%fd158, %fd155, %fd157;
	sub.f64 	%fd159, %fd156, %fd158;
	st.shared.f64 	[%r162+24], %fd159;
	ld.shared.f64 	%fd160, [%r164+24];
	mul.f64 	%fd161, %fd155, %fd152;
	sub.f64 	%fd162, %fd160, %fd161;
	st.shared.f64 	[%r164+24], %fd162;
	add.s32 	%r235, %r235, 4;
$L__BB6_18:
	setp.eq.s32 	%p16, %r53, 0;
	@%p16 bra 	$L__BB6_23;
	setp.eq.s32 	%p17, %r53, 1;
	@%p17 bra 	$L__BB6_21;
	shl.b32 	%r165, %r235, 3;
	add.s32 	%r166, %r3, %r165;
	ld.shared.f64 	%fd163, [%r166];
	add.s32 	%r167, %r4, %r165;
	ld.shared.f64 	%fd164, [%r167+-8];
	div.rn.f64 	%fd165, %fd163, %fd164;
	ld.shared.f64 	%fd166, [%r167];
	add.s32 	%r168, %r5, %r165;
	ld.shared.f64 	%fd167, [%r168+-8];
	mul.f64 	%fd168, %fd165, %fd167;
	sub.f64 	%fd169, %fd166, %fd168;
	st.shared.f64 	[%r167], %fd169;
	add.s32 	%r169, %r6, %r165;
	ld.shared.f64 	%fd170, [%r169];
	ld.shared.f64 	%fd171, [%r169+-8];
	mul.f64 	%fd172, %fd165, %fd171;
	sub.f64 	%fd173, %fd170, %fd172;
	st.shared.f64 	[%r169], %fd173;
	ld.shared.f64 	%fd174, [%r166+8];
	ld.shared.f64 	%fd175, [%r167];
	div.rn.f64 	%fd176, %fd174, %fd175;
	ld.shared.f64 	%fd177, [%r167+8];
	ld.shared.f64 	%fd178, [%r168];
	mul.f64 	%fd179, %fd176, %fd178;
	sub.f64 	%fd180, %fd177, %fd179;
	st.shared.f64 	[%r167+8], %fd180;
	ld.shared.f64 	%fd181, [%r169+8];
	mul.f64 	%fd182, %fd176, %fd173;
	sub.f64 	%fd183, %fd181, %fd182;
	st.shared.f64 	[%r169+8], %fd183;
	add.s32 	%r235, %r235, 2;
$L__BB6_21:
	and.b32  	%r170, %r32, 1;
	setp.eq.b32 	%p18, %r170, 1;
	not.pred 	%p19, %p18;
	@%p19 bra 	$L__BB6_23;
	shl.b32 	%r171, %r235, 3;
	add.s32 	%r172, %r3, %r171;
	ld.shared.f64 	%fd184, [%r172];
	add.s32 	%r173, %r4, %r171;
	ld.shared.f64 	%fd185, [%r173+-8];
	div.rn.f64 	%fd186, %fd184, %fd185;
	ld.shared.f64 	%fd187, [%r173];
	add.s32 	%r174, %r5, %r171;
	ld.shared.f64 	%fd188, [%r174+-8];
	mul.f64 	%fd189, %fd186, %fd188;
	sub.f64 	%fd190, %fd187, %fd189;
	st.shared.f64 	[%r173], %fd190;
	add.s32 	%r175, %r6, %r171;
	ld.shared.f64 	%fd191, [%r175];
	ld.shared.f64 	%fd192, [%r175+-8];
	mul.f64 	%fd193, %fd186, %fd192;
	sub.f64 	%fd194, %fd191, %fd193;
	st.shared.f64 	[%r175], %fd194;
$L__BB6_23:
	shl.b32 	%r176, %r114, 3;
	add.s32 	%r58, %r6, %r176;
	setp.lt.s32 	%p20, %r114, 2;
	add.s32 	%r59, %r114, -1;
	ld.shared.f64 	%fd195, [%r58+-8];
	ld.shared.f64 	%fd196, [%r5+-8];
	div.rn.f64 	%fd377, %fd195, %fd196;
	add.s32 	%r177, %r58, %r176;
	st.shared.f64 	[%r177+-8], %fd377;
	@%p20 bra 	$L__BB6_36;
	add.s32 	%r238, %r114, -2;
	and.b32  	%r61, %r59, 7;
	setp.lt.u32 	%p21, %r238, 7;
	@%p21 bra 	$L__BB6_28;
	and.b32  	%r178, %r59, -8;
	neg.s32 	%r244, %r178;
	mul.lo.s32 	%r179, %r1, 40;
	add.s32 	%r180, %r179, 32;
	mov.u32 	%r181, _ZZ5adi_yPdS_S_iiE12sharedMemory;
	mad.lo.s32 	%r182, %r114, %r180, %r181;
	add.s32 	%r243, %r182, -32;
	add.s32 	%r183, %r179, 24;
	mad.lo.s32 	%r184, %r114, %r183, %r181;
	add.s32 	%r242, %r184, -32;
	add.s32 	%r185, %r179, 16;
	mad.lo.s32 	%r186, %r114, %r185, %r181;
	add.s32 	%r241, %r186, -32;
	add.s32 	%r187, %r179, 40;
	mad.lo.s32 	%r188, %r114, %r187, %r181;
	add.s32 	%r240, %r188, -32;
	mov.u32 	%r245, %r114;
$L__BB6_26:
	.pragma "nounroll";
	ld.shared.f64 	%fd197, [%r243+16];
	ld.shared.f64 	%fd198, [%r242+16];
	mul.f64 	%fd199, %fd198, %fd377;
	sub.f64 	%fd200, %fd197, %fd199;
	ld.shared.f64 	%fd201, [%r241+16];
	div.rn.f64 	%fd202, %fd200, %fd201;
	st.shared.f64 	[%r240+16], %fd202;
	ld.shared.f64 	%fd203, [%r243+8];
	ld.shared.f64 	%fd204, [%r242+8];
	mul.f64 	%fd205, %fd204, %fd202;
	sub.f64 	%fd206, %fd203, %fd205;
	ld.shared.f64 	%fd207, [%r241+8];
	div.rn.f64 	%fd208, %fd206, %fd207;
	st.shared.f64 	[%r240+8], %fd208;
	ld.shared.f64 	%fd209, [%r243];
	ld.shared.f64 	%fd210, [%r242];
	mul.f64 	%fd211, %fd210, %fd208;
	sub.f64 	%fd212, %fd209, %fd211;
	ld.shared.f64 	%fd213, [%r241];
	div.rn.f64 	%fd214, %fd212, %fd213;
	st.shared.f64 	[%r240], %fd214;
	ld.shared.f64 	%fd215, [%r243+-8];
	ld.shared.f64 	%fd216, [%r242+-8];
	mul.f64 	%fd217, %fd216, %fd214;
	sub.f64 	%fd218, %fd215, %fd217;
	ld.shared.f64 	%fd219, [%r241+-8];
	div.rn.f64 	%fd220, %fd218, %fd219;
	st.shared.f64 	[%r240+-8], %fd220;
	ld.shared.f64 	%fd221, [%r243+-16];
	ld.shared.f64 	%fd222, [%r242+-16];
	mul.f64 	%fd223, %fd222, %fd220;
	sub.f64 	%fd224, %fd221, %fd223;
	ld.shared.f64 	%fd225, [%r241+-16];
	div.rn.f64 	%fd226, %fd224, %fd225;
	st.shared.f64 	[%r240+-16], %fd226;
	ld.shared.f64 	%fd227, [%r243+-24];
	ld.shared.f64 	%fd228, [%r242+-24];
	mul.f64 	%fd229, %fd228, %fd226;
	sub.f64 	%fd230, %fd227, %fd229;
	ld.shared.f64 	%fd231, [%r241+-24];
	div.rn.f64 	%fd232, %fd230, %fd231;
	st.shared.f64 	[%r240+-24], %fd232;
	ld.shared.f64 	%fd233, [%r243+-32];
	ld.shared.f64 	%fd234, [%r242+-32];
	mul.f64 	%fd235, %fd234, %fd232;
	sub.f64 	%fd236, %fd233, %fd235;
	ld.shared.f64 	%fd237, [%r241+-32];
	div.rn.f64 	%fd238, %fd236, %fd237;
	st.shared.f64 	[%r240+-32], %fd238;
	ld.shared.f64 	%fd239, [%r243+-40];
	ld.shared.f64 	%fd240, [%r242+-40];
	mul.f64 	%fd241, %fd240, %fd238;
	sub.f64 	%fd242, %fd239, %fd241;
	ld.shared.f64 	%fd243, [%r241+-40];
	div.rn.f64 	%fd377, %fd242, %fd243;
	st.shared.f64 	[%r240+-40], %fd377;
	add.s32 	%r245, %r245, -8;
	add.s32 	%r244, %r244, 8;
	add.s32 	%r243, %r243, -64;
	add.s32 	%r242, %r242, -64;
	add.s32 	%r241, %r241, -64;
	add.s32 	%r240, %r240, -64;
	setp.eq.s32 	%p22, %r244, 0;
	@%p22 bra 	$L__BB6_27;
	bra.uni 	$L__BB6_26;
$L__BB6_27:
	add.s32 	%r238, %r245, -2;
$L__BB6_28:
	setp.eq.s32 	%p23, %r61, 0;
	@%p23 bra 	$L__BB6_36;
	and.b32  	%r69, %r59, 3;
	setp.lt.u32 	%p24, %r61, 4;
	@%p24 bra 	$L__BB6_31;
	shl.b32 	%r189, %r238, 3;
	add.s32 	%r190, %r6, %r189;
	ld.shared.f64 	%fd244, [%r190];
	add.s32 	%r191, %r5, %r189;
	ld.shared.f64 	%fd245, [%r191];
	mul.f64 	%fd246, %fd245, %fd377;
	sub.f64 	%fd247, %fd244, %fd246;
	add.s32 	%r192, %r4, %r189;
	ld.shared.f64 	%fd248, [%r192];
	div.rn.f64 	%fd249, %fd247, %fd248;
	add.s32 	%r193, %r58, %r189;
	st.shared.f64 	[%r193], %fd249;
	ld.shared.f64 	%fd250, [%r190+-8];
	ld.shared.f64 	%fd251, [%r191+-8];
	mul.f64 	%fd252, %fd251, %fd249;
	sub.f64 	%fd253, %fd250, %fd252;
	ld.shared.f64 	%fd254, [%r192+-8];
	div.rn.f64 	%fd255, %fd253, %fd254;
	st.shared.f64 	[%r193+-8], %fd255;
	ld.shared.f64 	%fd256, [%r190+-16];
	ld.shared.f64 	%fd257, [%r191+-16];
	mul.f64 	%fd258, %fd257, %fd255;
	sub.f64 	%fd259, %fd256, %fd258;
	ld.shared.f64 	%fd260, [%r192+-16];
	div.rn.f64 	%fd261, %fd259, %fd260;
	st.shared.f64 	[%r193+-16], %fd261;
	ld.shared.f64 	%fd262, [%r190+-24];
	ld.shared.f64 	%fd263, [%r191+-24];
	mul.f64 	%fd264, %fd263, %fd261;
	sub.f64 	%fd265, %fd262, %fd264;
	ld.shared.f64 	%fd266, [%r192+-24];
	div.rn.f64 	%fd267, %fd265, %fd266;
	st.shared.f64 	[%r193+-24], %fd267;
	add.s32 	%r238, %r238, -4;
$L__BB6_31:
	setp.eq.s32 	%p25, %r69, 0;
	@%p25 bra 	$L__BB6_36;
	setp.eq.s32 	%p26, %r69, 1;
	@%p26 bra 	$L__BB6_34;
	shl.b32 	%r194, %r238, 3;
	add.s32 	%r195, %r6, %r194;
	ld.shared.f64 	%fd268, [%r195];
	add.s32 	%r196, %r5, %r194;
	ld.shared.f64 	%fd269, [%r196];
	add.s32 	%r197, %r58, %r194;
	ld.shared.f64 	%fd270, [%r197+8];
	mul.f64 	%fd271, %fd269, %fd270;
	sub.f64 	%fd272, %fd268, %fd271;
	add.s32 	%r198, %r4, %r194;
	ld.shared.f64 	%fd273, [%r198];
	div.rn.f64 	%fd274, %fd272, %fd273;
	st.shared.f64 	[%r197], %fd274;
	ld.shared.f64 	%fd275, [%r195+-8];
	ld.shared.f64 	%fd276, [%r196+-8];
	mul.f64 	%fd277, %fd276, %fd274;
	sub.f64 	%fd278, %fd275, %fd277;
	ld.shared.f64 	%fd279, [%r198+-8];
	div.rn.f64 	%fd280, %fd278, %fd279;
	st.shared.f64 	[%r197+-8], %fd280;
	add.s32 	%r238, %r238, -2;
$L__BB6_34:
	and.b32  	%r199, %r59, 1;
	setp.eq.b32 	%p27, %r199, 1;
	not.pred 	%p28, %p27;
	@%p28 bra 	$L__BB6_36;
	shl.b32 	%r200, %r238, 3;
	add.s32 	%r201, %r6, %r200;
	ld.shared.f64 	%fd281, [%r201];
	add.s32 	%r202, %r5, %r200;
	ld.shared.f64 	%fd282, [%r202];
	add.s32 	%r203, %r58, %r200;
	ld.shared.f64 	%fd283, [%r203+8];
	mul.f64 	%fd284, %fd282, %fd283;
	sub.f64 	%fd285, %fd281, %fd284;
	add.s32 	%r204, %r4, %r200;
	ld.shared.f64 	%fd286, [%r204];
	div.rn.f64 	%fd287, %fd285, %fd286;
	st.shared.f64 	[%r203], %fd287;
$L__BB6_36:
	setp.lt.s32 	%p29, %r114, 1;
	@%p29 bra 	$L__BB6_49;
	and.b32  	%r74, %r114, 15;
	setp.lt.u32 	%p30, %r114, 16;
	mov.b32 	%r249, 0;
	@%p30 bra 	$L__BB6_40;
	and.b32  	%r249, %r114, 2147483632;
	neg.s32 	%r248, %r249;
	shl.b32 	%r77, %r113, 4;
	mad.lo.s32 	%r206, %r1, 40, 32;
	mov.u32 	%r207, _ZZ5adi_yPdS_S_iiE12sharedMemory;
	mad.lo.s32 	%r208, %r114, %r206, %r207;
	add.s32 	%r246, %r208, 64;
	mul.wide.s32 	%rd35, %r113, 8;
	mov.u32 	%r247, %r2;
$L__BB6_39:
	.pragma "nounroll";
	mul.wide.s32 	%rd33, %r247, 8;
	add.s64 	%rd34, %rd2, %rd33;
	ld.global.f64 	%fd288, [%rd34];
	ld.shared.f64 	%fd289, [%r246+-64];
	add.f64 	%fd290, %fd288, %fd289;
	st.global.f64 	[%rd34], %fd290;
	add.s64 	%rd36, %rd34, %rd35;
	ld.global.f64 	%fd291, [%rd36];
	ld.shared.f64 	%fd292, [%r246+-56];
	add.f64 	%fd293, %fd291, %fd292;
	st.global.f64 	[%rd36], %fd293;
	add.s64 	%rd37, %rd36, %rd35;
	ld.global.f64 	%fd294, [%rd37];
	ld.shared.f64 	%fd295, [%r246+-48];
	add.f64 	%fd296, %fd294, %fd295;
	st.global.f64 	[%rd37], %fd296;
	add.s64 	%rd38, %rd37, %rd35;
	ld.global.f64 	%fd297, [%rd38];
	ld.shared.f64 	%fd298, [%r246+-40];
	add.f64 	%fd299, %fd297, %fd298;
	st.global.f64 	[%rd38], %fd299;
	add.s64 	%rd39, %rd38, %rd35;
	ld.global.f64 	%fd300, [%rd39];
	ld.shared.f64 	%fd301, [%r246+-32];
	add.f64 	%fd302, %fd300, %fd301;
	st.global.f64 	[%rd39], %fd302;
	add.s64 	%rd40, %rd39, %rd35;
	ld.global.f64 	%fd303, [%rd40];
	ld.shared.f64 	%fd304, [%r246+-24];
	add.f64 	%fd305, %fd303, %fd304;
	st.global.f64 	[%rd40], %fd305;
	add.s64 	%rd41, %rd40, %rd35;
	ld.global.f64 	%fd306, [%rd41];
	ld.shared.f64 	%fd307, [%r246+-16];
	add.f64 	%fd308, %fd306, %fd307;
	st.global.f64 	[%rd41], %fd308;
	add.s64 	%rd42, %rd41, %rd35;
	ld.global.f64 	%fd309, [%rd42];
	ld.shared.f64 	%fd310, [%r246+-8];
	add.f64 	%fd311, %fd309, %fd310;
	st.global.f64 	[%rd42], %fd311;
	add.s64 	%rd43, %rd42, %rd35;
	ld.global.f64 	%fd312, [%rd43];
	ld.shared.f64 	%fd313, [%r246];
	add.f64 	%fd314, %fd312, %fd313;
	st.global.f64 	[%rd43], %fd314;
	add.s64 	%rd44, %rd43, %rd35;
	ld.global.f64 	%fd315, [%rd44];
	ld.shared.f64 	%fd316, [%r246+8];
	add.f64 	%fd317, %fd315, %fd316;
	st.global.f64 	[%rd44], %fd317;
	add.s64 	%rd45, %rd44, %rd35;
	ld.global.f64 	%fd318, [%rd45];
	ld.shared.f64 	%fd319, [%r246+16];
	add.f64 	%fd320, %fd318, %fd319;
	st.global.f64 	[%rd45], %fd320;
	add.s64 	%rd46, %rd45, %rd35;
	ld.global.f64 	%fd321, [%rd46];
	ld.shared.f64 	%fd322, [%r246+24];
	add.f64 	%fd323, %fd321, %fd322;
	st.global.f64 	[%rd46], %fd323;
	add.s64 	%rd47, %rd46, %rd35;
	ld.global.f64 	%fd324, [%rd47];
	ld.shared.f64 	%fd325, [%r246+32];
	add.f64 	%fd326, %fd324, %fd325;
	st.global.f64 	[%rd47], %fd326;
	add.s64 	%rd48, %rd47, %rd35;
	ld.global.f64 	%fd327, [%rd48];
	ld.shared.f64 	%fd328, [%r246+40];
	add.f64 	%fd329, %fd327, %fd328;
	st.global.f64 	[%rd48], %fd329;
	add.s64 	%rd49, %rd48, %rd35;
	ld.global.f64 	%fd330, [%rd49];
	ld.shared.f64 	%fd331, [%r246+48];
	add.f64 	%fd332, %fd330, %fd331;
	st.global.f64 	[%rd49], %fd332;
	add.s64 	%rd50, %rd49, %rd35;
	ld.global.f64 	%fd333, [%rd50];
	ld.shared.f64 	%fd334, [%r246+56];
	add.f64 	%fd335, %fd333, %fd334;
	st.global.f64 	[%rd50], %fd335;
	add.s32 	%r248, %r248, 16;
	add.s32 	%r247, %r247, %r77;
	add.s32 	%r246, %r246, 128;
	setp.ne.s32 	%p31, %r248, 0;
	@%p31 bra 	$L__BB6_39;
$L__BB6_40:
	setp.eq.s32 	%p32, %r74, 0;
	@%p32 bra 	$L__BB6_49;
	and.b32  	%r98, %r114, 7;
	setp.lt.u32 	%p33, %r74, 8;
	@%p33 bra 	$L__BB6_43;
	mad.lo.s32 	%r209, %r249, %r113, %r2;
	mul.wide.s32 	%rd51, %r209, 8;
	add.s64 	%rd52, %rd2, %rd51;
	ld.global.f64 	%fd336, [%rd52];
	shl.b32 	%r210, %r249, 3;
	add.s32 	%r211, %r58, %r210;
	ld.shared.f64 	%fd337, [%r211];
	add.f64 	%fd338, %fd336, %fd337;
	st.global.f64 	[%rd52], %fd338;
	mul.wide.s32 	%rd53, %r113, 8;
	add.s64 	%rd54, %rd52, %rd53;
	ld.global.f64 	%fd339, [%rd54];
	ld.shared.f64 	%fd340, [%r211+8];
	add.f64 	%fd341, %fd339, %fd340;
	st.global.f64 	[%rd54], %fd341;
	add.s64 	%rd55, %rd54, %rd53;
	ld.global.f64 	%fd342, [%rd55];
	ld.shared.f64 	%fd343, [%r211+16];
	add.f64 	%fd344, %fd342, %fd343;
	st.global.f64 	[%rd55], %fd344;
	add.s64 	%rd56, %rd55, %rd53;
	ld.global.f64 	%fd345, [%rd56];
	ld.shared.f64 	%fd346, [%r211+24];
	add.f64 	%fd347, %fd345, %fd346;
	st.global.f64 	[%rd56], %fd347;
	add.s64 	%rd57, %rd56, %rd53;
	ld.global.f64 	%fd348, [%rd57];
	ld.shared.f64 	%fd349, [%r211+32];
	add.f64 	%fd350, %fd348, %fd349;
	st.global.f64 	[%rd57], %fd350;
	add.s64 	%rd58, %rd57, %rd53;
	ld.global.f64 	%fd351, [%rd58];
	ld.shared.f64 	%fd352, [%r211+40];
	add.f64 	%fd353, %fd351, %fd352;
	st.global.f64 	[%rd58], %fd353;
	add.s64 	%rd59, %rd58, %rd53;
	ld.global.f64 	%fd354, [%rd59];
	ld.shared.f64 	%fd355, [%r211+48];
	add.f64 	%fd356, %fd354, %fd355;
	st.global.f64 	[%rd59], %fd356;
	add.s64 	%rd60, %rd59, %rd53;
	ld.global.f64 	%fd357, [%rd60];
	ld.shared.f64 	%fd358, [%r211+56];
	add.f64 	%fd359, %fd357, %fd358;
	st.global.f64 	[%rd60], %fd359;
	add.s32 	%r249, %r249, 8;
$L__BB6_43:
	setp.eq.s32 	%p34, %r98, 0;
	@%p34 bra 	$L__BB6_49;
	and.b32  	%r101, %r114, 3;
	setp.lt.u32 	%p35, %r98, 4;
	@%p35 bra 	$L__BB6_46;
	mad.lo.s32 	%r212, %r249, %r113, %r2;
	mul.wide.s32 	%rd61, %r212, 8;
	add.s64 	%rd62, %rd2, %rd61;
	ld.global.f64 	%fd360, [%rd62];
	shl.b32 	%r213, %r249, 3;
	add.s32 	%r214, %r58, %r213;
	ld.shared.f64 	%fd361, [%r214];
	add.f64 	%fd362, %fd360, %fd361;
	st.global.f64 	[%rd62], %fd362;
	mul.wide.s32 	%rd63, %r113, 8;
	add.s64 	%rd64, %rd62, %rd63;
	ld.global.f64 	%fd363, [%rd64];
	ld.shared.f64 	%fd364, [%r214+8];
	add.f64 	%fd365, %fd363, %fd364;
	st.global.f64 	[%rd64], %fd365;
	add.s64 	%rd65, %rd64, %rd63;
	ld.global.f64 	%fd366, [%rd65];
	ld.shared.f64 	%fd367, [%r214+16];
	add.f64 	%fd368, %fd366, %fd367;
	st.global.f64 	[%rd65], %fd368;
	add.s64 	%rd66, %rd65, %rd63;
	ld.global.f64 	%fd369, [%rd66];
	ld.shared.f64 	%fd370, [%r214+24];
	add.f64 	%fd371, %fd369, %fd370;
	st.global.f64 	[%rd66], %fd371;
	add.s32 	%r249, %r249, 4;
$L__BB6_46:
	setp.eq.s32 	%p36, %r101, 0;
	@%p36 bra 	$L__BB6_49;
	mad.lo.s32 	%r215, %r1, 40, 32;
	shl.b32 	%r216, %r249, 3;
	mad.lo.s32 	%r217, %r114, %r215, %r216;
	mov.u32 	%r218, _ZZ5adi_yPdS_S_iiE12sharedMemory;
	add.s32 	%r254, %r218, %r217;
	mad.lo.s32 	%r253, %r249, %r113, %r2;
	neg.s32 	%r252, %r101;
$L__BB6_48:
	.pragma "nounroll";
	mul.wide.s32 	%rd67, %r253, 8;
	add.s64 	%rd68, %rd2, %rd67;
	ld.global.f64 	%fd372, [%rd68];
	ld.shared.f64 	%fd373, [%r254];
	add.f64 	%fd374, %fd372, %fd373;
	st.global.f64 	[%rd68], %fd374;
	add.s32 	%r254, %r254, 8;
	add.s32 	%r253, %r253, %r113;
	add.s32 	%r252, %r252, 1;
	setp.ne.s32 	%p37, %r252, 0;
	@%p37 bra 	$L__BB6_48;
$L__BB6_49:
	ret;

}
	// .globl	_ZN3cub18CUB_300001_SM_10006detail11EmptyKernelIvEEvv
.visible .entry _ZN3cub18CUB_300001_SM_10006detail11EmptyKernelIvEEvv()
{


	ret;

}
	// .globl	_ZN3cub18CUB_300001_SM_10006detail6reduce28DeviceReduceSingleTileKernelINS2_10policy_hubIdjN4cuda3std3__44plusIdEEE10Policy1000EN6thrust24THRUST_300001_SM_1000_NS10device_ptrIdEEPdjS9_ddNS7_10__identityEEEvT0_T1_T2_T3_T4_T6_
.visible .entry _ZN3cub18CUB_300001_SM_10006detail6reduce28DeviceReduceSingleTileKernelINS2_10policy_hubIdjN4cuda3std3__44plusIdEEE10Policy1000EN6thrust24THRUST_300001_SM_1000_NS10device_ptrIdEEPdjS9_ddNS7_10__identityEEEvT0_T1_T2_T3_T4_T6_(
	.param .align 8 .b8 _ZN3cub18CUB_300001_SM_10006detail6reduce28DeviceReduceSingleTileKernelINS2_10policy_hubIdjN4cuda3std3__44plusIdEEE10Policy1000EN6thrust24THRUST_300001_SM_1000_NS10device_ptrIdEEPdjS9_ddNS7_10__identityEEEvT0_T1_T2_T3_T4_T6__param_0[8],
	.param .u64 .ptr .align 1 _ZN3cub18CUB_300001_SM_10006detail6reduce28DeviceReduceSingleTileKernelINS2_10policy_hubIdjN4cuda3std3__44plusIdEEE10Policy1000EN6thrust24THRUST_300001_SM_1000_NS10device_ptrIdEEPdjS9_ddNS7_10__identityEEEvT0_T1_T2_T3_T4_T6__param_1,
	.param .u32 _ZN3cub18CUB_300001_SM_10006detail6reduce28DeviceReduceSingleTileKernelINS2_10policy_hubIdjN4cuda3std3__44plusIdEEE10Policy1000EN6thrust24THRUST_300001_SM_1000_NS10device_ptrIdEEPdjS9_ddNS7_10__identityEEEvT0_T1_T2_T3_T4_T6__param_2,
	.param .align 1 .b8 _ZN3cub18CUB_300001_SM_10006detail6reduce28DeviceReduceSingleTileKernelINS2_10policy_hubIdjN4cuda3std3__44plusIdEEE10Policy1000EN6thrust24THRUST_300001_SM_1000_NS10device_ptrIdEEPdjS9_ddNS7_10__identityEEEvT0_T1_T2_T3_T4_T6__param_3[1],
	.param .f64 _ZN3cub18CUB_300001_SM_10006detail6reduce28DeviceReduceSingleTileKernelINS2_10policy_hubIdjN4cuda3std3__44plusIdEEE10Policy1000EN6thrust24THRUST_300001_SM_1000_NS10device_ptrIdEEPdjS9_ddNS7_10__identityEEEvT0_T1_T2_T3_T4_T6__param_4,
	.param .align 1 .b8 _ZN3cub18CUB_300001_SM_10006detail6reduce28DeviceReduceSingleTileKernelINS2_10policy_hubIdjN4cuda3std3__44plusIdEEE10Policy1000EN6thrust24THRUST_300001_SM_1000_NS10device_ptrIdEEPdjS9_ddNS7_10__identityEEEvT0_T1_T2_T3_T4_T6__param_5[1]
)
.maxntid 640
.minnctapersm 1
{
	.reg .pred 	%p<71>;
	.reg .b32 	%r<288>;
	.reg .b64 	%rd<114>;
	.reg .b64 	%fd<380>;
	// demoted variable
	.shared .align 8 .b8 _ZZN3cub18CUB_300001_SM_10006detail6reduce28DeviceReduceSingleTileKernelINS2_10policy_hubIdjN4cuda3std3__44plusIdEEE10Policy1000EN6thrust24THRUST_300001_SM_1000_NS10device_ptrIdEEPdjS9_ddNS7_10__identityEEEvT0_T1_T2_T3_T4_T6_E12temp_storage[192];
	ld.param.u64 	%rd9, [_ZN3cub18CUB_300001_SM_10006detail6reduce28DeviceReduceSingleTileKernelINS2_10policy_hubIdjN4cuda3std3__44plusIdEEE10Policy1000EN6thrust24THRUST_300001_SM_1000_NS10device_ptrIdEEPdjS9_ddNS7_10__identityEEEvT0_T1_T2_T3_T4_T6__param_0];
	ld.param.u64 	%rd10, [_ZN3cub18CUB_300001_SM_10006detail6reduce28DeviceReduceSingleTileKernelINS2_10policy_hubIdjN4cuda3std3__44plusIdEEE10Policy1000EN6thrust24THRUST_300001_SM_1000_NS10device_ptrIdEEPdjS9_ddNS7_10__identityEEEvT0_T1_T2_T3_T4_T6__param_1];
	ld.param.u32 	%r51, [_ZN3cub18CUB_300001_SM_10006detail6reduce28DeviceReduceSingleTileKernelINS2_10policy_hubIdjN4cuda3std3__44plusIdEEE10Policy1000EN6thrust24THRUST_300001_SM_1000_NS10device_ptrIdEEPdjS9_ddNS7_10__identityEEEvT0_T1_T2_T3_T4_T6__param_2];
	ld.param.f64 	%fd42, [_ZN3cub18CUB_300001_SM_10006detail6reduce28DeviceReduceSingleTileKernelINS2_10policy_hubIdjN4cuda3std3__44plusIdEEE10Policy1000EN6thrust24THRUST_300001_SM_1000_NS10device_ptrIdEEPdjS9_ddNS7_10__identityEEEvT0_T1_T2_T3_T4_T6__param_4];
	cvta.to.global.u64 	%rd1, %rd10;
	setp.ne.s32 	%p1, %r51, 0;
	@%p1 bra 	$L__BB8_3;
	mov.u32 	%r270, %tid.x;
	setp.ne.s32 	%p70, %r270, 0;
	@%p70 bra 	$L__BB8_52;
	st.global.f64 	[%rd1], %fd42;
	bra.uni 	$L__BB8_52;
$L__BB8_3:
	cvta.to.global.u64 	%rd2, %rd9;
	setp.gt.u32 	%p2, %r51, 5119;
	@%p2 bra 	$L__BB8_28;
	mov.u32 	%r1, %tid.x;
	setp.ge.u32 	%p24, %r1, %r51;
	mov.f64 	%fd367, 0d0000000000000000;
	mov.u32 	%r274, %r1;
	@%p24 bra 	$L__BB8_6;
	mul.wide.u32 	%rd83, %r1, 8;
	add.s64 	%rd84, %rd2, %rd83;
	ld.global.f64 	%fd367, [%rd84];
	add.s32 	%r274, %r1, 640;
$L__BB8_6:
	setp.ge.u32 	%p25, %r274, %r51;
	@%p25 bra 	$L__BB8_19;
	not.b32 	%r146, %r274;
	add.s32 	%r147, %r51, %r146;
	mul.hi.u32 	%r148, %r147, -858993459;
	shr.u32 	%r149, %r148, 9;
	add.s32 	%r4, %r149, 1;
	and.b32  	%r5, %r4, 15;
	setp.lt.u32 	%p26, %r147, 9600;
	@%p26 bra 	$L__BB8_10;
	and.b32  	%r150, %r4, 16777200;
	neg.s32 	%r272, %r150;
	mul.wide.u32 	%rd85, %r274, 8;
	add.s64 	%rd86, %rd85, %rd2;
	add.s64 	%rd112, %rd86, 40960;
$L__BB8_9:
	.pragma "nounroll";
	ld.global.f64 	%fd181, [%rd112+-40960];
	add.f64 	%fd182, %fd367, %fd181;
	ld.global.f64 	%fd183, [%rd112+-35840];
	add.f64 	%fd184, %fd182, %fd183;
	ld.global.f64 	%fd185, [%rd112+-30720];
	add.f64 	%fd186, %fd184, %fd185;
	ld.global.f64 	%fd187, [%rd112+-25600];
	add.f64 	%fd188, %fd186, %fd187;
	ld.global.f64 	%fd189, [%rd112+-20480];
	add.f64 	%fd190, %fd188, %fd189;
	ld.global.f64 	%fd191, [%rd112+-15360];
	add.f64 	%fd192, %fd190, %fd191;
	ld.global.f64 	%fd193, [%rd112+-10240];
	add.f64 	%fd194, %fd192, %fd193;
	ld.global.f64 	%fd195, [%rd112+-5120];
	add.f64 	%fd196, %fd194, %fd195;
	ld.global.f64 	%fd197, [%rd112];
	add.f64 	%fd198, %fd196, %fd197;
	ld.global.f64 	%fd199, [%rd112+5120];
	add.f64 	%fd200, %fd198, %fd199;
	ld.global.f64 	%fd201, [%rd112+10240];
	add.f64 	%fd202, %fd200, %fd201;
	ld.global.f64 	%fd203, [%rd112+15360];
	add.f64 	%fd204, %fd202, %fd203;
	ld.global.f64 	%fd205, [%rd112+20480];
	add.f64 	%fd206, %fd204, %fd205;
	ld.global.f64 	%fd207, [%rd112+25600];
	add.f64 	%fd208, %fd206, %fd207;
	ld.global.f64 	%fd209, [%rd112+30720];
	add.f64 	%fd210, %fd208, %fd209;
	ld.global.f64 	%fd211, [%rd112+35840];
	add.f64 	%fd367, %fd210, %fd211;
	add.s32 	%r274, %r274, 10240;
	add.s32 	%r272, %r272, 16;
	add.s64 	%rd112, %rd112, 81920;
	setp.ne.s32 	%p27, %r272, 0;
	@%p27 bra 	$L__BB8_9;
$L__BB8_10:
	setp.eq.s32 	%p28, %r5, 0;
	@%p28 bra 	$L__BB8_19;
	and.b32  	%r12, %r4, 7;
	setp.lt.u32 	%p29, %r5, 8;
	@%p29 bra 	$L__BB8_13;
	mul.wide.u32 	%rd87, %r274, 8;
	add.s64 	%rd88, %rd2, %rd87;
	ld.global.f64 	%fd213, [%rd88];
	add.f64 	%fd214, %fd367, %fd213;
	ld.global.f64 	%fd215, [%rd88+5120];
	add.f64 	%fd216, %fd214, %fd215;
	ld.global.f64 	%fd217, [%rd88+10240];
	add.f64 	%fd218, %fd216, %fd217;
	ld.global.f64 	%fd219, [%rd88+15360];
	add.f64 	%fd220, %fd218, %fd219;
	ld.global.f64 	%fd221, [%rd88+20480];
	add.f64 	%fd222, %fd220, %fd221;
	ld.global.f64 	%fd223, [%rd88+25600];
	add.f64 	%fd224, %fd222, %fd223;
	ld.global.f64 	%fd225, [%rd88+30720];
	add.f64 	%fd226, %fd224, %fd225;
	ld.global.f64 	%fd227, [%rd88+35840];
	add.f64 	%fd367, %fd226, %fd227;
	add.s32 	%r274, %r274, 5120;
$L__BB8_13:
	setp.eq.s32 	%p30, %r12, 0;
	@%p30 bra 	$L__BB8_19;
	and.b32  	%r15, %r4, 3;
	setp.lt.u32 	%p31, %r12, 4;
	@%p31 bra 	$L__BB8_16;
	mul.wide.u32 	%rd89, %r274, 8;
	add.s64 	%rd90, %rd2, %rd89;
	ld.global.f64 	%fd229, [%rd90];
	add.f64 	%fd230, %fd367, %fd229;
	ld.global.f64 	%fd231, [%rd90+5120];
	add.f64 	%fd232, %fd230, %fd231;
	ld.global.f64 	%fd233, [%rd90+10240];
	add.f64 	%fd234, %fd232, %fd233;
	ld.global.f64 	%fd235, [%rd90+15360];
	add.f64 	%fd367, %fd234, %fd235;
	add.s32 	%r274, %r274, 2560;
$L__BB8_16:
	setp.eq.s32 	%p32, %r15, 0;
	@%p32 bra 	$L__BB8_19;
	mul.wide.u32 	%rd91, %r274, 8;
	add.s64 	%rd113, %rd2, %rd91;
	neg.s32 	%r277, %r15;
$L__BB8_18:
	.pragma "nounroll";
	ld.global.f64 	%fd236, [%rd113];
	add.f64 	%fd367, %fd367, %fd236;
	add.s64 	%rd113, %rd113, 5120;
	add.s32 	%r277, %r277, 1;
	setp.ne.s32 	%p33, %r277, 0;
	@%p33 bra 	$L__BB8_18;
$L__BB8_19:
	setp.lt.u32 	%p34, %r51, 640;
	@%p34 bra 	$L__BB8_24;
	// begin inline asm
	mov.u32 %r214, %laneid;
	// end inline asm
	mov.b64 	%rd102, %fd367;
	mov.b64 	{%r216, %r221}, %rd102;
	mov.b32 	%r222, 1;
	mov.b32 	%r263, 31;
	mov.b32 	%r264, -1;
	// begin inline asm
	shfl.sync.down.b32 %r215, %r216, %r222, %r263, %r264;
	// end inline asm
	// begin inline asm
	shfl.sync.down.b32 %r220, %r221, %r222, %r263, %r264;
	// end inline asm
	mov.b64 	%rd103, {%r215, %r220};
	mov.b64 	%fd307, %rd103;
	setp.gt.s32 	%p62, %r214, 30;
	add.f64 	%fd308, %fd367, %fd307;
	selp.f64 	%fd309, %fd367, %fd308, %p62;
	mov.b64 	%rd104, %fd309;
	mov.b64 	{%r226, %r231}, %rd104;
	mov.b32 	%r232, 2;
	// begin inline asm
	shfl.sync.down.b32 %r225, %r226, %r232, %r263, %r264;
	// end inline asm
	// begin inline asm
	shfl.sync.down.b32 %r230, %r231, %r232, %r263, %r264;
	// end inline asm
	mov.b64 	%rd105, {%r225, %r230};
	mov.b64 	%fd310, %rd105;
	setp.gt.s32 	%p63, %r214, 29;
	add.f64 	%fd311, %fd309, %fd310;
	selp.f64 	%fd312, %fd309, %fd311, %p63;
	mov.b64 	%rd106, %fd312;
	mov.b64 	{%r236, %r241}, %rd106;
	mov.b32 	%r242, 4;
	// begin inline asm
	shfl.sync.down.b32 %r235, %r236, %r242, %r263, %r264;
	// end inline asm
	// begin inline asm
	shfl.sync.down.b32 %r240, %r241, %r242, %r263, %r264;
	// end inline asm
	mov.b64 	%rd107, {%r235, %r240};
	mov.b64 	%fd313, %rd107;
	setp.gt.s32 	%p64, %r214, 27;
	add.f64 	%fd314, %fd312, %fd313;
	selp.f64 	%fd315, %fd312, %fd314, %p64;
	mov.b64 	%rd108, %fd315;
	mov.b64 	{%r246, %r251}, %rd108;
	mov.b32 	%r252, 8;
	// begin inline asm
	shfl.sync.down.b32 %r245, %r246, %r252, %r263, %r264;
	// end inline asm
	// begin inline asm
	shfl.sync.down.b32 %r250, %r251, %r252, %r263, %r264;
	// end inline asm
	mov.b64 	%rd109, {%r245, %r250};
	mov.b64 	%fd316, %rd109;
	setp.gt.s32 	%p65, %r214, 23;
	add.f64 	%fd317, %fd315, %fd316;
	selp.f64 	%fd318, %fd315, %fd317, %p65;
	mov.b64 	%rd110, %fd318;
	mov.b64 	{%r256, %r261}, %rd110;
	mov.b32 	%r262, 16;
	// begin inline asm
	shfl.sync.down.b32 %r255, %r256, %r262, %r263, %r264;
	// end inline asm
	// begin inline asm
	shfl.sync.down.b32 %r260, %r261, %r262, %r263, %r264;
	// end inline asm
	mov.b64 	%rd111, {%r255, %r260};
	mov.b64 	%fd319, %rd111;
	setp.gt.s32 	%p66, %r214, 15;
	add.f64 	%fd16, %fd318, %fd319;
	selp.f64 	%fd379, %fd318, %fd16, %p66;
	setp.ne.s32 	%p67, %r214, 0;
	@%p67 bra 	$L__BB8_22;
	shr.u32 	%r265, %r1, 2;
	and.b32  	%r266, %r265, 248;
	mov.u32 	%r267, _ZZN3cub18CUB_300001_SM_10006detail6reduce28DeviceReduceSingleTileKernelINS2_10policy_hubIdjN4cuda3std3__44plusIdEEE10Policy1000EN6thrust24THRUST_300001_SM_1000_NS10device_ptrIdEEPdjS9_ddNS7_10__identityEEEvT0_T1_T2_T3_T4_T6_E12temp_storage;
	add.s32 	%r268, %r267, %r266;
	st.shared.f64 	[%r268+24], %fd16;
$L__BB8_22:
	bar.sync 	0;
	setp.ne.s32 	%p68, %r1, 0;
	@%p68 bra 	$L__BB8_50;
	ld.shared.f64 	%fd320, [_ZZN3cub18CUB_300001_SM_10006detail6reduce28DeviceReduceSingleTileKernelINS2_10policy_hubIdjN4cuda3std3__44plusIdEEE10Policy1000EN6thrust24THRUST_300001_SM_1000_NS10device_ptrIdEEPdjS9_ddNS7_10__identityEEEvT0_T1_T2_T3_T4_T6_E12temp_storage+32];
	add.f64 	%fd321, %fd379, %fd320;
	ld.shared.f64 	%fd322, [_ZZN3cub18CUB_300001_SM_10006detail6reduce28DeviceReduceSingleTileKernelINS2_10policy_hubIdjN4cuda3std3__44plusIdEEE10Policy1000EN6thrust24THRUST_300001_SM_1000_NS10device_ptrIdEEPdjS9_ddNS7_10__identityEEEvT0_T1_T2_T3_T4_T6_E12temp_storage+40];
	add.f64 	%fd323, %fd321, %fd322;
	ld.shared.f64 	%fd324, [_ZZN3cub18CUB_300001_SM_10006detail6reduce28DeviceReduceSingleTileKernelINS2_10policy_hubIdjN4cuda3std3__44plusIdEEE10Policy1000EN6thrust24THRUST_300001_SM_1000_NS10device_ptrIdEEPdjS9_ddNS7_10__identityEEEvT0_T1_T2_T3_T4_T6_E12temp_storage+48];
	add.f64 	%fd325, %fd323, %fd324;
	ld.shared.f64 	%fd326, [_ZZN3cub18CUB_300001_SM_10006detail6reduce28DeviceReduceSingleTileKernelINS2_10policy_hubIdjN4cuda3std3__44plusIdEEE10Policy1000EN6thrust24THRUST_300001_SM_1000_NS10device_ptrIdEEPdjS9_ddNS7_10__identityEEEvT0_T1_T2_T3_T4_T6_E12temp_storage+56];
	add.f64 	%fd327, %fd325, %fd326;
	ld.shared.f64 	%fd328, [_ZZN3cub18CUB_300001_SM_10006detail6reduce28DeviceReduceSingleTileKernelINS2_10policy_hubIdjN4cuda3std3__44plusIdEEE10Policy1000EN6thrust24THRUST_300001_SM_1000_NS10device_ptrIdEEPdjS9_ddNS7_10__identityEEEvT0_T1_T2_T3_T4_T6_E12temp_storage+64];
	add.f64 	%fd329, %fd327, %fd328;
	ld.shared.f64 	%fd330, [_ZZN3cub18CUB_300001_SM_10006detail6reduce28DeviceReduceSingleTileKernelINS2_10policy_hubIdjN4cuda3std3__44plusIdEEE10Policy1000EN6thrust24THRUST_300001_SM_1000_NS10device_ptrIdEEPdjS9_ddNS7_10__identityEEEvT0_T1_T2_T3_T4_T6_E12temp_storage+72];
	add.f64 	%fd331, %fd329, %fd330;
	ld.shared.f64 	%fd332, [_ZZN3cub18CUB_300001_SM_10006detail6reduce28DeviceReduceSingleTileKernelINS2_10policy_hubIdjN4cuda3std3__44plusIdEEE10Policy1000EN6thrust24THRUST_300001_SM_1000_NS10device_ptrIdEEPdjS9_ddNS7_10__identityEEEvT0_T1_T2_T3_T4_T6_E12temp_storage+80];
	add.f64 	%fd333, %fd331, %fd332;
	ld.shared.f64 	%fd334, [_ZZN3cub18CUB_300001_SM_10006detail6reduce28DeviceReduceSingleTileKernelINS2_10policy_hubIdjN4cuda3std3__44plusIdEEE10Policy1000EN6thrust24THRUST_300001_SM_1000_NS10device_ptrIdEEPdjS9_ddNS7_10__identityEEEvT0_T1_T2_T3_T4_T6_E12temp_storage+88];
	add.f64 	%fd335, %fd333, %fd334;
	ld.shared.f64 	%fd336, [_ZZN3cub18CUB_300001_SM_10006detail6reduce28DeviceReduceSingleTileKernelINS2_10policy_hubIdjN4cuda3std3__44plusIdEEE10Policy1000EN6thrust24THRUST_300001_SM_1000_NS10device_ptrIdEEPdjS9_ddNS7_10__identityEEEvT0_T1_T2_T3_T4_T6_E12temp_storage+96];
	add.f64 	%fd337, %fd335, %fd336;
	ld.shared.f64 	%fd338, [_ZZN3cub18CUB_300001_SM_10006detail6reduce28DeviceReduceSingleTileKernelINS2_10policy_hubIdjN4cuda3std3__44plusIdEEE10Policy1000EN6thrust24THRUST_300001_SM_1000_NS10device_ptrIdEEPdjS9_ddNS7_10__identityEEEvT0_T1_T2_T3_T4_T6_E12temp_storage+104];
	add.f64 	%fd339, %fd337, %fd338;
	ld.shared.f64 	%fd340, [_ZZN3cub18CUB_300001_SM_10006detail6reduce28DeviceReduceSingleTileKernelINS2_10policy_hubIdjN4cuda3std3__44plusIdEEE10Policy1000EN6thrust24THRUST_300001_SM_1000_NS10device_ptrIdEEPdjS9_ddNS7_10__identityEEEvT0_T1_T2_T3_T4_T6_E12temp_storage+112];
	add.f64 	%fd341, %fd339, %fd340;
	ld.shared.f64 	%fd342, [_ZZN3cub18CUB_300001_SM_10006detail6reduce28DeviceReduceSingleTileKernelINS2_10policy_hubIdjN4cuda3std3__44plusIdEEE10Policy1000EN6thrust24THRUST_300001_SM_1000_NS10device_ptrIdEEPdjS9_ddNS7_10__identityEEEvT0_T1_T2_T3_T4_T6_E12temp_storage+120];
	add.f64 	%fd343, %fd341, %fd342;
	ld.shared.f64 	%fd344, [_ZZN3cub18CUB_300001_SM_10006detail6reduce28DeviceReduceSingleTileKernelINS2_10policy_hubIdjN4cuda3std3__44plusIdEEE10Policy1000EN6thrust24THRUST_300001_SM_1000_NS10device_ptrIdEEPdjS9_ddNS7_10__identityEEEvT0_T1_T2_T3_T4_T6_E12temp_storage+128];
	add.f64 	%fd345, %fd343, %fd344;
	ld.shared.f64 	%fd346, [_ZZN3cub18CUB_300001_SM_10006detail6reduce28DeviceReduceSingleTileKernelINS2_10policy_hubIdjN4cuda3std3__44plusIdEEE10Policy1000EN6thrust24THRUST_300001_SM_1000_NS10device_ptrIdEEPdjS9_ddNS7_10__identityEEEvT0_T1_T2_T3_T4_T6_E12temp_storage+136];
	add.f64 	%fd347, %fd345, %fd346;
	ld.shared.f64 	%fd348, [_ZZN3cub18CUB_300001_SM_10006detail6reduce28DeviceReduceSingleTileKernelINS2_10policy_hubIdjN4cuda3std3__44plusIdEEE10Policy1000EN6thrust24THRUST_300001_SM_1000_NS10device_ptrIdEEPdjS9_ddNS7_10__identityEEEvT0_T1_T2_T3_T4_T6_E12temp_storage+144];
	add.f64 	%fd349, %fd347, %fd348;
	ld.shared.f64 	%fd350, [_ZZN3cub18CUB_300001_SM_10006detail6reduce28DeviceReduceSingleTileKernelINS2_10policy_hubIdjN4cuda3std3__44plusIdEEE10Policy1000EN6thrust24THRUST_300001_SM_1000_NS10device_ptrIdEEPdjS9_ddNS7_10__identityEEEvT0_T1_T2_T3_T4_T6_E12temp_storage+152];
	add.f64 	%fd351, %fd349, %fd350;
	ld.shared.f64 	%fd352, [_ZZN3cub18CUB_300001_SM_10006detail6reduce28DeviceReduceSingleTileKernelINS2_10policy_hubIdjN4cuda3std3__44plusIdEEE10Policy1000EN6thrust24THRUST_300001_SM_1000_NS10device_ptrIdEEPdjS9_ddNS7_10__identityEEEvT0_T1_T2_T3_T4_T6_E12temp_storage+160];
	add.f64 	%fd353, %fd351, %fd352;
	ld.shared.f64 	%fd354, [_ZZN3cub18CUB_300001_SM_10006detail6reduce28DeviceReduceSingleTileKernelINS2_10policy_hubIdjN4cuda3std3__44plusIdEEE10Policy1000EN6thrust24THRUST_300001_SM_1000_NS10device_ptrIdEEPdjS9_ddNS7_10__identityEEEvT0_T1_T2_T3_T4_T6_E12temp_storage+168];
	add.f64 	%fd355, %fd353, %fd354;
	ld.shared.f64 	%fd356, [_ZZN3cub18CUB_300001_SM_10006detail6reduce28DeviceReduceSingleTileKernelINS2_10policy_hubIdjN4cuda3std3__44plusIdEEE10Policy1000EN6thrust24THRUST_300001_SM_1000_NS10device_ptrIdEEPdjS9_ddNS7_10__identityEEEvT0_T1_T2_T3_T4_T6_E12temp_storage+176];
	add.f64 	%fd379, %fd355, %fd356;
	bra.uni 	$L__BB8_50;
$L__BB8_24:
	// begin inline asm
	mov.u32 %r151, %laneid;
	// end inline asm
	and.b32  	%r202, %r1, 992;
	add.s32 	%r203, %r202, 32;
	setp.gt.u32 	%p35, %r203, %r51;
	not.b32 	%r204, %r202;
	add.s32 	%r205, %r51, %r204;
	selp.b32 	%r200, %r205, 31, %p35;
	mov.b64 	%rd92, %fd367;
	mov.b64 	{%r153, %r158}, %rd92;
	mov.b32 	%r159, 1;
	mov.b32 	%r201, -1;
	// begin inline asm
	shfl.sync.down.b32 %r152, %r153, %r159, %r200, %r201;
	// end inline asm
	// begin inline asm
	shfl.sync.down.b32 %r157, %r158, %r159, %r200, %r201;
	// end inline asm
	mov.b64 	%rd93, {%r152, %r157};
	mov.b64 	%fd237, %rd93;
	setp.lt.s32 	%p36, %r151, %r200;
	add.f64 	%fd238, %fd367, %fd237;
	selp.f64 	%fd239, %fd238, %fd367, %p36;
	mov.b64 	%rd94, %fd239;
	mov.b64 	{%r163, %r168}, %rd94;
	mov.b32 	%r169, 2;
	// begin inline asm
	shfl.sync.down.b32 %r162, %r163, %r169, %r200, %r201;
	// end inline asm
	// begin inline asm
	shfl.sync.down.b32 %r167, %r168, %r169, %r200, %r201;
	// end inline asm
	mov.b64 	%rd95, {%r162, %r167};
	mov.b64 	%fd240, %rd95;
	add.s32 	%r206, %r151, 2;
	setp.gt.s32 	%p37, %r206, %r200;
	add.f64 	%fd241, %fd239, %fd240;
	selp.f64 	%fd242, %fd239, %fd241, %p37;
	mov.b64 	%rd96, %fd242;
	mov.b64 	{%r173, %r178}, %rd96;
	mov.b32 	%r179, 4;
	// begin inline asm
	shfl.sync.down.b32 %r172, %r173, %r179, %r200, %r201;
	// end inline asm
	// begin inline asm
	shfl.sync.down.b32 %r177, %r178, %r179, %r200, %r201;
	// end inline asm
	mov.b64 	%rd97, {%r172, %r177};
	mov.b64 	%fd243, %rd97;
	add.s32 	%r207, %r151, 4;
	setp.gt.s32 	%p38, %r207, %r200;
	add.f64 	%fd244, %fd242, %fd243;
	selp.f64 	%fd245, %fd242, %fd244, %p38;
	mov.b64 	%rd98, %fd245;
	mov.b64 	{%r183, %r188}, %rd98;
	mov.b32 	%r189, 8;
	// begin inline asm
	shfl.sync.down.b32 %r182, %r183, %r189, %r200, %r201;
	// end inline asm
	// begin inline asm
	shfl.sync.down.b32 %r187, %r188, %r189, %r200, %r201;
	// end inline asm
	mov.b64 	%rd99, {%r182, %r187};
	mov.b64 	%fd246, %rd99;
	add.s32 	%r208, %r151, 8;
	setp.gt.s32 	%p39, %r208, %r200;
	add.f64 	%fd247, %fd245, %fd246;
	selp.f64 	%fd248, %fd245, %fd247, %p39;
	mov.b64 	%rd100, %fd248;
	mov.b64 	{%r193, %r198}, %rd100;
	mov.b32 	%r199, 16;
	// begin inline asm
	shfl.sync.down.b32 %r192, %r193, %r199, %r200, %r201;
	// end inline asm
	// begin inline asm
	shfl.sync.down.b32 %r197, %r198, %r199, %r200, %r201;
	// end inline asm
	mov.b64 	%rd101, {%r192, %r197};
	mov.b64 	%fd249, %rd101;
	add.s32 	%r209, %r151, 16;
	setp.gt.s32 	%p40, %r209, %r200;
	add.f64 	%fd250, %fd248, %fd249;
	selp.f64 	%fd379, %fd248, %fd250, %p40;
	setp.ne.s32 	%p41, %r151, 0;
	@%p41 bra 	$L__BB8_26;
	shr.u32 	%r210, %r1, 2;
	and.b32  	%r211, %r210, 248;
	mov.u32 	%r212, _ZZN3cub18CUB_300001_SM_10006detail6reduce28DeviceReduceSingleTileKernelINS2_10policy_hubIdjN4cuda3std3__44plusIdEEE10Policy1000EN6thrust24THRUST_300001_SM_1000_NS10device_ptrIdEEPdjS9_ddNS7_10__identityEEEvT0_T1_T2_T3_T4_T6_E12temp_storage;
	add.s32 	%r213, %r212, %r211;
	st.shared.f64 	[%r213+24], %fd379;
$L__BB8_26:
	bar.sync 	0;
	setp.ne.s32 	%p42, %r1, 0;
	@%p42 bra 	$L__BB8_50;
	setp.gt.u32 	%p43, %r51, 32;
	ld.shared.f64 	%fd251, [_ZZN3cub18CUB_300001_SM_10006detail6reduce28DeviceReduceSingleTileKernelINS2_10policy_hubIdjN4cuda3std3__44plusIdEEE10Policy1000EN6thrust24THRUST_300001_SM_1000_NS10device_ptrIdEEPdjS9_ddNS7_10__identityEEEvT0_T1_T2_T3_T4_T6_E12temp_storage+32];
	add.f64 	%fd252, %fd379, %fd251;
	selp.f64 	%fd253, %fd252, %fd379, %p43;
	setp.gt.u32 	%p44, %r51, 64;
	ld.shared.f64 	%fd254, [_ZZN3cub18CUB_300001_SM_10006detail6reduce28DeviceReduceSingleTileKernelINS2_10policy_hubIdjN4cuda3std3__44plusIdEEE10Policy1000EN6thrust24THRUST_300001_SM_1000_NS10device_ptrIdEEPdjS9_ddNS7_10__identityEEEvT0_T1_T2_T3_T4_T6_E12temp_storage+40];
	add.f64 	%fd255, %fd254, %fd253;
	selp.f64 	%fd256, %fd255, %fd253, %p44;
	setp.gt.u32 	%p45, %r51, 96;
	ld.shared.f64 	%fd257, [_ZZN3cub18CUB_300001_SM_10006detail6reduce28DeviceReduceSingleTileKernelINS2_10policy_hubIdjN4cuda3std3__44plusIdEEE10Policy1000EN6thrust24THRUST_300001_SM_1000_NS10device_ptrIdEEPdjS9_ddNS7_10__identityEEEvT0_T1_T2_T3_T4_T6_E12temp_storage+48];
	add.f64 	%fd258, %fd257, %fd256;
	selp.f64 	%fd259, %fd258, %fd256, %p45;
	setp.gt.u32 	%p46, %r51, 128;
	ld.shared.f64 	%fd260, [_ZZN3cub18CUB_300001_SM_10006detail6reduce28DeviceReduceSingleTileKernelINS2_10policy_hubIdjN4cuda3std3__44plusIdEEE10Policy1000EN6thrust24THRUST_300001_SM_1000_NS10device_ptrIdEEPdjS9_ddNS7_10__identityEEEvT0_T1_T2_T3_T4_T6_E12temp_storage+56];
	add.f64 	%fd261, %fd260, %fd259;
	selp.f64 	%fd262, %fd261, %fd259, %p46;
	setp.gt.u32 	%p47, %r51, 160;
	ld.shared.f64 	%fd263, [_ZZN3cub18CUB_300001_SM_10006detail6reduce28DeviceReduceSingleTileKernelINS2_10policy_hubIdjN4cuda3std3__44plusIdEEE10Policy1000EN6thrust24THRUST_300001_SM_1000_NS10device_ptrIdEEPdjS9_ddNS7_10__identityEEEvT0_T1_T2_T3_T4_T6_E12temp_storage+64];
	add.f64 	%fd264, %fd263, %fd262;
	selp.f64 	%fd265, %fd264, %fd262, %p47;
	setp.gt.u32 	%p48, %r51, 192;
	ld.shared.f64 	%fd266, [_ZZN3cub18CUB_300001_SM_10006detail6reduce28DeviceReduceSingleTileKernelINS2_10policy_hubIdjN4cuda3std3__44plusIdEEE10Policy1000EN6thrust24THRUST_300001_SM_1000_NS10device_ptrIdEEPdjS9_ddNS7_10__identityEEEvT0_T1_T2_T3_T4_T6_E12temp_storage+72];
	add.f64 	%fd267, %fd266, %fd265;
	selp.f64 	%fd268, %fd267, %fd265, %p48;
	setp.gt.u32 	%p49, %r51, 224;
	ld.shared.f64 	%fd269, [_ZZN3cub18CUB_300001_SM_10006detail6reduce28DeviceReduceSingleTileKernelINS2_10policy_hubIdjN4cuda3std3__44plusIdEEE10Policy1000EN6thrust24THRUST_300001_SM_1000_NS10device_ptrIdEEPdjS9_ddNS7_10__identityEEEvT0_T1_T2_T3_T4_T6_E12temp_storage+80];
	add.f64 	%fd270, %fd269, %fd268;
	selp.f64 	%fd271, %fd270, %fd268, %p49;
	setp.gt.u32 	%p50, %r51, 256;
	ld.shared.f64 	%fd272, [_ZZN3cub18CUB_300001_SM_10006detail6reduce28DeviceReduceSingleTileKernelINS2_10policy_hubIdjN4cuda3std3__44plusIdEEE10Policy1000EN6thrust24THRUST_300001_SM_1000_NS10device_ptrIdEEPdjS9_ddNS7_10__identityEEEvT0_T1_T2_T3_T4_T6_E12temp_storage+88];
	add.f64 	%fd273, %fd272, %fd271;
	selp.f64 	%fd274, %fd273, %fd271, %p50;
	setp.gt.u32 	%p51, %r51, 288;
	ld.shared.f64 	%fd275, [_ZZN3cub18CUB_300001_SM_10006detail6reduce28DeviceReduceSingleTileKernelINS2_10policy_hubIdjN4cuda3std3__44plusIdEEE10Policy1000EN6thrust24THRUST_300001_SM_1000_NS10device_ptrIdEEPdjS9_ddNS7_10__identityEEEvT0_T1_T2_T3_T4_T6_E12temp_storage+96];
	add.f64 	%fd276, %fd275, %fd274;
	selp.f64 	%fd277, %fd276, %fd274, %p51;
	setp.gt.u32 	%p52, %r51, 320;
	ld.shared.f64 	%fd278, [_ZZN3cub18CUB_300001_SM_10006detail6reduce28DeviceReduceSingleTileKernelINS2_10policy_hubIdjN4cuda3std3__44plusIdEEE10Policy1000EN6thrust24THRUST_300001_SM_1000_NS10device_ptrIdEEPdjS9_ddNS7_10__identityEEEvT0_T1_T2_T3_T4_T6_E12temp_storage+104];
	add.f64 	%fd279, %fd278, %fd277;
	selp.f64 	%fd280, %fd279, %fd277, %p52;
	setp.gt.u32 	%p53, %r51, 352;
	ld.shared.f64 	%fd281, [_ZZN3cub18CUB_300001_SM_10006detail6reduce28DeviceReduceSingleTileKernelINS2_10policy_hubIdjN4cuda3std3__44plusIdEEE10Policy1000EN6thrust24THRUST_300001_SM_1000_NS10device_ptrIdEEPdjS9_ddNS7_10__identityEEEvT0_T1_T2_T3_T4_T6_E12temp_storage+112];
	add.f64 	%fd282, %fd281, %fd280;
	selp.f64 	%fd283, %fd282, %fd280, %p53;
	setp.gt.u32 	%p54, %r51, 384;
	ld.shared.f64 	%fd284, [_ZZN3cub18CUB_300001_SM_10006detail6reduce28DeviceReduceSingleTileKernelINS2_10policy_hubIdjN4cuda3std3__44plusIdEEE10Policy1000EN6thrust24THRUST_300001_SM_1000_NS10device_ptrIdEEPdjS9_ddNS7_10__identityEEEvT0_T1_T2_T3_T4_T6_E12temp_storage+120];
	add.f64 	%fd285, %fd284, %fd283;
	selp.f64 	%fd286, %fd285, %fd283, %p54;
	setp.gt.u32 	%p55, %r51, 416;
	ld.shared.f64 	%fd287, [_ZZN3cub18CUB_300001_SM_10006detail6reduce28DeviceReduceSingleTileKernelINS2_10policy_hubIdjN4cuda3std3__44plusIdEEE10Policy1000EN6thrust24THRUST_300001_SM_1000_NS10device_ptrIdEEPdjS9_ddNS7_10__identityEEEvT0_T1_T2_T3_T4_T6_E12temp_storage+128];
	add.f64 	%fd288, %fd287, %fd286;
	selp.f64 	%fd289, %fd288, %fd286, %p55;
	setp.gt.u32 	%p56, %r51, 448;
	ld.shared.f64 	%fd290, [_ZZN3cub18CUB_300001_SM_10006detail6reduce28DeviceReduceSingleTileKernelINS2_10policy_hubIdjN4cuda3std3__44plusIdEEE10Policy1000EN6thrust24THRUST_300001_SM_1000_NS10device_ptrIdEEPdjS9_ddNS7_10__identityEEEvT0_T1_T2_T3_T4_T6_E12temp_storage+136];
	add.f64 	%fd291, %fd290, %fd289;
	selp.f64 	%fd292, %fd291, %fd289, %p56;
	setp.gt.u32 	%p57, %r51, 480;
	ld.shared.f64 	%fd293, [_ZZN3cub18CUB_300001_SM_10006detail6reduce28DeviceReduceSingleTileKernelINS2_10policy_hubIdjN4cuda3std3__44plusIdEEE10Policy1000EN6thrust24THRUST_300001_SM_1000_NS10device_ptrIdEEPdjS9_ddNS7_10__identityEEEvT0_T1_T2_T3_T4_T6_E12temp_storage+144];
	add.f64 	%fd294, %fd293, %fd292;
	selp.f64 	%fd295, %fd294, %fd292, %p57;
	setp.gt.u32 	%p58, %r51, 512;
	ld.shared.f64 	%fd296, [_ZZN3cub18CUB_300001_SM_10006detail6reduce28DeviceReduceSingleTileKernelINS2_10policy_hubIdjN4cuda3std3__44plusIdEEE10Policy1000EN6thrust24THRUST_300001_SM_1000_NS10device_ptrIdEEPdjS9_ddNS7_10__identityEEEvT0_T1_T2_T3_T4_T6_E12temp_storage+152];
	add.f64 	%fd297, %fd296, %fd295;
	selp.f64 	%fd298, %fd297, %fd295, %p58;
	setp.gt.u32 	%p59, %r51, 544;
	ld.shared.f64 	%fd299, [_ZZN3cub18CUB_300001_SM_10006detail6reduce28DeviceReduceSingleTileKernelINS2_10policy_hubIdjN4cuda3std3__44plusIdEEE10Policy1000EN6thrust24THRUST_300001_SM_1000_NS10device_ptrIdEEPdjS9_ddNS7_10__identityEEEvT0_T1_T2_T3_T4_T6_E12temp_storage+160];
	add.f64 	%fd300, %fd299, %fd298;
	selp.f64 	%fd301, %fd300, %fd298, %p59;
	setp.gt.u32 	%p60, %r51, 576;
	ld.shared.f64 	%fd302, [_ZZN3cub18CUB_300001_SM_10006detail6reduce28DeviceReduceSingleTileKernelINS2_10policy_hubIdjN4cuda3std3__44plusIdEEE10Policy1000EN6thrust24THRUST_300001_SM_1000_NS10device_ptrIdEEPdjS9_ddNS7_10__identityEEEvT0_T1_T2_T3_T4_T6_E12temp_storage+168];
	add.f64 	%fd303, %fd302, %fd301;
	selp.f64 	%fd304, %fd303, %fd301, %p60;
	setp.gt.u32 	%p61, %r51, 608;
	ld.shared.f64 	%fd305, [_ZZN3cub18CUB_300001_SM_10006detail6reduce28DeviceReduceSingleTileKernelINS2_10policy_hubIdjN4cuda3std3__44plusIdEEE10Policy1000EN6thrust24THRUST_300001_SM_1000_NS10device_ptrIdEEPdjS9_ddNS7_10__identityEEEvT0_T1_T2_T3_T4_T6_E12temp_storage+176];
	add.f64 	%fd306, %fd305, %fd304;
	selp.f64 	%fd379, %fd306, %fd304, %p61;
	bra.uni 	$L__BB8_50;
$L__BB8_28:
	mov.u32 	%r21, %tid.x;
	mul.wide.u32 	%rd11, %r21, 8;
	add.s64 	%rd12, %rd2, %rd11;
	ld.global.f64 	%fd43, [%rd12];
	ld.global.f64 	%fd44, [%rd12+5120];
	ld.global.f64 	%fd45, [%rd12+10240];
	ld.global.f64 	%fd46, [%rd12+15360];
	ld.global.f64 	%fd47, [%rd12+20480];
	ld.global.f64 	%fd48, [%rd12+25600];
	ld.global.f64 	%fd49, [%rd12+30720];
	ld.global.f64 	%fd50, [%rd12+35840];
	add.f64 	%fd51, %fd43, %fd44;
	add.f64 	%fd52, %fd51, %fd45;
	add.f64 	%fd53, %fd52, %fd46;
	add.f64 	%fd54, %fd53, %fd47;
	add.f64 	%fd55, %fd54, %fd48;
	add.f64 	%fd56, %fd55, %fd49;
	add.f64 	%fd378, %fd56, %fd50;
	add.s32 	%r22, %r51, -5120;
	setp.lt.u32 	%p3, %r22, 5120;
	mov.b32 	%r279, 5120;
	@%p3 bra 	$L__BB8_32;
	mov.b32 	%r279, 5120;
$L__BB8_30:
	add.s32 	%r54, %r21, %r279;
	mul.wide.u32 	%rd13, %r54, 8;
	add.s64 	%rd14, %rd2, %rd13;
	ld.global.f64 	%fd57, [%rd14];
	ld.global.f64 	%fd58, [%rd14+5120];
	ld.global.f64 	%fd59, [%rd14+10240];
	ld.global.f64 	%fd60, [%rd14+15360];
	ld.global.f64 	%fd61, [%rd14+20480];
	ld.global.f64 	%fd62, [%rd14+25600];
	ld.global.f64 	%fd63, [%rd14+30720];
	ld.global.f64 	%fd64, [%rd14+35840];
	add.f64 	%fd65, %fd378, %fd57;
	add.f64 	%fd66, %fd65, %fd58;
	add.f64 	%fd67, %fd66, %fd59;
	add.f64 	%fd68, %fd67, %fd60;
	add.f64 	%fd69, %fd68, %fd61;
	add.f64 	%fd70, %fd69, %fd62;
	add.f64 	%fd71, %fd70, %fd63;
	add.f64 	%fd378, %fd71, %fd64;
	sub.s32 	%r55, %r51, %r279;
	setp.lt.u32 	%p4, %r55, 5120;
	@%p4 bra 	$L__BB8_46;
	add.s32 	%r279, %r279, 5120;
	setp.le.u32 	%p5, %r279, %r22;
	@%p5 bra 	$L__BB8_30;
$L__BB8_32:
	setp.le.u32 	%p6, %r51, %r279;
	sub.s32 	%r56, %r51, %r279;
	setp.ge.s32 	%p7, %r21, %r56;
	or.pred  	%p8, %p6, %p7;
	@%p8 bra 	$L__BB8_46;
	not.b32 	%r58, %r21;
	add.s32 	%r59, %r51, %r58;
	sub.s32 	%r60, %r59, %r279;
	mul.hi.u32 	%r61, %r60, -858993459;
	shr.u32 	%r62, %r61, 9;
	add.s32 	%r26, %r62, 1;
	and.b32  	%r27, %r26, 15;
	setp.lt.u32 	%p9, %r60, 9600;
	mov.u32 	%r284, %r21;
	@%p9 bra 	$L__BB8_37;
	or.b32  	%r282, %r21, 5120;
	add.s32 	%r281, %r21, %r279;
	and.b32  	%r63, %r26, 16777200;
	neg.s32 	%r280, %r63;
$L__BB8_35:
	.pragma "nounroll";
	mul.wide.u32 	%rd15, %r281, 8;
	add.s64 	%rd16, %rd2, %rd15;
	ld.global.f64 	%fd73, [%rd16];
	add.f64 	%fd74, %fd378, %fd73;
	add.s32 	%r64, %r281, 640;
	mul.wide.u32 	%rd17, %r64, 8;
	add.s64 	%rd18, %rd2, %rd17;
	ld.global.f64 	%fd75, [%rd18];
	add.f64 	%fd76, %fd74, %fd75;
	add.s32 	%r65, %r281, 1280;
	mul.wide.u32 	%rd19, %r65, 8;
	add.s64 	%rd20, %rd2, %rd19;
	ld.global.f64 	%fd77, [%rd20];
	add.f64 	%fd78, %fd76, %fd77;
	add.s32 	%r66, %r281, 1920;
	mul.wide.u32 	%rd21, %r66, 8;
	add.s64 	%rd22, %rd2, %rd21;
	ld.global.f64 	%fd79, [%rd22];
	add.f64 	%fd80, %fd78, %fd79;
	add.s32 	%r67, %r281, 2560;
	mul.wide.u32 	%rd23, %r67, 8;
	add.s64 	%rd24, %rd2, %rd23;
	ld.global.f64 	%fd81, [%rd24];
	add.f64 	%fd82, %fd80, %fd81;
	add.s32 	%r68, %r281, 3200;
	mul.wide.u32 	%rd25, %r68, 8;
	add.s64 	%rd26, %rd2, %rd25;
	ld.global.f64 	%fd83, [%rd26];
	add.f64 	%fd84, %fd82, %fd83;
	add.s32 	%r69, %r281, 3840;
	mul.wide.u32 	%rd27, %r69, 8;
	add.s64 	%rd28, %rd2, %rd27;
	ld.global.f64 	%fd85, [%rd28];
	add.f64 	%fd86, %fd84, %fd85;
	add.s32 	%r70, %r281, 4480;
	mul.wide.u32 	%rd29, %r70, 8;
	add.s64 	%rd30, %rd2, %rd29;
	ld.global.f64 	%fd87, [%rd30];
	add.f64 	%fd88, %fd86, %fd87;
	add.s32 	%r71, %r281, 5120;
	mul.wide.u32 	%rd31, %r71, 8;
	add.s64 	%rd32, %rd2, %rd31;
	ld.global.f64 	%fd89, [%rd32];
	add.f64 	%fd90, %fd88, %fd89;
	add.s32 	%r72, %r281, 5760;
	mul.wide.u32 	%rd33, %r72, 8;
	add.s64 	%rd34, %rd2, %rd33;
	ld.global.f64 	%fd91, [%rd34];
	add.f64 	%fd92, %fd90, %fd91;
	add.s32 	%r73, %r281, 6400;
	mul.wide.u32 	%rd35, %r73, 8;
	add.s64 	%rd36, %rd2, %rd35;
	ld.global.f64 	%fd93, [%rd36];
	add.f64 	%fd94, %fd92, %fd93;
	add.s32 	%r74, %r281, 7040;
	mul.wide.u32 	%rd37, %r74, 8;
	add.s64 	%rd38, %rd2, %rd37;
	ld.global.f64 	%fd95, [%rd38];
	add.f64 	%fd96, %fd94, %fd95;
	add.s32 	%r75, %r281, 7680;
	mul.wide.u32 	%rd39, %r75, 8;
	add.s64 	%rd40, %rd2, %rd39;
	ld.global.f64 	%fd97, [%rd40];
	add.f64 	%fd98, %fd96, %fd97;
	add.s32 	%r76, %r281, 8320;
	mul.wide.u32 	%rd41, %r76, 8;
	add.s64 	%rd42, %rd2, %rd41;
	ld.global.f64 	%fd99, [%rd42];
	add.f64 	%fd100, %fd98, %fd99;
	add.s32 	%r77, %r281, 8960;
	mul.wide.u32 	%rd43, %r77, 8;
	add.s64 	%rd44, %rd2, %rd43;
	ld.global.f64 	%fd101, [%rd44];
	add.f64 	%fd102, %fd100, %fd101;
	add.s32 	%r78, %r281, 9600;
	mul.wide.u32 	%rd45, %r78, 8;
	add.s64 	%rd46, %rd2, %rd45;
	ld.global.f64 	%fd103, [%rd46];
	add.f64 	%fd378, %fd102, %fd103;
	add.s32 	%r282, %r282, 10240;
	add.s32 	%r281, %r281, 10240;
	add.s32 	%r280, %r280, 16;
	setp.ne.s32 	%p10, %r280, 0;
	@%p10 bra 	$L__BB8_35;
	add.s32 	%r284, %r282, -5120;
$L__BB8_37:
	setp.eq.s32 	%p11, %r27, 0;
	@%p11 bra 	$L__BB8_46;
	and.b32  	%r39, %r26, 7;
	setp.lt.u32 	%p12, %r27, 8;
	@%p12 bra 	$L__BB8_40;
	add.s32 	%r79, %r284, %r279;
	mul.wide.u32 	%rd47, %r79, 8;
	add.s64 	%rd48, %rd2, %rd47;
	ld.global.f64 	%fd105, [%rd48];
	add.f64 	%fd106, %fd378, %fd105;
	add.s32 	%r80, %r79, 640;
	mul.wide.u32 	%rd49, %r80, 8;
	add.s64 	%rd50, %rd2, %rd49;
	ld.global.f64 	%fd107, [%rd50];
	add.f64 	%fd108, %fd106, %fd107;
	add.s32 	%r81, %r79, 1280;
	mul.wide.u32 	%rd51, %r81, 8;
	add.s64 	%rd52, %rd2, %rd51;
	ld.global.f64 	%fd109, [%rd52];
	add.f64 	%fd110, %fd108, %fd109;
	add.s32 	%r82, %r79, 1920;
	mul.wide.u32 	%rd53, %r82, 8;
	add.s64 	%rd54, %rd2, %rd53;
	ld.global.f64 	%fd111, [%rd54];
	add.f64 	%fd112, %fd110, %fd111;
	add.s32 	%r83, %r79, 2560;
	mul.wide.u32 	%rd55, %r83, 8;
	add.s64 	%rd56, %rd2, %rd55;
	ld.global.f64 	%fd113, [%rd56];
	add.f64 	%fd114, %fd112, %fd113;
	add.s32 	%r84, %r79, 3200;
	mul.wide.u32 	%rd57, %r84, 8;
	add.s64 	%rd58, %rd2, %rd57;
	ld.global.f64 	%fd115, [%rd58];
	add.f64 	%fd116, %fd114, %fd115;
	add.s32 	%r85, %r79, 3840;
	mul.wide.u32 	%rd59, %r85, 8;
	add.s64 	%rd60, %rd2, %rd59;
	ld.global.f64 	%fd117, [%rd60];
	add.f64 	%fd118, %fd116, %fd117;
	add.s32 	%r86, %r79, 4480;
	mul.wide.u32 	%rd61, %r86, 8;
	add.s64 	%rd62, %rd2, %rd61;
	ld.global.f64 	%fd119, [%rd62];
	add.f64 	%fd378, %fd118, %fd119;
	add.s32 	%r284, %r284, 5120;
$L__BB8_40:
	setp.eq.s32 	%p13, %r39, 0;
	@%p13 bra 	$L__BB8_46;
	and.b32  	%r42, %r26, 3;
	setp.lt.u32 	%p14, %r39, 4;
	@%p14 bra 	$L__BB8_43;
	add.s32 	%r87, %r284, %r279;
	mul.wide.u32 	%rd63, %r87, 8;
	add.s64 	%rd64, %rd2, %rd63;
	ld.global.f64 	%fd121, [%rd64];
	add.f64 	%fd122, %fd378, %fd121;
	add.s32 	%r88, %r87, 640;
	mul.wide.u32 	%rd65, %r88, 8;
	add.s64 	%rd66, %rd2, %rd65;
	ld.global.f64 	%fd123, [%rd66];
	add.f64 	%fd124, %fd122, %fd123;
	add.s32 	%r89, %r87, 1280;
	mul.wide.u32 	%rd67, %r89, 8;
	add.s64 	%rd68, %rd2, %rd67;
	ld.global.f64 	%fd125, [%rd68];
	add.f64 	%fd126, %fd124, %fd125;
	add.s32 	%r90, %r87, 1920;
	mul.wide.u32 	%rd69, %r90, 8;
	add.s64 	%rd70, %rd2, %rd69;
	ld.global.f64 	%fd127, [%rd70];
	add.f64 	%fd378, %fd126, %fd127;
	add.s32 	%r284, %r284, 2560;
$L__BB8_43:
	setp.eq.s32 	%p15, %r42, 0;
	@%p15 bra 	$L__BB8_46;
	add.s32 	%r287, %r284, %r279;
	neg.s32 	%r286, %r42;
$L__BB8_45:
	.pragma "nounroll";
	mul.wide.u32 	%rd71, %r287, 8;
	add.s64 	%rd72, %rd2, %rd71;
	ld.global.f64 	%fd128, [%rd72];
	add.f64 	%fd378, %fd378, %fd128;
	add.s32 	%r287, %r287, 640;
	add.s32 	%r286, %r286, 1;
	setp.ne.s32 	%p16, %r286, 0;
	@%p16 bra 	$L__BB8_45;
$L__BB8_46:
	// begin inline asm
	mov.u32 %r91, %laneid;
	// end inline asm
	mov.b64 	%rd73, %fd378;
	mov.b64 	{%r93, %r98}, %rd73;
	mov.b32 	%r99, 1;
	mov.b32 	%r140, 31;
	mov.b32 	%r141, -1;
	// begin inline asm
	shfl.sync.down.b32 %r92, %r93, %r99, %r140, %r141;
	// end inline asm
	// begin inline asm
	shfl.sync.down.b32 %r97, %r98, %r99, %r140, %r141;
	// end inline asm
	mov.b64 	%rd74, {%r92, %r97};
	mov.b64 	%fd129, %rd74;
	setp.gt.s32 	%p17, %r91, 30;
	add.f64 	%fd130, %fd378, %fd129;
	selp.f64 	%fd131, %fd378, %fd130, %p17;
	mov.b64 	%rd75, %fd131;
	mov.b64 	{%r103, %r108}, %rd75;
	mov.b32 	%r109, 2;
	// begin inline asm
	shfl.sync.down.b32 %r102, %r103, %r109, %r140, %r141;
	// end inline asm
	// begin inline asm
	shfl.sync.down.b32 %r107, %r108, %r109, %r140, %r141;
	// end inline asm
	mov.b64 	%rd76, {%r102, %r107};
	mov.b64 	%fd132, %rd76;
	setp.gt.s32 	%p18, %r91, 29;
	add.f64 	%fd133, %fd131, %fd132;
	selp.f64 	%fd134, %fd131, %fd133, %p18;
	mov.b64 	%rd77, %fd134;
	mov.b64 	{%r113, %r118}, %rd77;
	mov.b32 	%r119, 4;
	// begin inline asm
	shfl.sync.down.b32 %r112, %r113, %r119, %r140, %r141;
	// end inline asm
	// begin inline asm
	shfl.sync.down.b32 %r117, %r118, %r119, %r140, %r141;
	// end inline asm
	mov.b64 	%rd78, {%r112, %r117};
	mov.b64 	%fd135, %rd78;
	setp.gt.s32 	%p19, %r91, 27;
	add.f64 	%fd136, %fd134, %fd135;
	selp.f64 	%fd137, %fd134, %fd136, %p19;
	mov.b64 	%rd79, %fd137;
	mov.b64 	{%r123, %r128}, %rd79;
	mov.b32 	%r129, 8;
	// begin inline asm
	shfl.sync.down.b32 %r122, %r123, %r129, %r140, %r141;
	// end inline asm
	// begin inline asm
	shfl.sync.down.b32 %r127, %r128, %r129, %r140, %r141;
	// end inline asm
	mov.b64 	%rd80, {%r122, %r127};
	mov.b64 	%fd138, %rd80;
	setp.gt.s32 	%p20, %r91, 23;
	add.f64 	%fd139, %fd137, %fd138;
	selp.f64 	%fd140, %fd137, %fd139, %p20;
	mov.b64 	%rd81, %fd140;
	mov.b64 	{%r133, %r138}, %rd81;
	mov.b32 	%r139, 16;
	// begin inline asm
	shfl.sync.down.b32 %r132, %r133, %r139, %r140, %r141;
	// end inline asm
	// begin inline asm
	shfl.sync.down.b32 %r137, %r138, %r139, %r140, %r141;
	// end inline asm
	mov.b64 	%rd82, {%r132, %r137};
	mov.b64 	%fd141, %rd82;
	setp.gt.s32 	%p21, %r91, 15;
	add.f64 	%fd38, %fd140, %fd141;
	selp.f64 	%fd379, %fd140, %fd38, %p21;
	setp.ne.s32 	%p22, %r91, 0;
	@%p22 bra 	$L__BB8_48;
	shr.u32 	%r142, %r21, 2;
	and.b32  	%r143, %r142, 248;
	mov.u32 	%r144, _ZZN3cub18CUB_300001_SM_10006detail6reduce28DeviceReduceSingleTileKernelINS2_10policy_hubIdjN4cuda3std3__44plusIdEEE10Policy1000EN6thrust24THRUST_300001_SM_1000_NS10device_ptrIdEEPdjS9_ddNS7_10__identityEEEvT0_T1_T2_T3_T4_T6_E12temp_storage;
	add.s32 	%r145, %r144, %r143;
	st.shared.f64 	[%r145+24], %fd38;
$L__BB8_48:
	bar.sync 	0;
	setp.ne.s32 	%p23, %r21, 0;
	@%p23 bra 	$L__BB8_50;
	ld.shared.f64 	%fd142, [_ZZN3cub18CUB_300001_SM_10006detail6reduce28DeviceReduceSingleTileKernelINS2_10policy_hubIdjN4cuda3std3__44plusIdEEE10Policy1000EN6thrust24THRUST_300001_SM_1000_NS10device_ptrIdEEPdjS9_ddNS7_10__identityEEEvT0_T1_T2_T3_T4_T6_E12temp_storage+32];
	add.f64 	%fd143, %fd379, %fd142;
	ld.shared.f64 	%fd144, [_ZZN3cub18CUB_300001_SM_10006detail6reduce28DeviceReduceSingleTileKernelINS2_10policy_hubIdjN4cuda3std3__44plusIdEEE10Policy1000EN6thrust24THRUST_300001_SM_1000_NS10device_ptrIdEEPdjS9_ddNS7_10__identityEEEvT0_T1_T2_T3_T4_T6_E12temp_storage+40];
	add.f64 	%fd145, %fd143, %fd144;
	ld.shared.f64 	%fd146, [_ZZN3cub18CUB_300001_SM_10006detail6reduce28DeviceReduceSingleTileKernelINS2_10policy_hubIdjN4cuda3std3__44plusIdEEE10Policy1000EN6thrust24THRUST_300001_SM_1000_NS10device_ptrIdEEPdjS9_ddNS7_10__identityEEEvT0_T1_T2_T3_T4_T6_E12temp_storage+48];
	add.f64 	%fd147, %fd145, %fd146;
	ld.shared.f64 	%fd148, [_ZZN3cub18CUB_300001_SM_10006detail6reduce28DeviceReduceSingleTileKernelINS2_10policy_hubIdjN4cuda3std3__44plusIdEEE10Policy1000EN6thrust24THRUST_300001_SM_1000_NS10device_ptrIdEEPdjS9_ddNS7_10__identityEEEvT0_T1_T2_T3_T4_T6_E12temp_storage+56];
	add.f64 	%fd149, %fd147, %fd148;
	ld.shared.f64 	%fd150, [_ZZN3cub18CUB_300001_SM_10006detail6reduce28DeviceReduceSingleTileKernelINS2_10policy_hubIdjN4cuda3std3__44plusIdEEE10Policy1000EN6thrust24THRUST_300001_SM_1000_NS10device_ptrIdEEPdjS9_ddNS7_10__identityEEEvT0_T1_T2_T3_T4_T6_E12temp_storage+64];
	add.f64 	%fd151, %fd149, %fd150;
	ld.shared.f64 	%fd152, [_ZZN3cub18CUB_300001_SM_10006detail6reduce28DeviceReduceSingleTileKernelINS2_10policy_hubIdjN4cuda3std3__44plusIdEEE10Policy1000EN6thrust24THRUST_300001_SM_1000_NS10device_ptrIdEEPdjS9_ddNS7_10__identityEEEvT0_T1_T2_T3_T4_T6_E12temp_storage+72];
	add.f64 	%fd153, %fd151, %fd152;
	ld.shared.f64 	%fd154, [_ZZN3cub18CUB_300001_SM_10006detail6reduce28DeviceReduceSingleTileKernelINS2_10policy_hubIdjN4cuda3std3__44plusIdEEE10Policy1000EN6thrust24THRUST_300001_SM_1000_NS10device_ptrIdEEPdjS9_ddNS7_10__identityEEEvT0_T1_T2_T3_T4_T6_E12temp_storage+80];
	add.f64 	%fd155, %fd153, %fd154;
	ld.shared.f64 	%fd156, [_ZZN3cub18CUB_300001_SM_10006detail6reduce28DeviceReduceSingleTileKernelINS2_10policy_hubIdjN4cuda3std3__44plusIdEEE10Policy1000EN6thrust24THRUST_300001_SM_1000_NS10device_ptrIdEEPdjS9_ddNS7_10__identityEEEvT0_T1_T2_T3_T4_T6_E12temp_storage+88];
	add.f64 	%fd157, %fd155, %fd156;
	ld.shared.f64 	%fd158, [_ZZN3cub18CUB_300001_SM_10006detail6reduce28DeviceReduceSingleTileKernelINS2_10policy_hubIdjN4cuda3std3__44plusIdEEE10Policy1000EN6thrust24THRUST_300001_SM_1000_NS10device_ptrIdEEPdjS9_ddNS7_10__identityEEEvT0_T1_T2_T3_T4_T6_E12temp_storage+96];
	add.f64 	%fd159, %fd157, %fd158;
	ld.shared.f64 	%fd160, [_ZZN3cub18CUB_300001_SM_10006detail6reduce28DeviceReduceSingleTileKernelINS2_10policy_hubIdjN4cuda3std3__44plusIdEEE10Policy1000EN6thrust24THRUST_300001_SM_1000_NS10device_ptrIdEEPdjS9_ddNS7_10__identityEEEvT0_T1_T2_T3_T4_T6_E12temp_storage+104];
	add.f64 	%fd161, %fd159, %fd160;
	ld.shared.f64 	%fd162, [_ZZN3cub18CUB_300001_SM_10006detail6reduce28DeviceReduceSingleTileKernelINS2_10policy_hubIdjN4cuda3std3__44plusIdEEE10Policy1000EN6thrust24THRUST_300001_SM_1000_NS10device_ptrIdEEPdjS9_ddNS7_10__identityEEEvT0_T1_T2_T3_T4_T6_E12temp_storage+112];
	add.f64 	%fd163, %fd161, %fd162;
	ld.shared.f64 	%fd164, [_ZZN3cub18CUB_300001_SM_10006detail6reduce28DeviceReduceSingleTileKernelINS2_10policy_hubIdjN4cuda3std3__44plusIdEEE10Policy1000EN6thrust24THRUST_300001_SM_1000_NS10device_ptrIdEEPdjS9_ddNS7_10__identityEEEvT0_T1_T2_T3_T4_T6_E12temp_storage+120];
	add.f64 	%fd165, %fd163, %fd164;
	ld.shared.f64 	%fd166, [_ZZN3cub18CUB_300001_SM_10006detail6reduce28DeviceReduceSingleTileKernelINS2_10policy_hubIdjN4cuda3std3__44plusIdEEE10Policy1000EN6thrust24THRUST_300001_SM_1000_NS10device_ptrIdEEPdjS9_ddNS7_10__identityEEEvT0_T1_T2_T3_T4_T6_E12temp_storage+128];
	add.f64 	%fd167, %fd165, %fd166;
	ld.shared.f64 	%fd168, [_ZZN3cub18CUB_300001_SM_10006detail6reduce28DeviceReduceSingleTileKernelINS2_10policy_hubIdjN4cuda3std3__44plusIdEEE10Policy1000EN6thrust24THRUST_300001_SM_1000_NS10device_ptrIdEEPdjS9_ddNS7_10__identityEEEvT0_T1_T2_T3_T4_T6_E12temp_storage+136];
	add.f64 	%fd169, %fd167, %fd168;
	ld.shared.f64 	%fd170, [_ZZN3cub18CUB_300001_SM_10006detail6reduce28DeviceReduceSingleTileKernelINS2_10policy_hubIdjN4cuda3std3__44plusIdEEE10Policy1000EN6thrust24THRUST_300001_SM_1000_NS10device_ptrIdEEPdjS9_ddNS7_10__identityEEEvT0_T1_T2_T3_T4_T6_E12temp_storage+144];
	add.f64 	%fd171, %fd169, %fd170;
	ld.shared.f64 	%fd172, [_ZZN3cub18CUB_300001_SM_10006detail6reduce28DeviceReduceSingleTileKernelINS2_10policy_hubIdjN4cuda3std3__44plusIdEEE10Policy1000EN6thrust24THRUST_300001_SM_1000_NS10device_ptrIdEEPdjS9_ddNS7_10__identityEEEvT0_T1_T2_T3_T4_T6_E12temp_storage+152];
	add.f64 	%fd173, %fd171, %fd172;
	ld.shared.f64 	%fd174, [_ZZN3cub18CUB_300001_SM_10006detail6reduce28DeviceReduceSingleTileKernelINS2_10policy_hubIdjN4cuda3std3__44plusIdEEE10Policy1000EN6thrust24THRUST_300001_SM_1000_NS10device_ptrIdEEPdjS9_ddNS7_10__identityEEEvT0_T1_T2_T3_T4_T6_E12temp_storage+160];
	add.f64 	%fd175, %fd173, %fd174;
	ld.shared.f64 	%fd176, [_ZZN3cub18CUB_300001_SM_10006detail6reduce28DeviceReduceSingleTileKernelINS2_10policy_hubIdjN4cuda3std3__44plusIdEEE10Policy1000EN6thrust24THRUST_300001_SM_1000_NS10device_ptrIdEEPdjS9_ddNS7_10__identityEEEvT0_T1_T2_T3_T4_T6_E12temp_storage+168];
	add.f64 	%fd177, %fd175, %fd176;
	ld.shared.f64 	%fd178, [_ZZN3cub18CUB_300001_SM_10006detail6reduce28DeviceReduceSingleTileKernelINS2_10policy_hubIdjN4cuda3std3__44plusIdEEE10Policy1000EN6thrust24THRUST_300001_SM_1000_NS10device_ptrIdEEPdjS9_ddNS7_10__identityEEEvT0_T1_T2_T3_T4_T6_E12temp_storage+176];
	add.f64 	%fd379, %fd177, %fd178;
$L__BB8_50:
	mov.u32 	%r269, %tid.x;
	setp.ne.s32 	%p69, %r269, 0;
	@%p69 bra 	$L__BB8_52;
	add.f64 	%fd357, %fd42, %fd379;
	st.global.f64 	[%rd1], %fd357;
$L__BB8_52:
	ret;

}
	// .globl	_ZN3cub18CUB_300001_SM_10006detail6reduce18DeviceReduceKernelINS2_10policy_hubIdjN4cuda3std3__44plusIdEEE10Policy1000EN6thrust24THRUST_300001_SM_1000_NS10device_ptrIdEEjS9_dNS7_10__identityEEEvT0_PT3_T1_NS0_13GridEvenShareISK_EET2_T4_
.visible .entry _ZN3cub18CUB_300001_SM_10006detail6reduce18DeviceReduceKernelINS2_10policy_hubIdjN4cuda3std3__44plusIdEEE10Policy1000EN6thrust24THRUST_300001_SM_1000_NS10device_ptrIdEEjS9_dNS7_10__identityEEEvT0_PT3_T1_NS0_13GridEvenShareISK_EET2_T4_(
	.param .align 8 .b8 _ZN3cub18CUB_300001_SM_10006detail6reduce18DeviceReduceKernelINS2_10policy_hubIdjN4cuda3std3__44plusIdEEE10Policy1000EN6thrust24THRUST_300001_SM_1000_NS10device_ptrIdEEjS9_dNS7_10__identityEEEvT0_PT3_T1_NS0_13GridEvenShareISK_EET2_T4__param_0[8],
	.param .u64 .ptr .align 1 _ZN3cub18CUB_300001_SM_10006detail6reduce18DeviceReduceKernelINS2_10policy_hubIdjN4cuda3std3__44plusIdEEE10Policy1000EN6thrust24THRUST_300001_SM_1000_NS10device_ptrIdEEjS9_dNS7_10__identityEEEvT0_PT3_T1_NS0_13GridEvenShareISK_EET2_T4__param_1,
	.param .u32 _ZN3cub18CUB_300001_SM_10006detail6reduce18DeviceReduceKernelINS2_10policy_hubIdjN4cuda3std3__44plusIdEEE10Policy1000EN6thrust24THRUST_300001_SM_1000_NS10device_ptrIdEEjS9_dNS7_10__identityEEEvT0_PT3_T1_NS0_13GridEvenShareISK_EET2_T4__param_2,
	.param .align 4 .b8 _ZN3cub18CUB_300001_SM_10006detail6reduce18DeviceReduceKernelINS2_10policy_hubIdjN4cuda3std3__44plusIdEEE10Policy1000EN6thrust24THRUST_300001_SM_1000_NS10device_ptrIdEEjS9_dNS7_10__identityEEEvT0_PT3_T1_NS0_13GridEvenShareISK_EET2_T4__param_3[40],
	.param .align 1 .b8 _ZN3cub18CUB_300001_SM_10006detail6reduce18DeviceReduceKernelINS2_10policy_hubIdjN4cuda3std3__44plusIdEEE10Policy1000EN6thrust24THRUST_300001_SM_1000_NS10device_ptrIdEEjS9_dNS7_10__identityEEEvT0_PT3_T1_NS0_13GridEvenShareISK_EET2_T4__param_4[1],
	.param .align 1 .b8 _ZN3cub18CUB_300001_SM_10006detail6reduce18DeviceReduceKernelINS2_10policy_hubIdjN4cuda3std3__44plusIdEEE10Policy1000EN6thrust24THRUST_300001_SM_1000_NS10device_ptrIdEEjS9_dNS7_10__identityEEEvT0_PT3_T1_NS0_13GridEvenShareISK_EET2_T4__param_5[1]
)
.maxntid 640
{
	.reg .pred 	%p<69>;
	.reg .b16 	%rs<4>;
	.reg .b32 	%r<356>;
	.reg .b64 	%rd<160>;
	.reg .b64 	%fd<376>;
	// demoted variable
	.shared .align 8 .b8 _ZZN3cub18CUB_300001_SM_10006detail6reduce18DeviceReduceKernelINS2_10policy_hubIdjN4cuda3std3__44plusIdEEE10Policy1000EN6thrust24THRUST_300001_SM_1000_NS10device_ptrIdEEjS9_dNS7_10__identityEEEvT0_PT3_T1_NS0_13GridEvenShareISK_EET2_T4_E12temp_storage[192];
	ld.param.u32 	%r1, [_ZN3cub18CUB_300001_SM_10006detail6reduce18DeviceReduceKernelINS2_10policy_hubIdjN4cuda3std3__44plusIdEEE10Policy1000EN6thrust24THRUST_300001_SM_1000_NS10device_ptrIdEEjS9_dNS7_10__identityEEEvT0_PT3_T1_NS0_13GridEvenShareISK_EET2_T4__param_3+20];
	ld.param.u32 	%r2, [_ZN3cub18CUB_300001_SM_10006detail6reduce18DeviceReduceKernelINS2_10policy_hubIdjN4cuda3std3__44plusIdEEE10Policy1000EN6thrust24THRUST_300001_SM_1000_NS10device_ptrIdEEjS9_dNS7_10__identityEEEvT0_PT3_T1_NS0_13GridEvenShareISK_EET2_T4__param_3+24];
	ld.param.u64 	%rd3, [_ZN3cub18CUB_300001_SM_10006detail6reduce18DeviceReduceKernelINS2_10policy_hubIdjN4cuda3std3__44plusIdEEE10Policy1000EN6thrust24THRUST_300001_SM_1000_NS10device_ptrIdEEjS9_dNS7_10__identityEEEvT0_PT3_T1_NS0_13GridEvenShareISK_EET2_T4__param_0];
	cvta.to.global.u64 	%rd1, %rd3;
	mov.u32 	%r3, %ctaid.x;
	mul.lo.s32 	%r4, %r2, 5120;
	mul.lo.s32 	%r347, %r3, 5120;
	sub.s32 	%r6, %r1, %r347;
	setp.gt.u32 	%p1, %r6, 5119;
	@%p1 bra 	$L__BB9_26;
	mov.u32 	%r7, %tid.x;
	setp.ge.u32 	%p23, %r7, %r6;
	mov.f64 	%fd364, 0d0000000000000000;
	mov.u32 	%r338, %r7;
	@%p23 bra 	$L__BB9_3;
	add.s32 	%r181, %r347, %r7;
	mul.wide.u32 	%rd76, %r181, 8;
	add.s64 	%rd77, %rd1, %rd76;
	ld.global.f64 	%fd364, [%rd77];
	add.s32 	%r338, %r7, 640;
$L__BB9_3:
	setp.ge.u32 	%p24, %r338, %r6;
	@%p24 bra 	$L__BB9_17;
	not.b32 	%r182, %r338;
	add.s32 	%r183, %r1, %r182;
	sub.s32 	%r184, %r183, %r347;
	mul.hi.u32 	%r185, %r184, -858993459;
	shr.u32 	%r186, %r185, 9;
	add.s32 	%r10, %r186, 1;
	and.b32  	%r11, %r10, 15;
	setp.lt.u32 	%p25, %r184, 9600;
	@%p25 bra 	$L__BB9_8;
	add.s32 	%r337, %r338, 5120;
	add.s32 	%r336, %r338, %r347;
	and.b32  	%r187, %r10, 16777200;
	neg.s32 	%r335, %r187;
$L__BB9_6:
	.pragma "nounroll";
	mul.wide.u32 	%rd78, %r336, 8;
	add.s64 	%rd79, %rd1, %rd78;
	ld.global.f64 	%fd179, [%rd79];
	add.f64 	%fd180, %fd364, %fd179;
	add.s32 	%r188, %r336, 640;
	mul.wide.u32 	%rd80, %r188, 8;
	add.s64 	%rd81, %rd1, %rd80;
	ld.global.f64 	%fd181, [%rd81];
	add.f64 	%fd182, %fd180, %fd181;
	add.s32 	%r189, %r336, 1280;
	mul.wide.u32 	%rd82, %r189, 8;
	add.s64 	%rd83, %rd1, %rd82;
	ld.global.f64 	%fd183, [%rd83];
	add.f64 	%fd184, %fd182, %fd183;
	add.s32 	%r190, %r336, 1920;
	mul.wide.u32 	%rd84, %r190, 8;
	add.s64 	%rd85, %rd1, %rd84;
	ld.global.f64 	%fd185, [%rd85];
	add.f64 	%fd186, %fd184, %fd185;
	add.s32 	%r191, %r336, 2560;
	mul.wide.u32 	%rd86, %r191, 8;
	add.s64 	%rd87, %rd1, %rd86;
	ld.global.f64 	%fd187, [%rd87];
	add.f64 	%fd188, %fd186, %fd187;
	add.s32 	%r192, %r336, 3200;
	mul.wide.u32 	%rd88, %r192, 8;
	add.s64 	%rd89, %rd1, %rd88;
	ld.global.f64 	%fd189, [%rd89];
	add.f64 	%fd190, %fd188, %fd189;
	add.s32 	%r193, %r336, 3840;
	mul.wide.u32 	%rd90, %r193, 8;
	add.s64 	%rd91, %rd1, %rd90;
	ld.global.f64 	%fd191, [%rd91];
	add.f64 	%fd192, %fd190, %fd191;
	add.s32 	%r194, %r336, 4480;
	mul.wide.u32 	%rd92, %r194, 8;
	add.s64 	%rd93, %rd1, %rd92;
	ld.global.f64 	%fd193, [%rd93];
	add.f64 	%fd194, %fd192, %fd193;
	add.s32 	%r195, %r336, 5120;
	mul.wide.u32 	%rd94, %r195, 8;
	add.s64 	%rd95, %rd1, %rd94;
	ld.global.f64 	%fd195, [%rd95];
	add.f64 	%fd196, %fd194, %fd195;
	add.s32 	%r196, %r336, 5760;
	mul.wide.u32 	%rd96, %r196, 8;
	add.s64 	%rd97, %rd1, %rd96;
	ld.global.f64 	%fd197, [%rd97];
	add.f64 	%fd198, %fd196, %fd197;
	add.s32 	%r197, %r336, 6400;
	mul.wide.u32 	%rd98, %r197, 8;
	add.s64 	%rd99, %rd1, %rd98;
	ld.global.f64 	%fd199, [%rd99];
	add.f64 	%fd200, %fd198, %fd199;
	add.s32 	%r198, %r336, 7040;
	mul.wide.u32 	%rd100, %r198, 8;
	add.s64 	%rd101, %rd1, %rd100;
	ld.global.f64 	%fd201, [%rd101];
	add.f64 	%fd202, %fd200, %fd201;
	add.s32 	%r199, %r336, 7680;
	mul.wide.u32 	%rd102, %r199, 8;
	add.s64 	%rd103, %rd1, %rd102;
	ld.global.f64 	%fd203, [%rd103];
	add.f64 	%fd204, %fd202, %fd203;
	add.s32 	%r200, %r336, 8320;
	mul.wide.u32 	%rd104, %r200, 8;
	add.s64 	%rd105, %rd1, %rd104;
	ld.global.f64 	%fd205, [%rd105];
	add.f64 	%fd206, %fd204, %fd205;
	add.s32 	%r201, %r336, 8960;
	mul.wide.u32 	%rd106, %r201, 8;
	add.s64 	%rd107, %rd1, %rd106;
	ld.global.f64 	%fd207, [%rd107];
	add.f64 	%fd208, %fd206, %fd207;
	add.s32 	%r202, %r336, 9600;
	mul.wide.u32 	%rd108, %r202, 8;
	add.s64 	%rd109, %rd1, %rd108;
	ld.global.f64 	%fd209, [%rd109];
	add.f64 	%fd364, %fd208, %fd209;
	add.s32 	%r337, %r337, 10240;
	add.s32 	%r336, %r336, 10240;
	add.s32 	%r335, %r335, 16;
	setp.ne.s32 	%p26, %r335, 0;
	@%p26 bra 	$L__BB9_6;
	add.s32 	%r338, %r337, -5120;
$L__BB9_8:
	setp.eq.s32 	%p27, %r11, 0;
	@%p27 bra 	$L__BB9_17;
	and.b32  	%r23, %r10, 7;
	setp.lt.u32 	%p28, %r11, 8;
	@%p28 bra 	$L__BB9_11;
	add.s32 	%r203, %r338, %r347;
	mul.wide.u32 	%rd110, %r203, 8;
	add.s64 	%rd111, %rd1, %rd110;
	ld.global.f64 	%fd211, [%rd111];
	add.f64 	%fd212, %fd364, %fd211;
	add.s32 	%r204, %r203, 640;
	mul.wide.u32 	%rd112, %r204, 8;
	add.s64 	%rd113, %rd1, %rd112;
	ld.global.f64 	%fd213, [%rd113];
	add.f64 	%fd214, %fd212, %fd213;
	add.s32 	%r205, %r203, 1280;
	mul.wide.u32 	%rd114, %r205, 8;
	add.s64 	%rd115, %rd1, %rd114;
	ld.global.f64 	%fd215, [%rd115];
	add.f64 	%fd216, %fd214, %fd215;
	add.s32 	%r206, %r203, 1920;
	mul.wide.u32 	%rd116, %r206, 8;
	add.s64 	%rd117, %rd1, %rd116;
	ld.global.f64 	%fd217, [%rd117];
	add.f64 	%fd218, %fd216, %fd217;
	add.s32 	%r207, %r203, 2560;
	mul.wide.u32 	%rd118, %r207, 8;
	add.s64 	%rd119, %rd1, %rd118;
	ld.global.f64 	%fd219, [%rd119];
	add.f64 	%fd220, %fd218, %fd219;
	add.s32 	%r208, %r203, 3200;
	mul.wide.u32 	%rd120, %r208, 8;
	add.s64 	%rd121, %rd1, %rd120;
	ld.global.f64 	%fd221, [%rd121];
	add.f64 	%fd222, %fd220, %fd221;
	add.s32 	%r209, %r203, 3840;
	mul.wide.u32 	%rd122, %r209, 8;
	add.s64 	%rd123, %rd1, %rd122;
	ld.global.f64 	%fd223, [%rd123];
	add.f64 	%fd224, %fd222, %fd223;
	add.s32 	%r210, %r203, 4480;
	mul.wide.u32 	%rd124, %r210, 8;
	add.s64 	%rd125, %rd1, %rd124;
	ld.global.f64 	%fd225, [%rd125];
	add.f64 	%fd364, %fd224, %fd225;
	add.s32 	%r338, %r338, 5120;
$L__BB9_11:
	setp.eq.s32 	%p29, %r23, 0;
	@%p29 bra 	$L__BB9_17;
	and.b32  	%r26, %r10, 3;
	setp.lt.u32 	%p30, %r23, 4;
	@%p30 bra 	$L__BB9_14;
	add.s32 	%r211, %r338, %r347;
	mul.wide.u32 	%rd126, %r211, 8;
	add.s64 	%rd127, %rd1, %rd126;
	ld.global.f64 	%fd227, [%rd127];
	add.f64 	%fd228, %fd364, %fd227;
	add.s32 	%r212, %r211, 640;
	mul.wide.u32 	%rd128, %r212, 8;
	add.s64 	%rd129, %rd1, %rd128;
	ld.global.f64 	%fd229, [%rd129];
	add.f64 	%fd230, %fd228, %fd229;
	add.s32 	%r213, %r211, 1280;
	mul.wide.u32 	%rd130, %r213, 8;
	add.s64 	%rd131, %rd1, %rd130;
	ld.global.f64 	%fd231, [%rd131];
	add.f64 	%fd232, %fd230, %fd231;
	add.s32 	%r214, %r211, 1920;
	mul.wide.u32 	%rd132, %r214, 8;
	add.s64 	%rd133, %rd1, %rd132;
	ld.global.f64 	%fd233, [%rd133];
	add.f64 	%fd364, %fd232, %fd233;
	add.s32 	%r338, %r338, 2560;
$L__BB9_14:
	setp.eq.s32 	%p31, %r26, 0;
	@%p31 bra 	$L__BB9_17;
	add.s32 	%r342, %r338, %r347;
	neg.s32 	%r341, %r26;
$L__BB9_16:
	.pragma "nounroll";
	mul.wide.u32 	%rd134, %r342, 8;
	add.s64 	%rd135, %rd1, %rd134;
	ld.global.f64 	%fd234, [%rd135];
	add.f64 	%fd364, %fd364, %fd234;
	add.s32 	%r342, %r342, 640;
	add.s32 	%r341, %r341, 1;
	setp.ne.s32 	%p32, %r341, 0;
	@%p32 bra 	$L__BB9_16;
$L__BB9_17:
	setp.lt.u32 	%p33, %r6, 640;
	@%p33 bra 	$L__BB9_22;
	// begin inline asm
	mov.u32 %r278, %laneid;
	// end inline asm
	mov.b64 	%rd146, %fd364;
	mov.b64 	{%r280, %r285}, %rd146;
	mov.b32 	%r286, 1;
	mov.b32 	%r327, 31;
	mov.b32 	%r328, -1;
	// begin inline asm
	shfl.sync.down.b32 %r279, %r280, %r286, %r327, %r328;
	// end inline asm
	// begin inline asm
	shfl.sync.down.b32 %r284, %r285, %r286, %r327, %r328;
	// end inline asm
	mov.b64 	%rd147, {%r279, %r284};
	mov.b64 	%fd305, %rd147;
	setp.gt.s32 	%p61, %r278, 30;
	add.f64 	%fd306, %fd364, %fd305;
	selp.f64 	%fd307, %fd364, %fd306, %p61;
	mov.b64 	%rd148, %fd307;
	mov.b64 	{%r290, %r295}, %rd148;
	mov.b32 	%r296, 2;
	// begin inline asm
	shfl.sync.down.b32 %r289, %r290, %r296, %r327, %r328;
	// end inline asm
	// begin inline asm
	shfl.sync.down.b32 %r294, %r295, %r296, %r327, %r328;
	// end inline asm
	mov.b64 	%rd149, {%r289, %r294};
	mov.b64 	%fd308, %rd149;
	setp.gt.s32 	%p62, %r278, 29;
	add.f64 	%fd309, %fd307, %fd308;
	selp.f64 	%fd310, %fd307, %fd309, %p62;
	mov.b64 	%rd150, %fd310;
	mov.b64 	{%r300, %r305}, %rd150;
	mov.b32 	%r306, 4;
	// begin inline asm
	shfl.sync.down.b32 %r299, %r300, %r306, %r327, %r328;
	// end inline asm
	// begin inline asm
	shfl.sync.down.b32 %r304, %r305, %r306, %r327, %r328;
	// end inline asm
	mov.b64 	%rd151, {%r299, %r304};
	mov.b64 	%fd311, %rd151;
	setp.gt.s32 	%p63, %r278, 27;
	add.f64 	%fd312, %fd310, %fd311;
	selp.f64 	%fd313, %fd310, %fd312, %p63;
	mov.b64 	%rd152, %fd313;
	mov.b64 	{%r310, %r315}, %rd152;
	mov.b32 	%r316, 8;
	// begin inline asm
	shfl.sync.down.b32 %r309, %r310, %r316, %r327, %r328;
	// end inline asm
	// begin inline asm
	shfl.sync.down.b32 %r314, %r315, %r316, %r327, %r328;
	// end inline asm
	mov.b64 	%rd153, {%r309, %r314};
	mov.b64 	%fd314, %rd153;
	setp.gt.s32 	%p64, %r278, 23;
	add.f64 	%fd315, %fd313, %fd314;
	selp.f64 	%fd316, %fd313, %fd315, %p64;
	mov.b64 	%rd154, %fd316;
	mov.b64 	{%r320, %r325}, %rd154;
	mov.b32 	%r326, 16;
	// begin inline asm
	shfl.sync.down.b32 %r319, %r320, %r326, %r327, %r328;
	// end inline asm
	// begin inline asm
	shfl.sync.down.b32 %r324, %r325, %r326, %r327, %r328;
	// end inline asm
	mov.b64 	%rd155, {%r319, %r324};
	mov.b64 	%fd317, %rd155;
	setp.gt.s32 	%p65, %r278, 15;
	add.f64 	%fd16, %fd316, %fd317;
	selp.f64 	%fd375, %fd316, %fd16, %p65;
	setp.ne.s32 	%p66, %r278, 0;
	@%p66 bra 	$L__BB9_20;
	shr.u32 	%r329, %r7, 2;
	and.b32  	%r330, %r329, 248;
	mov.u32 	%r331, _ZZN3cub18CUB_300001_SM_10006detail6reduce18DeviceReduceKernelINS2_10policy_hubIdjN4cuda3std3__44plusIdEEE10Policy1000EN6thrust24THRUST_300001_SM_1000_NS10device_ptrIdEEjS9_dNS7_10__identityEEEvT0_PT3_T1_NS0_13GridEvenShareISK_EET2_T4_E12temp_storage;
	add.s32 	%r332, %r331, %r330;
	st.shared.f64 	[%r332+24], %fd16;
$L__BB9_20:
	bar.sync 	0;
	setp.ne.s32 	%p67, %r7, 0;
	@%p67 bra 	$L__BB9_48;
	ld.shared.f64 	%fd318, [_ZZN3cub18CUB_300001_SM_10006detail6reduce18DeviceReduceKernelINS2_10policy_hubIdjN4cuda3std3__44plusIdEEE10Policy1000EN6thrust24THRUST_300001_SM_1000_NS10device_ptrIdEEjS9_dNS7_10__identityEEEvT0_PT3_T1_NS0_13GridEvenShareISK_EET2_T4_E12temp_storage+32];
	add.f64 	%fd319, %fd375, %fd318;
	ld.shared.f64 	%fd320, [_ZZN3cub18CUB_300001_SM_10006detail6reduce18DeviceReduceKernelINS2_10policy_hubIdjN4cuda3std3__44plusIdEEE10Policy1000EN6thrust24THRUST_300001_SM_1000_NS10device_ptrIdEEjS9_dNS7_10__identityEEEvT0_PT3_T1_NS0_13GridEvenShareISK_EET2_T4_E12temp_storage+40];
	add.f64 	%fd321, %fd319, %fd320;
	ld.shared.f64 	%fd322, [_ZZN3cub18CUB_300001_SM_10006detail6reduce18DeviceReduceKernelINS2_10policy_hubIdjN4cuda3std3__44plusIdEEE10Policy1000EN6thrust24THRUST_300001_SM_1000_NS10device_ptrIdEEjS9_dNS7_10__identityEEEvT0_PT3_T1_NS0_13GridEvenShareISK_EET2_T4_E12temp_storage+48];
	add.f64 	%fd323, %fd321, %fd322;
	ld.shared.f64 	%fd324, [_ZZN3cub18CUB_300001_SM_10006detail6reduce18DeviceReduceKernelINS2_10policy_hubIdjN4cuda3std3__44plusIdEEE10Policy1000EN6thrust24THRUST_300001_SM_1000_NS10device_ptrIdEEjS9_dNS7_10__identityEEEvT0_PT3_T1_NS0_13GridEvenShareISK_EET2_T4_E12temp_storage+56];
	add.f64 	%fd325, %fd323, %fd324;
	ld.shared.f64 	%fd326, [_ZZN3cub18CUB_300001_SM_10006detail6reduce18DeviceReduceKernelINS2_10policy_hubIdjN4cuda3std3__44plusIdEEE10Policy1000EN6thrust24THRUST_300001_SM_1000_NS10device_ptrIdEEjS9_dNS7_10__identityEEEvT0_PT3_T1_NS0_13GridEvenShareISK_EET2_T4_E12temp_storage+64];
	add.f64 	%fd327, %fd325, %fd326;
	ld.shared.f64 	%fd328, [_ZZN3cub18CUB_300001_SM_10006detail6reduce18DeviceReduceKernelINS2_10policy_hubIdjN4cuda3std3__44plusIdEEE10Policy1000EN6thrust24THRUST_300001_SM_1000_NS10device_ptrIdEEjS9_dNS7_10__identityEEEvT0_PT3_T1_NS0_13GridEvenShareISK_EET2_T4_E12temp_storage+72];
	add.f64 	%fd329, %fd327, %fd328;
	ld.shared.f64 	%fd330, [_ZZN3cub18CUB_300001_SM_10006detail6reduce18DeviceReduceKernelINS2_10policy_hubIdjN4cuda3std3__44plusIdEEE10Policy1000EN6thrust24THRUST_300001_SM_1000_NS10device_ptrIdEEjS9_dNS7_10__identityEEEvT0_PT3_T1_NS0_13GridEvenShareISK_EET2_T4_E12temp_storage+80];
	add.f64 	%fd331, %fd329, %fd330;
	ld.shared.f64 	%fd332, [_ZZN3cub18CUB_300001_SM_10006detail6reduce18DeviceReduceKernelINS2_10policy_hubIdjN4cuda3std3__44plusIdEEE10Policy1000EN6thrust24THRUST_300001_SM_1000_NS10device_ptrIdEEjS9_dNS7_10__identityEEEvT0_PT3_T1_NS0_13GridEvenShareISK_EET2_T4_E12temp_storage+88];
	add.f64 	%fd333, %fd331, %fd332;
	ld.shared.f64 	%fd334, [_ZZN3cub18CUB_300001_SM_10006detail6reduce18DeviceReduceKernelINS2_10policy_hubIdjN4cuda3std3__44plusIdEEE10Policy1000EN6thrust24THRUST_300001_SM_1000_NS10device_ptrIdEEjS9_dNS7_10__identityEEEvT0_PT3_T1_NS0_13GridEvenShareISK_EET2_T4_E12temp_storage+96];
	add.f64 	%fd335, %fd333, %fd334;
	ld.shared.f64 	%fd336, [_ZZN3cub18CUB_300001_SM_10006detail6reduce18DeviceReduceKernelINS2_10policy_hubIdjN4cuda3std3__44plusIdEEE10Policy1000EN6thrust24THRUST_300001_SM_1000_NS10device_ptrIdEEjS9_dNS7_10__identityEEEvT0_PT3_T1_NS0_13GridEvenShareISK_EET2_T4_E12temp_storage+104];
	add.f64 	%fd337, %fd335, %fd336;
	ld.shared.f64 	%fd338, [_ZZN3cub18CUB_300001_SM_10006detail6reduce18DeviceReduceKernelINS2_10policy_hubIdjN4cuda3std3__44plusIdEEE10Policy1000EN6thrust24THRUST_300001_SM_1000_NS10device_ptrIdEEjS9_dNS7_10__identityEEEvT0_PT3_T1_NS0_13GridEvenShareISK_EET2_T4_E12temp_storage+112];
	add.f64 	%fd339, %fd337, %fd338;
	ld.shared.f64 	%fd340, [_ZZN3cub18CUB_300001_SM_10006detail6reduce18DeviceReduceKernelINS2_10policy_hubIdjN4cuda3std3__44plusIdEEE10Policy1000EN6thrust24THRUST_300001_SM_1000_NS10device_ptrIdEEjS9_dNS7_10__identityEEEvT0_PT3_T1_NS0_13GridEvenShareISK_EET2_T4_E12temp_storage+120];
	add.f64 	%fd341, %fd339, %fd340;
	ld.shared.f64 	%fd342, [_ZZN3cub18CUB_300001_SM_10006detail6reduce18DeviceReduceKernelINS2_10policy_hubIdjN4cuda3std3__44plusIdEEE10Policy1000EN6thrust24THRUST_300001_SM_1000_NS10device_ptrIdEEjS9_dNS7_10__identityEEEvT0_PT3_T1_NS0_13GridEvenShareISK_EET2_T4_E12temp_storage+128];
	add.f64 	%fd343, %fd341, %fd342;
	ld.shared.f64 	%fd344, [_ZZN3cub18CUB_300001_SM_10006detail6reduce18DeviceReduceKernelINS2_10policy_hubIdjN4cuda3std3__44plusIdEEE10Policy1000EN6thrust24THRUST_300001_SM_1000_NS10device_ptrIdEEjS9_dNS7_10__identityEEEvT0_PT3_T1_NS0_13GridEvenShareISK_EET2_T4_E12temp_storage+136];
	add.f64 	%fd345, %fd343, %fd344;
	ld.shared.f64 	%fd346, [_ZZN3cub18CUB_300001_SM_10006detail6reduce18DeviceReduceKernelINS2_10policy_hubIdjN4cuda3std3__44plusIdEEE10Policy1000EN6thrust24THRUST_300001_SM_1000_NS10device_ptrIdEEjS9_dNS7_10__identityEEEvT0_PT3_T1_NS0_13GridEvenShareISK_EET2_T4_E12temp_storage+144];
	add.f64 	%fd347, %fd345, %fd346;
	ld.shared.f64 	%fd348, [_ZZN3cub18CUB_300001_SM_10006detail6reduce18DeviceReduceKernelINS2_10policy_hubIdjN4cuda3std3__44plusIdEEE10Policy1000EN6thrust24THRUST_300001_SM_1000_NS10device_ptrIdEEjS9_dNS7_10__identityEEEvT0_PT3_T1_NS0_13GridEvenShareISK_EET2_T4_E12temp_storage+152];
	add.f64 	%fd349, %fd347, %fd348;
	ld.shared.f64 	%fd350, [_ZZN3cub18CUB_300001_SM_10006detail6reduce18DeviceReduceKernelINS2_10policy_hubIdjN4cuda3std3__44plusIdEEE10Policy1000EN6thrust24THRUST_300001_SM_1000_NS10device_ptrIdEEjS9_dNS7_10__identityEEEvT0_PT3_T1_NS0_13GridEvenShareISK_EET2_T4_E12temp_storage+160];
	add.f64 	%fd351, %fd349, %fd350;
	ld.shared.f64 	%fd352, [_ZZN3cub18CUB_300001_SM_10006detail6reduce18DeviceReduceKernelINS2_10policy_hubIdjN4cuda3std3__44plusIdEEE10Policy1000EN6thrust24THRUST_300001_SM_1000_NS10device_ptrIdEEjS9_dNS7_10__identityEEEvT0_PT3_T1_NS0_13GridEvenShareISK_EET2_T4_E12temp_storage+168];
	add.f64 	%fd353, %fd351, %fd352;
	ld.shared.f64 	%fd354, [_ZZN3cub18CUB_300001_SM_10006detail6reduce18DeviceReduceKernelINS2_10policy_hubIdjN4cuda3std3__44plusIdEEE10Policy1000EN6thrust24THRUST_300001_SM_1000_NS10device_ptrIdEEjS9_dNS7_10__identityEEEvT0_PT3_T1_NS0_13GridEvenShareISK_EET2_T4_E12temp_storage+176];
	add.f64 	%fd375, %fd353, %fd354;
	bra.uni 	$L__BB9_48;
$L__BB9_22:
	// begin inline asm
	mov.u32 %r215, %laneid;
	// end inline asm
	and.b32  	%r266, %r7, 992;
	add.s32 	%r267, %r266, 32;
	setp.gt.u32 	%p34, %r267, %r6;
	not.b32 	%r268, %r266;
	add.s32 	%r269, %r6, %r268;
	selp.b32 	%r264, %r269, 31, %p34;
	mov.b64 	%rd136, %fd364;
	mov.b64 	{%r217, %r222}, %rd136;
	mov.b32 	%r223, 1;
	mov.b32 	%r265, -1;
	// begin inline asm
	shfl.sync.down.b32 %r216, %r217, %r223, %r264, %r265;
	// end inline asm
	// begin inline asm
	shfl.sync.down.b32 %r221, %r222, %r223, %r264, %r265;
	// end inline asm
	mov.b64 	%rd137, {%r216, %r221};
	mov.b64 	%fd235, %rd137;
	setp.lt.s32 	%p35, %r215, %r264;
	add.f64 	%fd236, %fd364, %fd235;
	selp.f64 	%fd237, %fd236, %fd364, %p35;
	mov.b64 	%rd138, %fd237;
	mov.b64 	{%r227, %r232}, %rd138;
	mov.b32 	%r233, 2;
	// begin inline asm
	shfl.sync.down.b32 %r226, %r227, %r233, %r264, %r265;
	// end inline asm
	// begin inline asm
	shfl.sync.down.b32 %r231, %r232, %r233, %r264, %r265;
	// end inline asm
	mov.b64 	%rd139, {%r226, %r231};
	mov.b64 	%fd238, %rd139;
	add.s32 	%r270, %r215, 2;
	setp.gt.s32 	%p36, %r270, %r264;
	add.f64 	%fd239, %fd237, %fd238;
	selp.f64 	%fd240, %fd237, %fd239, %p36;
	mov.b64 	%rd140, %fd240;
	mov.b64 	{%r237, %r242}, %rd140;
	mov.b32 	%r243, 4;
	// begin inline asm
	shfl.sync.down.b32 %r236, %r237, %r243, %r264, %r265;
	// end inline asm
	// begin inline asm
	shfl.sync.down.b32 %r241, %r242, %r243, %r264, %r265;
	// end inline asm
	mov.b64 	%rd141, {%r236, %r241};
	mov.b64 	%fd241, %rd141;
	add.s32 	%r271, %r215, 4;
	setp.gt.s32 	%p37, %r271, %r264;
	add.f64 	%fd242, %fd240, %fd241;
	selp.f64 	%fd243, %fd240, %fd242, %p37;
	mov.b64 	%rd142, %fd243;
	mov.b64 	{%r247, %r252}, %rd142;
	mov.b32 	%r253, 8;
	// begin inline asm
	shfl.sync.down.b32 %r246, %r247, %r253, %r264, %r265;
	// end inline asm
	// begin inline asm
	shfl.sync.down.b32 %r251, %r252, %r253, %r264, %r265;
	// end inline asm
	mov.b64 	%rd143, {%r246, %r251};
	mov.b64 	%fd244, %rd143;
	add.s32 	%r272, %r215, 8;
	setp.gt.s32 	%p38, %r272, %r264;
	add.f64 	%fd245, %fd243, %fd244;
	selp.f64 	%fd246, %fd243, %fd245, %p38;
	mov.b64 	%rd144, %fd246;
	mov.b64 	{%r257, %r262}, %rd144;
	mov.b32 	%r263, 16;
	// begin inline asm
	shfl.sync.down.b32 %r256, %r257, %r263, %r264, %r265;
	// end inline asm
	// begin inline asm
	shfl.sync.down.b32 %r261, %r262, %r263, %r264, %r265;
	// end inline asm
	mov.b64 	%rd145, {%r256, %r261};
	mov.b64 	%fd247, %rd145;
	add.s32 	%r273, %r215, 16;
	setp.gt.s32 	%p39, %r273, %r264;
	add.f64 	%fd248, %fd246, %fd247;
	selp.f64 	%fd375, %fd246, %fd248, %p39;
	setp.ne.s32 	%p40, %r215, 0;
	@%p40 bra 	$L__BB9_24;
	shr.u32 	%r274, %r7, 2;
	and.b32  	%r275, %r274, 248;
	mov.u32 	%r276, _ZZN3cub18CUB_300001_SM_10006detail6reduce18DeviceReduceKernelINS2_10policy_hubIdjN4cuda3std3__44plusIdEEE10Policy1000EN6thrust24THRUST_300001_SM_1000_NS10device_ptrIdEEjS9_dNS7_10__identityEEEvT0_PT3_T1_NS0_13GridEvenShareISK_EET2_T4_E12temp_storage;
	add.s32 	%r277, %r276, %r275;
	st.shared.f64 	[%r277+24], %fd375;
$L__BB9_24:
	bar.sync 	0;
	setp.ne.s32 	%p41, %r7, 0;
	@%p41 bra 	$L__BB9_48;
	setp.gt.u32 	%p42, %r6, 32;
	ld.shared.f64 	%fd249, [_ZZN3cub18CUB_300001_SM_10006detail6reduce18DeviceReduceKernelINS2_10policy_hubIdjN4cuda3std3__44plusIdEEE10Policy1000EN6thrust24THRUST_300001_SM_1000_NS10device_ptrIdEEjS9_dNS7_10__identityEEEvT0_PT3_T1_NS0_13GridEvenShareISK_EET2_T4_E12temp_storage+32];
	add.f64 	%fd250, %fd375, %fd249;
	selp.f64 	%fd251, %fd250, %fd375, %p42;
	setp.gt.u32 	%p43, %r6, 64;
	ld.shared.f64 	%fd252, [_ZZN3cub18CUB_300001_SM_10006detail6reduce18DeviceReduceKernelINS2_10policy_hubIdjN4cuda3std3__44plusIdEEE10Policy1000EN6thrust24THRUST_300001_SM_1000_NS10device_ptrIdEEjS9_dNS7_10__identityEEEvT0_PT3_T1_NS0_13GridEvenShareISK_EET2_T4_E12temp_storage+40];
	add.f64 	%fd253, %fd252, %fd251;
	selp.f64 	%fd254, %fd253, %fd251, %p43;
	setp.gt.u32 	%p44, %r6, 96;
	ld.shared.f64 	%fd255, [_ZZN3cub18CUB_300001_SM_10006detail6reduce18DeviceReduceKernelINS2_10policy_hubIdjN4cuda3std3__44plusIdEEE10Policy1000EN6thrust24THRUST_300001_SM_1000_NS10device_ptrIdEEjS9_dNS7_10__identityEEEvT0_PT3_T1_NS0_13GridEvenShareISK_EET2_T4_E12temp_storage+48];
	add.f64 	%fd256, %fd255, %fd254;
	selp.f64 	%fd257, %fd256, %fd254, %p44;
	setp.gt.u32 	%p45, %r6, 128;
	ld.shared.f64 	%fd258, [_ZZN3cub18CUB_300001_SM_10006detail6reduce18DeviceReduceKernelINS2_10policy_hubIdjN4cuda3std3__44plusIdEEE10Policy1000EN6thrust24THRUST_300001_SM_1000_NS10device_ptrIdEEjS9_dNS7_10__identityEEEvT0_PT3_T1_NS0_13GridEvenShareISK_EET2_T4_E12temp_storage+56];
	add.f64 	%fd259, %fd258, %fd257;
	selp.f64 	%fd260, %fd259, %fd257, %p45;
	setp.gt.u32 	%p46, %r6, 160;
	ld.shared.f64 	%fd261, [_ZZN3cub18CUB_300001_SM_10006detail6reduce18DeviceReduceKernelINS2_10policy_hubIdjN4cuda3std3__44plusIdEEE10Policy1000EN6thrust24THRUST_300001_SM_1000_NS10device_ptrIdEEjS9_dNS7_10__identityEEEvT0_PT3_T1_NS0_13GridEvenShareISK_EET2_T4_E12temp_storage+64];
	add.f64 	%fd262, %fd261, %fd260;
	selp.f64 	%fd263, %fd262, %fd260, %p46;
	setp.gt.u32 	%p47, %r6, 192;
	ld.shared.f64 	%fd264, [_ZZN3cub18CUB_300001_SM_10006detail6reduce18DeviceReduceKernelINS2_10policy_hubIdjN4cuda3std3__44plusIdEEE10Policy1000EN6thrust24THRUST_300001_SM_1000_NS10device_ptrIdEEjS9_dNS7_10__identityEEEvT0_PT3_T1_NS0_13GridEvenShareISK_EET2_T4_E12temp_storage+72];
	add.f64 	%fd265, %fd264, %fd263;
	selp.f64 	%fd266, %fd265, %fd263, %p47;
	setp.gt.u32 	%p48, %r6, 224;
	ld.shared.f64 	%fd267, [_ZZN3cub18CUB_300001_SM_10006detail6reduce18DeviceReduceKernelINS2_10policy_hubIdjN4cuda3std3__44plusIdEEE10Policy1000EN6thrust24THRUST_300001_SM_1000_NS10device_ptrIdEEjS9_dNS7_10__identityEEEvT0_PT3_T1_NS0_13GridEvenShareISK_EET2_T4_E12temp_storage+80];
	add.f64 	%fd268, %fd267, %fd266;
	selp.f64 	%fd269, %fd268, %fd266, %p48;
	setp.gt.u32 	%p49, %r6, 256;
	ld.shared.f64 	%fd270, [_ZZN3cub18CUB_300001_SM_10006detail6reduce18DeviceReduceKernelINS2_10policy_hubIdjN4cuda3std3__44plusIdEEE10Policy1000EN6thrust24THRUST_300001_SM_1000_NS10device_ptrIdEEjS9_dNS7_10__identityEEEvT0_PT3_T1_NS0_13GridEvenShareISK_EET2_T4_E12temp_storage+88];
	add.f64 	%fd271, %fd270, %fd269;
	selp.f64 	%fd272, %fd271, %fd269, %p49;
	setp.gt.u32 	%p50, %r6, 288;
	ld.shared.f64 	%fd273, [_ZZN3cub18CUB_300001_SM_10006detail6reduce18DeviceReduceKernelINS2_10policy_hubIdjN4cuda3std3__44plusIdEEE10Policy1000EN6thrust24THRUST_300001_SM_1000_NS10device_ptrIdEEjS9_dNS7_10__identityEEEvT0_PT3_T1_NS0_13GridEvenShareISK_EET2_T4_E12temp_storage+96];
	add.f64 	%fd274, %fd273, %fd272;
	selp.f64 	%fd275, %fd274, %fd272, %p50;
	setp.gt.u32 	%p51, %r6, 320;
	ld.shared.f64 	%fd276, [_ZZN3cub18CUB_300001_SM_10006detail6reduce18DeviceReduceKernelINS2_10policy_hubIdjN4cuda3std3__44plusIdEEE10Policy1000EN6thrust24THRUST_300001_SM_1000_NS10device_ptrIdEEjS9_dNS7_10__identityEEEvT0_PT3_T1_NS0_13GridEvenShareISK_EET2_T4_E12temp_storage+104];
	add.f64 	%fd277, %fd276, %fd275;
	selp.f64 	%fd278, %fd277, %fd275, %p51;
	setp.gt.u32 	%p52, %r6, 352;
	ld.shared.f64 	%fd279, [_ZZN3cub18CUB_300001_SM_10006detail6reduce18DeviceReduceKernelINS2_10policy_hubIdjN4cuda3std3__44plusIdEEE10Policy1000EN6thrust24THRUST_300001_SM_1000_NS10device_ptrIdEEjS9_dNS7_10__identityEEEvT0_PT3_T1_NS0_13GridEvenShareISK_EET2_T4_E12temp_storage+112];
	add.f64 	%fd280, %fd279, %fd278;
	selp.f64 	%fd281, %fd280, %fd278, %p52;
	setp.gt.u32 	%p53, %r6, 384;
	ld.shared.f64 	%fd282, [_ZZN3cub18CUB_300001_SM_10006detail6reduce18DeviceReduceKernelINS2_10policy_hubIdjN4cuda3std3__44plusIdEEE10Policy1000EN6thrust24THRUST_300001_SM_1000_NS10device_ptrIdEEjS9_dNS7_10__identityEEEvT0_PT3_T1_NS0_13GridEvenShareISK_EET2_T4_E12temp_storage+120];
	add.f64 	%fd283, %fd282, %fd281;
	selp.f64 	%fd284, %fd283, %fd281, %p53;
	setp.gt.u32 	%p54, %r6, 416;
	ld.shared.f64 	%fd285, [_ZZN3cub18CUB_300001_SM_10006detail6reduce18DeviceReduceKernelINS2_10policy_hubIdjN4cuda3std3__44plusIdEEE10Policy1000EN6thrust24THRUST_300001_SM_1000_NS10device_ptrIdEEjS9_dNS7_10__identityEEEvT0_PT3_T1_NS0_13GridEvenShareISK_EET2_T4_E12temp_storage+128];
	add.f64 	%fd286, %fd285, %fd284;
	selp.f64 	%fd287, %fd286, %fd284, %p54;
	setp.gt.u32 	%p55, %r6, 448;
	ld.shared.f64 	%fd288, [_ZZN3cub18CUB_300001_SM_10006detail6reduce18DeviceReduceKernelINS2_10policy_hubIdjN4cuda3std3__44plusIdEEE10Policy1000EN6thrust24THRUST_300001_SM_1000_NS10device_ptrIdEEjS9_dNS7_10__identityEEEvT0_PT3_T1_NS0_13GridEvenShareISK_EET2_T4_E12temp_storage+136];
	add.f64 	%fd289, %fd288, %fd287;
	selp.f64 	%fd290, %fd289, %fd287, %p55;
	setp.gt.u32 	%p56, %r6, 480;
	ld.shared.f64 	%fd291, [_ZZN3cub18CUB_300001_SM_10006detail6reduce18DeviceReduceKernelINS2_10policy_hubIdjN4cuda3std3__44plusIdEEE10Policy1000EN6thrust24THRUST_300001_SM_1000_NS10device_ptrIdEEjS9_dNS7_10__identityEEEvT0_PT3_T1_NS0_13GridEvenShareISK_EET2_T4_E12temp_storage+144];
	add.f64 	%fd292, %fd291, %fd290;
	selp.f64 	%fd293, %fd292, %fd290, %p56;
	setp.gt.u32 	%p57, %r6, 512;
	ld.shared.f64 	%fd294, [_ZZN3cub18CUB_300001_SM_10006detail6reduce18DeviceReduceKernelINS2_10policy_hubIdjN4cuda3std3__44plusIdEEE10Policy1000EN6thrust24THRUST_300001_SM_1000_NS10device_ptrIdEEjS9_dNS7_10__identityEEEvT0_PT3_T1_NS0_13GridEvenShareISK_EET2_T4_E12temp_storage+152];
	add.f64 	%fd295, %fd294, %fd293;
	selp.f64 	%fd296, %fd295, %fd293, %p57;
	setp.gt.u32 	%p58, %r6, 544;
	ld.shared.f64 	%fd297, [_ZZN3cub18CUB_300001_SM_10006detail6reduce18DeviceReduceKernelINS2_10policy_hubIdjN4cuda3std3__44plusIdEEE10Policy1000EN6thrust24THRUST_300001_SM_1000_NS10device_ptrIdEEjS9_dNS7_10__identityEEEvT0_PT3_T1_NS0_13GridEvenShareISK_EET2_T4_E12temp_storage+160];
	add.f64 	%fd298, %fd297, %fd296;
	selp.f64 	%fd299, %fd298, %fd296, %p58;
	setp.gt.u32 	%p59, %r6, 576;
	ld.shared.f64 	%fd300, [_ZZN3cub18CUB_300001_SM_10006detail6reduce18DeviceReduceKernelINS2_10policy_hubIdjN4cuda3std3__44plusIdEEE10Policy1000EN6thrust24THRUST_300001_SM_1000_NS10device_ptrIdEEjS9_dNS7_10__identityEEEvT0_PT3_T1_NS0_13GridEvenShareISK_EET2_T4_E12temp_storage+168];
	add.f64 	%fd301, %fd300, %fd299;
	selp.f64 	%fd302, %fd301, %fd299, %p59;
	setp.gt.u32 	%p60, %r6, 608;
	ld.shared.f64 	%fd303, [_ZZN3cub18CUB_300001_SM_10006detail6reduce18DeviceReduceKernelINS2_10policy_hubIdjN4cuda3std3__44plusIdEEE10Policy1000EN6thrust24THRUST_300001_SM_1000_NS10device_ptrIdEEjS9_dNS7_10__identityEEEvT0_PT3_T1_NS0_13GridEvenShareISK_EET2_T4_E12temp_storage+176];
	add.f64 	%fd304, %fd303, %fd302;
	selp.f64 	%fd375, %fd304, %fd302, %p60;
	bra.uni 	$L__BB9_48;
$L__BB9_26:
	mov.u32 	%r35, %tid.x;
	add.s32 	%r72, %r347, %r35;
	mul.wide.u32 	%rd4, %r72, 8;
	add.s64 	%rd5, %rd1, %rd4;
	ld.global.f64 	%fd41, [%rd5];
	ld.global.f64 	%fd42, [%rd5+5120];
	ld.global.f64 	%fd43, [%rd5+10240];
	ld.global.f64 	%fd44, [%rd5+15360];
	ld.global.f64 	%fd45, [%rd5+20480];
	ld.global.f64 	%fd46, [%rd5+25600];
	ld.global.f64 	%fd47, [%rd5+30720];
	ld.global.f64 	%fd48, [%rd5+35840];
	add.f64 	%fd49, %fd41, %fd42;
	add.f64 	%fd50, %fd49, %fd43;
	add.f64 	%fd51, %fd50, %fd44;
	add.f64 	%fd52, %fd51, %fd45;
	add.f64 	%fd53, %fd52, %fd46;
	add.f64 	%fd54, %fd53, %fd47;
	add.f64 	%fd374, %fd54, %fd48;
	setp.lt.u32 	%p2, %r6, %r4;
	@%p2 bra 	$L__BB9_44;
	add.s32 	%r36, %r4, %r347;
	not.b32 	%r74, %r35;
	add.s32 	%r75, %r74, %r1;
	sub.s32 	%r76, %r75, %r4;
	sub.s32 	%r344, %r76, %r347;
	add.s32 	%r77, %r36, %r35;
	add.s32 	%r343, %r77, 5120;
	mov.b32 	%r346, 0;
	mov.u32 	%r345, %r36;
$L__BB9_28:
	mad.lo.s32 	%r347, %r2, 5120, %r347;
	add.s32 	%r78, %r1, -5120;
	setp.gt.u32 	%p3, %r347, %r78;
	@%p3 bra 	$L__BB9_30;
	add.s32 	%r79, %r35, %r347;
	mul.wide.u32 	%rd6, %r79, 8;
	add.s64 	%rd7, %rd1, %rd6;
	ld.global.f64 	%fd55, [%rd7];
	ld.global.f64 	%fd56, [%rd7+5120];
	ld.global.f64 	%fd57, [%rd7+10240];
	ld.global.f64 	%fd58, [%rd7+15360];
	ld.global.f64 	%fd59, [%rd7+20480];
	ld.global.f64 	%fd60, [%rd7+25600];
	ld.global.f64 	%fd61, [%rd7+30720];
	ld.global.f64 	%fd62, [%rd7+35840];
	add.f64 	%fd63, %fd374, %fd55;
	add.f64 	%fd64, %fd63, %fd56;
	add.f64 	%fd65, %fd64, %fd57;
	add.f64 	%fd66, %fd65, %fd58;
	add.f64 	%fd67, %fd66, %fd59;
	add.f64 	%fd68, %fd67, %fd60;
	add.f64 	%fd69, %fd68, %fd61;
	add.f64 	%fd374, %fd69, %fd62;
	sub.s32 	%r80, %r1, %r347;
	mul.lo.s32 	%r81, %r2, 5120;
	setp.lt.u32 	%p4, %r80, %r81;
	add.s32 	%r346, %r346, 1;
	add.s32 	%r345, %r345, %r81;
	sub.s32 	%r344, %r344, %r81;
	add.s32 	%r343, %r343, %r81;
	@%p4 bra 	$L__BB9_44;
	bra.uni 	$L__BB9_28;
$L__BB9_30:
	setp.le.u32 	%p5, %r1, %r347;
	sub.s32 	%r82, %r1, %r347;
	setp.ge.s32 	%p6, %r35, %r82;
	or.pred  	%p7, %p5, %p6;
	@%p7 bra 	$L__BB9_44;
	not.b32 	%r84, %r35;
	add.s32 	%r85, %r1, %r84;
	sub.s32 	%r86, %r85, %r36;
	mul.lo.s32 	%r87, %r2, %r346;
	mad.lo.s32 	%r88, %r87, -5120, %r86;
	mul.hi.u32 	%r89, %r88, -858993459;
	shr.u32 	%r90, %r89, 9;
	add.s32 	%r49, %r90, 1;
	and.b32  	%r50, %r49, 15;
	setp.lt.u32 	%p8, %r88, 9600;
	mov.u32 	%r352, %r35;
	@%p8 bra 	$L__BB9_35;
	or.b32  	%r350, %r35, 5120;
	mul.hi.u32 	%r91, %r344, -858993459;
	shr.u32 	%r92, %r91, 9;
	add.s32 	%r93, %r92, 1;
	and.b32  	%r94, %r93, 16777200;
	neg.s32 	%r348, %r94;
$L__BB9_33:
	.pragma "nounroll";
	add.s32 	%r95, %r343, -5120;
	mul.wide.u32 	%rd8, %r95, 8;
	add.s64 	%rd9, %rd1, %rd8;
	ld.global.f64 	%fd71, [%rd9];
	add.f64 	%fd72, %fd374, %fd71;
	add.s32 	%r96, %r343, -4480;
	mul.wide.u32 	%rd10, %r96, 8;
	add.s64 	%rd11, %rd1, %rd10;
	ld.global.f64 	%fd73, [%rd11];
	add.f64 	%fd74, %fd72, %fd73;
	add.s32 	%r97, %r343, -3840;
	mul.wide.u32 	%rd12, %r97, 8;
	add.s64 	%rd13, %rd1, %rd12;
	ld.global.f64 	%fd75, [%rd13];
	add.f64 	%fd76, %fd74, %fd75;
	add.s32 	%r98, %r343, -3200;
	mul.wide.u32 	%rd14, %r98, 8;
	add.s64 	%rd15, %rd1, %rd14;
	ld.global.f64 	%fd77, [%rd15];
	add.f64 	%fd78, %fd76, %fd77;
	add.s32 	%r99, %r343, -2560;
	mul.wide.u32 	%rd16, %r99, 8;
	add.s64 	%rd17, %rd1, %rd16;
	ld.global.f64 	%fd79, [%rd17];
	add.f64 	%fd80, %fd78, %fd79;
	add.s32 	%r100, %r343, -1920;
	mul.wide.u32 	%rd18, %r100, 8;
	add.s64 	%rd19, %rd1, %rd18;
	ld.global.f64 	%fd81, [%rd19];
	add.f64 	%fd82, %fd80, %fd81;
	add.s32 	%r101, %r343, -1280;
	mul.wide.u32 	%rd20, %r101, 8;
	add.s64 	%rd21, %rd1, %rd20;
	ld.global.f64 	%fd83, [%rd21];
	add.f64 	%fd84, %fd82, %fd83;
	add.s32 	%r102, %r343, 4480;
	add.s32 	%r103, %r343, -640;
	mul.wide.u32 	%rd22, %r103, 8;
	add.s64 	%rd23, %rd1, %rd22;
	ld.global.f64 	%fd85, [%rd23];
	add.f64 	%fd86, %fd84, %fd85;
	mul.wide.u32 	%rd24, %r343, 8;
	add.s64 	%rd25, %rd1, %rd24;
	ld.global.f64 	%fd87, [%rd25];
	add.f64 	%fd88, %fd86, %fd87;
	add.s32 	%r104, %r343, 640;
	mul.wide.u32 	%rd26, %r104, 8;
	add.s64 	%rd27, %rd1, %rd26;
	ld.global.f64 	%fd89, [%rd27];
	add.f64 	%fd90, %fd88, %fd89;
	add.s32 	%r105, %r343, 1280;
	mul.wide.u32 	%rd28, %r105, 8;
	add.s64 	%rd29, %rd1, %rd28;
	ld.global.f64 	%fd91, [%rd29];
	add.f64 	%fd92, %fd90, %fd91;
	add.s32 	%r106, %r343, 1920;
	mul.wide.u32 	%rd30, %r106, 8;
	add.s64 	%rd31, %rd1, %rd30;
	ld.global.f64 	%fd93, [%rd31];
	add.f64 	%fd94, %fd92, %fd93;
	add.s32 	%r107, %r343, 2560;
	mul.wide.u32 	%rd32, %r107, 8;
	add.s64 	%rd33, %rd1, %rd32;
	ld.global.f64 	%fd95, [%rd33];
	add.f64 	%fd96, %fd94, %fd95;
	add.s32 	%r108, %r343, 3200;
	mul.wide.u32 	%rd34, %r108, 8;
	add.s64 	%rd35, %rd1, %rd34;
	ld.global.f64 	%fd97, [%rd35];
	add.f64 	%fd98, %fd96, %fd97;
	add.s32 	%r109, %r343, 3840;
	mul.wide.u32 	%rd36, %r109, 8;
	add.s64 	%rd37, %rd1, %rd36;
	ld.global.f64 	%fd99, [%rd37];
	add.f64 	%fd100, %fd98, %fd99;
	mul.wide.u32 	%rd38, %r102, 8;
	add.s64 	%rd39, %rd1, %rd38;
	ld.global.f64 	%fd101, [%rd39];
	add.f64 	%fd374, %fd100, %fd101;
	add.s32 	%r350, %r350, 10240;
	add.s32 	%r343, %r343, 10240;
	add.s32 	%r348, %r348, 16;
	setp.ne.s32 	%p9, %r348, 0;
	@%p9 bra 	$L__BB9_33;
	add.s32 	%r352, %r350, -5120;
$L__BB9_35:
	setp.eq.s32 	%p10, %r50, 0;
	@%p10 bra 	$L__BB9_44;
	and.b32  	%r61, %r49, 7;
	setp.lt.u32 	%p11, %r50, 8;
	@%p11 bra 	$L__BB9_38;
	add.s32 	%r110, %r352, %r347;
	mul.wide.u32 	%rd40, %r110, 8;
	add.s64 	%rd41, %rd1, %rd40;
	ld.global.f64 	%fd103, [%rd41];
	add.f64 	%fd104, %fd374, %fd103;
	add.s32 	%r111, %r110, 640;
	mul.wide.u32 	%rd42, %r111, 8;
	add.s64 	%rd43, %rd1, %rd42;
	ld.global.f64 	%fd105, [%rd43];
	add.f64 	%fd106, %fd104, %fd105;
	add.s32 	%r112, %r110, 1280;
	mul.wide.u32 	%rd44, %r112, 8;
	add.s64 	%rd45, %rd1, %rd44;
	ld.global.f64 	%fd107, [%rd45];
	add.f64 	%fd108, %fd106, %fd107;
	add.s32 	%r113, %r110, 1920;
	mul.wide.u32 	%rd46, %r113, 8;
	add.s64 	%rd47, %rd1, %rd46;
	ld.global.f64 	%fd109, [%rd47];
	add.f64 	%fd110, %fd108, %fd109;
	add.s32 	%r114, %r110, 2560;
	mul.wide.u32 	%rd48, %r114, 8;
	add.s64 	%rd49, %rd1, %rd48;
	ld.global.f64 	%fd111, [%rd49];
	add.f64 	%fd112, %fd110, %fd111;
	add.s32 	%r115, %r110, 3200;
	mul.wide.u32 	%rd50, %r115, 8;
	add.s64 	%rd51, %rd1, %rd50;
	ld.global.f64 	%fd113, [%rd51];
	add.f64 	%fd114, %fd112, %fd113;
	add.s32 	%r116, %r110, 3840;
	mul.wide.u32 	%rd52, %r116, 8;
	add.s64 	%rd53, %rd1, %rd52;
	ld.global.f64 	%fd115, [%rd53];
	add.f64 	%fd116, %fd114, %fd115;
	add.s32 	%r117, %r110, 4480;
	mul.wide.u32 	%rd54, %r117, 8;
	add.s64 	%rd55, %rd1, %rd54;
	ld.global.f64 	%fd117, [%rd55];
	add.f64 	%fd374, %fd116, %fd117;
	add.s32 	%r352, %r352, 5120;
$L__BB9_38:
	setp.eq.s32 	%p12, %r61, 0;
	@%p12 bra 	$L__BB9_44;
	setp.lt.u32 	%p13, %r61, 4;
	@%p13 bra 	$L__BB9_41;
	add.s32 	%r118, %r352, %r347;
	mul.wide.u32 	%rd56, %r118, 8;
	add.s64 	%rd57, %rd1, %rd56;
	ld.global.f64 	%fd119, [%rd57];
	add.f64 	%fd120, %fd374, %fd119;
	add.s32 	%r119, %r118, 640;
	mul.wide.u32 	%rd58, %r119, 8;
	add.s64 	%rd59, %rd1, %rd58;
	ld.global.f64 	%fd121, [%rd59];
	add.f64 	%fd122, %fd120, %fd121;
	add.s32 	%r120, %r118, 1280;
	mul.wide.u32 	%rd60, %r120, 8;
	add.s64 	%rd61, %rd1, %rd60;
	ld.global.f64 	%fd123, [%rd61];
	add.f64 	%fd124, %fd122, %fd123;
	add.s32 	%r121, %r118, 1920;
	mul.wide.u32 	%rd62, %r121, 8;
	add.s64 	%rd63, %rd1, %rd62;
	ld.global.f64 	%fd125, [%rd63];
	add.f64 	%fd374, %fd124, %fd125;
	add.s32 	%r352, %r352, 2560;
$L__BB9_41:
	and.b32  	%r122, %r49, 3;
	setp.eq.s32 	%p14, %r122, 0;
	@%p14 bra 	$L__BB9_44;
	add.s32 	%r355, %r352, %r345;
	mul.hi.u32 	%r123, %r344, -858993459;
	cvt.u16.u32 	%rs1, %r123;
	shr.u16 	%rs2, %rs1, 9;
	add.s16 	%rs3, %rs2, 1;
	cvt.u32.u16 	%r124, %rs3;
	and.b32  	%r125, %r124, 3;
	neg.s32 	%r354, %r125;
$L__BB9_43:
	.pragma "nounroll";
	mul.wide.u32 	%rd64, %r355, 8;
	add.s64 	%rd65, %rd1, %rd64;
	ld.global.f64 	%fd126, [%rd65];
	add.f64 	%fd374, %fd374, %fd126;
	add.s32 	%r355, %r355, 640;
	add.s32 	%r354, %r354, 1;
	setp.ne.s32 	%p15, %r354, 0;
	@%p15 bra 	$L__BB9_43;
$L__BB9_44:
	// begin inline asm
	mov.u32 %r126, %laneid;
	// end inline asm
	mov.b64 	%rd66, %fd374;
	mov.b64 	{%r128, %r133}, %rd66;
	mov.b32 	%r134, 1;
	mov.b32 	%r175, 31;
	mov.b32 	%r176, -1;
	// begin inline asm
	shfl.sync.down.b32 %r127, %r128, %r134, %r175, %r176;
	// end inline asm
	// begin inline asm
	shfl.sync.down.b32 %r132, %r133, %r134, %r175, %r176;
	// end inline asm
	mov.b64 	%rd67, {%r127, %r132};
	mov.b64 	%fd127, %rd67;
	setp.gt.s32 	%p16, %r126, 30;
	add.f64 	%fd128, %fd374, %fd127;
	selp.f64 	%fd129, %fd374, %fd128, %p16;
	mov.b64 	%rd68, %fd129;
	mov.b64 	{%r138, %r143}, %rd68;
	mov.b32 	%r144, 2;
	// begin inline asm
	shfl.sync.down.b32 %r137, %r138, %r144, %r175, %r176;
	// end inline asm
	// begin inline asm
	shfl.sync.down.b32 %r142, %r143, %r144, %r175, %r176;
	// end inline asm
	mov.b64 	%rd69, {%r137, %r142};
	mov.b64 	%fd130, %rd69;
	setp.gt.s32 	%p17, %r126, 29;
	add.f64 	%fd131, %fd129, %fd130;
	selp.f64 	%fd132, %fd129, %fd131, %p17;
	mov.b64 	%rd70, %fd132;
	mov.b64 	{%r148, %r153}, %rd70;
	mov.b32 	%r154, 4;
	// begin inline asm
	shfl.sync.down.b32 %r147, %r148, %r154, %r175, %r176;
	// end inline asm
	// begin inline asm
	shfl.sync.down.b32 %r152, %r153, %r154, %r175, %r176;
	// end inline asm
	mov.b64 	%rd71, {%r147, %r152};
	mov.b64 	%fd133, %rd71;
	setp.gt.s32 	%p18, %r126, 27;
	add.f64 	%fd134, %fd132, %fd133;
	selp.f64 	%fd135, %fd132, %fd134, %p18;
	mov.b64 	%rd72, %fd135;
	mov.b64 	{%r158, %r163}, %rd72;
	mov.b32 	%r164, 8;
	// begin inline asm
	shfl.sync.down.b32 %r157, %r158, %r164, %r175, %r176;
	// end inline asm
	// begin inline asm
	shfl.sync.down.b32 %r162, %r163, %r164, %r175, %r176;
	// end inline asm
	mov.b64 	%rd73, {%r157, %r162};
	mov.b64 	%fd136, %rd73;
	setp.gt.s32 	%p19, %r126, 23;
	add.f64 	%fd137, %fd135, %fd136;
	selp.f64 	%fd138, %fd135, %fd137, %p19;
	mov.b64 	%rd74, %fd138;
	mov.b64 	{%r168, %r173}, %rd74;
	mov.b32 	%r174, 16;
	// begin inline asm
	shfl.sync.down.b32 %r167, %r168, %r174, %r175, %r176;
	// end inline asm
	// begin inline asm
	shfl.sync.down.b32 %r172, %r173, %r174, %r175, %r176;
	// end inline asm
	mov.b64 	%rd75, {%r167, %r172};
	mov.b64 	%fd139, %rd75;
	setp.gt.s32 	%p20, %r126, 15;
	add.f64 	%fd37, %fd138, %fd139;
	selp.f64 	%fd375, %fd138, %fd37, %p20;
	setp.ne.s32 	%p21, %r126, 0;
	@%p21 bra 	$L__BB9_46;
	shr.u32 	%r177, %r35, 2;
	and.b32  	%r178, %r177, 248;
	mov.u32 	%r179, _ZZN3cub18CUB_300001_SM_10006detail6reduce18DeviceReduceKernelINS2_10policy_hubIdjN4cuda3std3__44plusIdEEE10Policy1000EN6thrust24THRUST_300001_SM_1000_NS10device_ptrIdEEjS9_dNS7_10__identityEEEvT0_PT3_T1_NS0_13GridEvenShareISK_EET2_T4_E12temp_storage;
	add.s32 	%r180, %r179, %r178;
	st.shared.f64 	[%r180+24], %fd37;
$L__BB9_46:
	bar.sync 	0;
	setp.ne.s32 	%p22, %r35, 0;
	@%p22 bra 	$L__BB9_48;
	ld.shared.f64 	%fd140, [_ZZN3cub18CUB_300001_SM_10006detail6reduce18DeviceReduceKernelINS2_10policy_hubIdjN4cuda3std3__44plusIdEEE10Policy1000EN6thrust24THRUST_300001_SM_1000_NS10device_ptrIdEEjS9_dNS7_10__identityEEEvT0_PT3_T1_NS0_13GridEvenShareISK_EET2_T4_E12temp_storage+32];
	add.f64 	%fd141, %fd375, %fd140;
	ld.shared.f64 	%fd142, [_ZZN3cub18CUB_300001_SM_10006detail6reduce18DeviceReduceKernelINS2_10policy_hubIdjN4cuda3std3__44plusIdEEE10Policy1000EN6thrust24THRUST_300001_SM_1000_NS10device_ptrIdEEjS9_dNS7_10__identityEEEvT0_PT3_T1_NS0_13GridEvenShareISK_EET2_T4_E12temp_storage+40];
	add.f64 	%fd143, %fd141, %fd142;
	ld.shared.f64 	%fd144, [_ZZN3cub18CUB_300001_SM_10006detail6reduce18DeviceReduceKernelINS2_10policy_hubIdjN4cuda3std3__44plusIdEEE10Policy1000EN6thrust24THRUST_300001_SM_1000_NS10device_ptrIdEEjS9_dNS7_10__identityEEEvT0_PT3_T1_NS0_13GridEvenShareISK_EET2_T4_E12temp_storage+48];
	add.f64 	%fd145, %fd143, %fd144;
	ld.shared.f64 	%fd146, [_ZZN3cub18CUB_300001_SM_10006detail6reduce18DeviceReduceKernelINS2_10policy_hubIdjN4cuda3std3__44plusIdEEE10Policy1000EN6thrust24THRUST_300001_SM_1000_NS10device_ptrIdEEjS9_dNS7_10__identityEEEvT0_PT3_T1_NS0_13GridEvenShareISK_EET2_T4_E12temp_storage+56];
	add.f64 	%fd147, %fd145, %fd146;
	ld.shared.f64 	%fd148, [_ZZN3cub18CUB_300001_SM_10006detail6reduce18DeviceReduceKernelINS2_10policy_hubIdjN4cuda3std3__44plusIdEEE10Policy1000EN6thrust24THRUST_300001_SM_1000_NS10device_ptrIdEEjS9_dNS7_10__identityEEEvT0_PT3_T1_NS0_13GridEvenShareISK_EET2_T4_E12temp_storage+64];
	add.f64 	%fd149, %fd147, %fd148;
	ld.shared.f64 	%fd150, [_ZZN3cub18CUB_300001_SM_10006detail6reduce18DeviceReduceKernelINS2_10policy_hubIdjN4cuda3std3__44plusIdEEE10Policy1000EN6thrust24THRUST_300001_SM_1000_NS10device_ptrIdEEjS9_dNS7_10__identityEEEvT0_PT3_T1_NS0_13GridEvenShareISK_EET2_T4_E12temp_storage+72];
	add.f64 	%fd151, %fd149, %fd150;
	ld.shared.f64 	%fd152, [_ZZN3cub18CUB_300001_SM_10006detail6reduce18DeviceReduceKernelINS2_10policy_hubIdjN4cuda3std3__44plusIdEEE10Policy1000EN6thrust24THRUST_300001_SM_1000_NS10device_ptrIdEEjS9_dNS7_10__identityEEEvT0_PT3_T1_NS0_13GridEvenShareISK_EET2_T4_E12temp_storage+80];
	add.f64 	%fd153, %fd151, %fd152;
	ld.shared.f64 	%fd154, [_ZZN3cub18CUB_300001_SM_10006detail6reduce18DeviceReduceKernelINS2_10policy_hubIdjN4cuda3std3__44plusIdEEE10Policy1000EN6thrust24THRUST_300001_SM_1000_NS10device_ptrIdEEjS9_dNS7_10__identityEEEvT0_PT3_T1_NS0_13GridEvenShareISK_EET2_T4_E12temp_storage+88];
	add.f64 	%fd155, %fd153, %fd154;
	ld.shared.f64 	%fd156, [_ZZN3cub18CUB_300001_SM_10006detail6reduce18DeviceReduceKernelINS2_10policy_hubIdjN4cuda3std3__44plusIdEEE10Policy1000EN6thrust24THRUST_300001_SM_1000_NS10device_ptrIdEEjS9_dNS7_10__identityEEEvT0_PT3_T1_NS0_13GridEvenShareISK_EET2_T4_E12temp_storage+96];
	add.f64 	%fd157, %fd155, %fd156;
	ld.shared.f64 	%fd158, [_ZZN3cub18CUB_300001_SM_10006detail6reduce18DeviceReduceKernelINS2_10policy_hubIdjN4cuda3std3__44plusIdEEE10Policy1000EN6thrust24THRUST_300001_SM_1000_NS10device_ptrIdEEjS9_dNS7_10__identityEEEvT0_PT3_T1_NS0_13GridEvenShareISK_EET2_T4_E12temp_storage+104];
	add.f64 	%fd159, %fd157, %fd158;
	ld.shared.f64 	%fd160, [_ZZN3cub18CUB_300001_SM_10006detail6reduce18DeviceReduceKernelINS2_10policy_hubIdjN4cuda3std3__44plusIdEEE10Policy1000EN6thrust24THRUST_300001_SM_1000_NS10device_ptrIdEEjS9_dNS7_10__identityEEEvT0_PT3_T1_NS0_13GridEvenShareISK_EET2_T4_E12temp_storage+112];
	add.f64 	%fd161, %fd159, %fd160;
	ld.shared.f64 	%fd162, [_ZZN3cub18CUB_300001_SM_10006detail6reduce18DeviceReduceKernelINS2_10policy_hubIdjN4cuda3std3__44plusIdEEE10Policy1000EN6thrust24THRUST_300001_SM_1000_NS10device_ptrIdEEjS9_dNS7_10__identityEEEvT0_PT3_T1_NS0_13GridEvenShareISK_EET2_T4_E12temp_storage+120];
	add.f64 	%fd163, %fd161, %fd162;
	ld.shared.f64 	%fd164, [_ZZN3cub18CUB_300001_SM_10006detail6reduce18DeviceReduceKernelINS2_10policy_hubIdjN4cuda3std3__44plusIdEEE10Policy1000EN6thrust24THRUST_300001_SM_1000_NS10device_ptrIdEEjS9_dNS7_10__identityEEEvT0_PT3_T1_NS0_13GridEvenShareISK_EET2_T4_E12temp_storage+128];
	add.f64 	%fd165, %fd163, %fd164;
	ld.shared.f64 	%fd166, [_ZZN3cub18CUB_300001_SM_10006detail6reduce18DeviceReduceKernelINS2_10policy_hubIdjN4cuda3std3__44plusIdEEE10Policy1000EN6thrust24THRUST_300001_SM_1000_NS10device_ptrIdEEjS9_dNS7_10__identityEEEvT0_PT3_T1_NS0_13GridEvenShareISK_EET2_T4_E12temp_storage+136];
	add.f64 	%fd167, %fd165, %fd166;
	ld.shared.f64 	%fd168, [_ZZN3cub18CUB_300001_SM_10006detail6reduce18DeviceReduceKernelINS2_10policy_hubIdjN4cuda3std3__44plusIdEEE10Policy1000EN6thrust24THRUST_300001_SM_1000_NS10device_ptrIdEEjS9_dNS7_10__identityEEEvT0_PT3_T1_NS0_13GridEvenShareISK_EET2_T4_E12temp_storage+144];
	add.f64 	%fd169, %fd167, %fd168;
	ld.shared.f64 	%fd170, [_ZZN3cub18CUB_300001_SM_10006detail6reduce18DeviceReduceKernelINS2_10policy_hubIdjN4cuda3std3__44plusIdEEE10Policy1000EN6thrust24THRUST_300001_SM_1000_NS10device_ptrIdEEjS9_dNS7_10__identityEEEvT0_PT3_T1_NS0_13GridEvenShareISK_EET2_T4_E12temp_storage+152];
	add.f64 	%fd171, %fd169, %fd170;
	ld.shared.f64 	%fd172, [_ZZN3cub18CUB_300001_SM_10006detail6reduce18DeviceReduceKernelINS2_10policy_hubIdjN4cuda3std3__44plusIdEEE10Policy1000EN6thrust24THRUST_300001_SM_1000_NS10device_ptrIdEEjS9_dNS7_10__identityEEEvT0_PT3_T1_NS0_13GridEvenShareISK_EET2_T4_E12temp_storage+160];
	add.f64 	%fd173, %fd171, %fd172;
	ld.shared.f64 	%fd174, [_ZZN3cub18CUB_300001_SM_10006detail6reduce18DeviceReduceKernelINS2_10policy_hubIdjN4cuda3std3__44plusIdEEE10Policy1000EN6thrust24THRUST_300001_SM_1000_NS10device_ptrIdEEjS9_dNS7_10__identityEEEvT0_PT3_T1_NS0_13GridEvenShareISK_EET2_T4_E12temp_storage+168];
	add.f64 	%fd175, %fd173, %fd174;
	ld.shared.f64 	%fd176, [_ZZN3cub18CUB_300001_SM_10006detail6reduce18DeviceReduceKernelINS2_10policy_hubIdjN4cuda3std3__44plusIdEEE10Policy1000EN6thrust24THRUST_300001_SM_1000_NS10device_ptrIdEEjS9_dNS7_10__identityEEEvT0_PT3_T1_NS0_13GridEvenShareISK_EET2_T4_E12temp_storage+176];
	add.f64 	%fd375, %fd175, %fd176;
$L__BB9_48:
	mov.u32 	%r333, %tid.x;
	setp.ne.s32 	%p68, %r333, 0;
	@%p68 bra 	$L__BB9_50;
	ld.param.u64 	%rd159, [_ZN3cub18CUB_300001_SM_10006detail6reduce18DeviceReduceKernelINS2_10policy_hubIdjN4cuda3std3__44plusIdEEE10Policy1000EN6thrust24THRUST_300001_SM_1000_NS10device_ptrIdEEjS9_dNS7_10__identityEEEvT0_PT3_T1_NS0_13GridEvenShareISK_EET2_T4__param_1];
	cvta.to.global.u64 	%rd156, %rd159;
	mul.wide.u32 	%rd157, %r3, 8;
	add.s64 	%rd158, %rd156, %rd157;
	st.global.f64 	[%rd158], %fd375;
$L__BB9_50:
	ret;

}
	// .globl	_ZN3cub18CUB_300001_SM_10006detail6reduce28DeviceReduceSingleTileKernelINS2_10policy_hubIdjN4cuda3std3__44plusIdEEE10Policy1000EPdSC_iS9_ddNS7_10__identityEEEvT0_T1_T2_T3_T4_T6_
.visible .entry _ZN3cub18CUB_300001_SM_10006detail6reduce28DeviceReduceSingleTileKernelINS2_10policy_hubIdjN4cuda3std3__44plusIdEEE10Policy1000EPdSC_iS9_ddNS7_10__identityEEEvT0_T1_T2_T3_T4_T6_(
	.param .u64 .ptr .align 1 _ZN3cub18CUB_300001_SM_10006detail6reduce28DeviceReduceSingleTileKernelINS2_10policy_hubIdjN4cuda3std3__44plusIdEEE10Policy1000EPdSC_iS9_ddNS7_10__identityEEEvT0_T1_T2_T3_T4_T6__param_0,
	.param .u64 .ptr .align 1 _ZN3cub18CUB_300001_SM_10006detail6reduce28DeviceReduceSingleTileKernelINS2_10policy_hubIdjN4cuda3std3__44plusIdEEE10Policy1000EPdSC_iS9_ddNS7_10__identityEEEvT0_T1_T2_T3_T4_T6__param_1,
	.param .u32 _ZN3cub18CUB_300001_SM_10006detail6reduce28DeviceReduceSingleTileKernelINS2_10policy_hubIdjN4cuda3std3__44plusIdEEE10Policy1000EPdSC_iS9_ddNS7_10__identityEEEvT0_T1_T2_T3_T4_T6__param_2,
	.param .align 1 .b8 _ZN3cub18CUB_300001_SM_10006detail6reduce28DeviceReduceSingleTileKernelINS2_10policy_hubIdjN4cuda3std3__44plusIdEEE10Policy1000EPdSC_iS9_ddNS7_10__identityEEEvT0_T1_T2_T3_T4_T6__param_3[1],
	.param .f64 _ZN3cub18CUB_300001_SM_10006detail6reduce28DeviceReduceSingleTileKernelINS2_10policy_hubIdjN4cuda3std3__44plusIdEEE10Policy1000EPdSC_iS9_ddNS7_10__identityEEEvT0_T1_T2_T3_T4_T6__param_4,
	.param .align 1 .b8 _ZN3cub18CUB_300001_SM_10006detail6reduce28DeviceReduceSingleTileKernelINS2_10policy_hubIdjN4cuda3std3__44plusIdEEE10Policy1000EPdSC_iS9_ddNS7_10__identityEEEvT0_T1_T2_T3_T4_T6__param_5[1]
)
.maxntid 640
.minnctapersm 1
{
	.reg .pred 	%p<62>;
	.reg .b32 	%r<239>;
	.reg .b64 	%rd<109>;
	.reg .b64 	%fd<264>;
	// demoted variable
	.shared .align 8 .b8 _ZZN3cub18CUB_300001_SM_10006detail6reduce28DeviceReduceSingleTileKernelINS2_10policy_hubIdjN4cuda3std3__44plusIdEEE10Policy1000EPdSC_iS9_ddNS7_10__identityEEEvT0_T1_T2_T3_T4_T6_E12temp_storage[192];
	ld.param.u64 	%rd9, [_ZN3cub18CUB_300001_SM_10006detail6reduce28DeviceReduceSingleTileKernelINS2_10policy_hubIdjN4cuda3std3__44plusIdEEE10Policy1000EPdSC_iS9_ddNS7_10__identityEEEvT0_T1_T2_T3_T4_T6__param_0];
	ld.param.u64 	%rd10, [_ZN3cub18CUB_300001_SM_10006detail6reduce28DeviceReduceSingleTileKernelINS2_10policy_hubIdjN4cuda3std3__44plusIdEEE10Policy1000EPdSC_iS9_ddNS7_10__identityEEEvT0_T1_T2_T3_T4_T6__param_1];
	ld.param.u32 	%r36, [_ZN3cub18CUB_300001_SM_10006detail6reduce28DeviceReduceSingleTileKernelINS2_10policy_hubIdjN4cuda3std3__44plusIdEEE10Policy1000EPdSC_iS9_ddNS7_10__identityEEEvT0_T1_T2_T3_T4_T6__param_2];
	ld.param.f64 	%fd30, [_ZN3cub18CUB_300001_SM_10006detail6reduce28DeviceReduceSingleTileKernelINS2_10policy_hubIdjN4cuda3std3__44plusIdEEE10Policy1000EPdSC_iS9_ddNS7_10__identityEEEvT0_T1_T2_T3_T4_T6__param_4];
	cvta.to.global.u64 	%rd1, %rd10;
	setp.ne.s32 	%p1, %r36, 0;
	@%p1 bra 	$L__BB10_3;
	mov.u32 	%r225, %tid.x;
	setp.ne.s32 	%p61, %r225, 0;
	@%p61 bra 	$L__BB10_39;
	st.global.f64 	[%rd1], %fd30;
	bra.uni 	$L__BB10_39;
$L__BB10_3:
	setp.gt.s32 	%p2, %r36, 5119;
	@%p2 bra 	$L__BB10_21;
	mov.u32 	%r1, %tid.x;
	setp.ge.s32 	%p19, %r1, %r36;
	mov.f64 	%fd255, 0d0000000000000000;
	mov.u32 	%r229, %r1;
	@%p19 bra 	$L__BB10_6;
	mul.wide.u32 	%rd74, %r1, 8;
	add.s64 	%rd73, %rd9, %rd74;
	// begin inline asm
	ld.global.nc.u64 %rd72, [%rd73];
	// end inline asm
	mov.b64 	%fd255, %rd72;
	add.s32 	%r229, %r1, 640;
$L__BB10_6:
	setp.ge.s32 	%p20, %r229, %r36;
	@%p20 bra 	$L__BB10_12;
	not.b32 	%r101, %r229;
	add.s32 	%r4, %r36, %r101;
	mul.hi.u32 	%r102, %r4, -858993459;
	shr.u32 	%r103, %r102, 9;
	add.s32 	%r5, %r103, 1;
	and.b32  	%r104, %r103, 3;
	setp.eq.s32 	%p21, %r104, 3;
	@%p21 bra 	$L__BB10_10;
	mul.wide.u32 	%rd75, %r229, 8;
	add.s64 	%rd107, %rd9, %rd75;
	and.b32  	%r105, %r5, 3;
	neg.s32 	%r227, %r105;
$L__BB10_9:
	.pragma "nounroll";
	// begin inline asm
	ld.global.nc.u64 %rd76, [%rd107];
	// end inline asm
	mov.b64 	%fd121, %rd76;
	add.f64 	%fd255, %fd255, %fd121;
	add.s32 	%r229, %r229, 640;
	add.s64 	%rd107, %rd107, 5120;
	add.s32 	%r227, %r227, 1;
	setp.ne.s32 	%p22, %r227, 0;
	@%p22 bra 	$L__BB10_9;
$L__BB10_10:
	setp.lt.u32 	%p23, %r4, 1920;
	@%p23 bra 	$L__BB10_12;
$L__BB10_11:
	mul.wide.s32 	%rd86, %r229, 8;
	add.s64 	%rd79, %rd9, %rd86;
	// begin inline asm
	ld.global.nc.u64 %rd78, [%rd79];
	// end inline asm
	mov.b64 	%fd122, %rd78;
	add.f64 	%fd123, %fd255, %fd122;
	add.s64 	%rd81, %rd79, 5120;
	// begin inline asm
	ld.global.nc.u64 %rd80, [%rd81];
	// end inline asm
	mov.b64 	%fd124, %rd80;
	add.f64 	%fd125, %fd123, %fd124;
	add.s64 	%rd83, %rd79, 10240;
	// begin inline asm
	ld.global.nc.u64 %rd82, [%rd83];
	// end inline asm
	mov.b64 	%fd126, %rd82;
	add.f64 	%fd127, %fd125, %fd126;
	add.s64 	%rd85, %rd79, 15360;
	// begin inline asm
	ld.global.nc.u64 %rd84, [%rd85];
	// end inline asm
	mov.b64 	%fd128, %rd84;
	add.f64 	%fd255, %fd127, %fd128;
	add.s32 	%r229, %r229, 2560;
	setp.lt.s32 	%p24, %r229, %r36;
	@%p24 bra 	$L__BB10_11;
$L__BB10_12:
	setp.lt.s32 	%p25, %r36, 640;
	@%p25 bra 	$L__BB10_17;
	// begin inline asm
	mov.u32 %r169, %laneid;
	// end inline asm
	mov.b64 	%rd97, %fd255;
	mov.b64 	{%r171, %r176}, %rd97;
	mov.b32 	%r177, 1;
	mov.b32 	%r218, 31;
	mov.b32 	%r219, -1;
	// begin inline asm
	shfl.sync.down.b32 %r170, %r171, %r177, %r218, %r219;
	// end inline asm
	// begin inline asm
	shfl.sync.down.b32 %r175, %r176, %r177, %r218, %r219;
	// end inline asm
	mov.b64 	%rd98, {%r170, %r175};
	mov.b64 	%fd199, %rd98;
	setp.gt.s32 	%p53, %r169, 30;
	add.f64 	%fd200, %fd255, %fd199;
	selp.f64 	%fd201, %fd255, %fd200, %p53;
	mov.b64 	%rd99, %fd201;
	mov.b64 	{%r181, %r186}, %rd99;
	mov.b32 	%r187, 2;
	// begin inline asm
	shfl.sync.down.b32 %r180, %r181, %r187, %r218, %r219;
	// end inline asm
	// begin inline asm
	shfl.sync.down.b32 %r185, %r186, %r187, %r218, %r219;
	// end inline asm
	mov.b64 	%rd100, {%r180, %r185};
	mov.b64 	%fd202, %rd100;
	setp.gt.s32 	%p54, %r169, 29;
	add.f64 	%fd203, %fd201, %fd202;
	selp.f64 	%fd204, %fd201, %fd203, %p54;
	mov.b64 	%rd101, %fd204;
	mov.b64 	{%r191, %r196}, %rd101;
	mov.b32 	%r197, 4;
	// begin inline asm
	shfl.sync.down.b32 %r190, %r191, %r197, %r218, %r219;
	// end inline asm
	// begin inline asm
	shfl.sync.down.b32 %r195, %r196, %r197, %r218, %r219;
	// end inline asm
	mov.b64 	%rd102, {%r190, %r195};
	mov.b64 	%fd205, %rd102;
	setp.gt.s32 	%p55, %r169, 27;
	add.f64 	%fd206, %fd204, %fd205;
	selp.f64 	%fd207, %fd204, %fd206, %p55;
	mov.b64 	%rd103, %fd207;
	mov.b64 	{%r201, %r206}, %rd103;
	mov.b32 	%r207, 8;
	// begin inline asm
	shfl.sync.down.b32 %r200, %r201, %r207, %r218, %r219;
	// end inline asm
	// begin inline asm
	shfl.sync.down.b32 %r205, %r206, %r207, %r218, %r219;
	// end inline asm
	mov.b64 	%rd104, {%r200, %r205};
	mov.b64 	%fd208, %rd104;
	setp.gt.s32 	%p56, %r169, 23;
	add.f64 	%fd209, %fd207, %fd208;
	selp.f64 	%fd210, %fd207, %fd209, %p56;
	mov.b64 	%rd105, %fd210;
	mov.b64 	{%r211, %r216}, %rd105;
	mov.b32 	%r217, 16;
	// begin inline asm
	shfl.sync.down.b32 %r210, %r211, %r217, %r218, %r219;
	// end inline asm
	// begin inline asm
	shfl.sync.down.b32 %r215, %r216, %r217, %r218, %r219;
	// end inline asm
	mov.b64 	%rd106, {%r210, %r215};
	mov.b64 	%fd211, %rd106;
	setp.gt.s32 	%p57, %r169, 15;
	add.f64 	%fd10, %fd210, %fd211;
	selp.f64 	%fd263, %fd210, %fd10, %p57;
	setp.ne.s32 	%p58, %r169, 0;
	@%p58 bra 	$L__BB10_15;
	shr.u32 	%r220, %r1, 2;
	and.b32  	%r221, %r220, 248;
	mov.u32 	%r222, _ZZN3cub18CUB_300001_SM_10006detail6reduce28DeviceReduceSingleTileKernelINS2_10policy_hubIdjN4cuda3std3__44plusIdEEE10Policy1000EPdSC_iS9_ddNS7_10__identityEEEvT0_T1_T2_T3_T4_T6_E12temp_storage;
	add.s32 	%r223, %r222, %r221;
	st.shared.f64 	[%r223+24], %fd10;
$L__BB10_15:
	bar.sync 	0;
	setp.ne.s32 	%p59, %r1, 0;
	@%p59 bra 	$L__BB10_37;
	ld.shared.f64 	%fd212, [_ZZN3cub18CUB_300001_SM_10006detail6reduce28DeviceReduceSingleTileKernelINS2_10policy_hubIdjN4cuda3std3__44plusIdEEE10Policy1000EPdSC_iS9_ddNS7_10__identityEEEvT0_T1_T2_T3_T4_T6_E12temp_storage+32];
	add.f64 	%fd213, %fd263, %fd212;
	ld.shared.f64 	%fd214, [_ZZN3cub18CUB_300001_SM_10006detail6reduce28DeviceReduceSingleTileKernelINS2_10policy_hubIdjN4cuda3std3__44plusIdEEE10Policy1000EPdSC_iS9_ddNS7_10__identityEEEvT0_T1_T2_T3_T4_T6_E12temp_storage+40];
	add.f64 	%fd215, %fd213, %fd214;
	ld.shared.f64 	%fd216, [_ZZN3cub18CUB_300001_SM_10006detail6reduce28DeviceReduceSingleTileKernelINS2_10policy_hubIdjN4cuda3std3__44plusIdEEE10Policy1000EPdSC_iS9_ddNS7_10__identityEEEvT0_T1_T2_T3_T4_T6_E12temp_storage+48];
	add.f64 	%fd217, %fd215, %fd216;
	ld.shared.f64 	%fd218, [_ZZN3cub18CUB_300001_SM_10006detail6reduce28DeviceReduceSingleTileKernelINS2_10policy_hubIdjN4cuda3std3__44plusIdEEE10Policy1000EPdSC_iS9_ddNS7_10__identityEEEvT0_T1_T2_T3_T4_T6_E12temp_storage+56];
	add.f64 	%fd219, %fd217, %fd218;
	ld.shared.f64 	%fd220, [_ZZN3cub18CUB_300001_SM_10006detail6reduce28DeviceReduceSingleTileKernelINS2_10policy_hubIdjN4cuda3std3__44plusIdEEE10Policy1000EPdSC_iS9_ddNS7_10__identityEEEvT0_T1_T2_T3_T4_T6_E12temp_storage+64];
	add.f64 	%fd221, %fd219, %fd220;
	ld.shared.f64 	%fd222, [_ZZN3cub18CUB_300001_SM_10006detail6reduce28DeviceReduceSingleTileKernelINS2_10policy_hubIdjN4cuda3std3__44plusIdEEE10Policy1000EPdSC_iS9_ddNS7_10__identityEEEvT0_T1_T2_T3_T4_T6_E12temp_storage+72];
	add.f64 	%fd223, %fd221, %fd222;
	ld.shared.f64 	%fd224, [_ZZN3cub18CUB_300001_SM_10006detail6reduce28DeviceReduceSingleTileKernelINS2_10policy_hubIdjN4cuda3std3__44plusIdEEE10Policy1000EPdSC_iS9_ddNS7_10__identityEEEvT0_T1_T2_T3_T4_T6_E12temp_storage+80];
	add.f64 	%fd225, %fd223, %fd224;
	ld.shared.f64 	%fd226, [_ZZN3cub18CUB_300001_SM_10006detail6reduce28DeviceReduceSingleTileKernelINS2_10policy_hubIdjN4cuda3std3__44plusIdEEE10Policy1000EPdSC_iS9_ddNS7_10__identityEEEvT0_T1_T2_T3_T4_T6_E12temp_storage+88];
	add.f64 	%fd227, %fd225, %fd226;
	ld.shared.f64 	%fd228, [_ZZN3cub18CUB_300001_SM_10006detail6reduce28DeviceReduceSingleTileKernelINS2_10policy_hubIdjN4cuda3std3__44plusIdEEE10Policy1000EPdSC_iS9_ddNS7_10__identityEEEvT0_T1_T2_T3_T4_T6_E12temp_storage+96];
	add.f64 	%fd229, %fd227, %fd228;
	ld.shared.f64 	%fd230, [_ZZN3cub18CUB_300001_SM_10006detail6reduce28DeviceReduceSingleTileKernelINS2_10policy_hubIdjN4cuda3std3__44plusIdEEE10Policy1000EPdSC_iS9_ddNS7_10__identityEEEvT0_T1_T2_T3_T4_T6_E12temp_storage+104];
	add.f64 	%fd231, %fd229, %fd230;
	ld.shared.f64 	%fd232, [_ZZN3cub18CUB_300001_SM_10006detail6reduce28DeviceReduceSingleTileKernelINS2_10policy_hubIdjN4cuda3std3__44plusIdEEE10Policy1000EPdSC_iS9_ddNS7_10__identityEEEvT0_T1_T2_T3_T4_T6_E12temp_storage+112];
	add.f64 	%fd233, %fd231, %fd232;
	ld.shared.f64 	%fd234, [_ZZN3cub18CUB_300001_SM_10006detail6reduce28DeviceReduceSingleTileKernelINS2_10policy_hubIdjN4cuda3std3__44plusIdEEE10Policy1000EPdSC_iS9_ddNS7_10__identityEEEvT0_T1_T2_T3_T4_T6_E12temp_storage+120];
	add.f64 	%fd235, %fd233, %fd234;
	ld.shared.f64 	%fd236, [_ZZN3cub18CUB_300001_SM_10006detail6reduce28DeviceReduceSingleTileKernelINS2_10policy_hubIdjN4cuda3std3__44plusIdEEE10Policy1000EPdSC_iS9_ddNS7_10__identityEEEvT0_T1_T2_T3_T4_T6_E12temp_storage+128];
	add.f64 	%fd237, %fd235, %fd236;
	ld.shared.f64 	%fd238, [_ZZN3cub18CUB_300001_SM_10006detail6reduce28DeviceReduceSingleTileKernelINS2_10policy_hubIdjN4cuda3std3__44plusIdEEE10Policy1000EPdSC_iS9_ddNS7_10__identityEEEvT0_T1_T2_T3_T4_T6_E12temp_storage+136];
	add.f64 	%fd239, %fd237, %fd238;
	ld.shared.f64 	%fd240, [_ZZN3cub18CUB_300001_SM_10006detail6reduce28DeviceReduceSingleTileKernelINS2_10policy_hubIdjN4cuda3std3__44plusIdEEE10Policy1000EPdSC_iS9_ddNS7_10__identityEEEvT0_T1_T2_T3_T4_T6_E12temp_storage+144];
	add.f64 	%fd241, %fd239, %fd240;
	ld.shared.f64 	%fd242, [_ZZN3cub18CUB_300001_SM_10006detail6reduce28DeviceReduceSingleTileKernelINS2_10policy_hubIdjN4cuda3std3__44plusIdEEE10Policy1000EPdSC_iS9_ddNS7_10__identityEEEvT0_T1_T2_T3_T4_T6_E12temp_storage+152];
	add.f64 	%fd243, %fd241, %fd242;
	ld.shared.f64 	%fd244, [_ZZN3cub18CUB_300001_SM_10006detail6reduce28DeviceReduceSingleTileKernelINS2_10policy_hubIdjN4cuda3std3__44plusIdEEE10Policy1000EPdSC_iS9_ddNS7_10__identityEEEvT0_T1_T2_T3_T4_T6_E12temp_storage+160];
	add.f64 	%fd245, %fd243, %fd244;
	ld.shared.f64 	%fd246, [_ZZN3cub18CUB_300001_SM_10006detail6reduce28DeviceReduceSingleTileKernelINS2_10policy_hubIdjN4cuda3std3__44plusIdEEE10Policy1000EPdSC_iS9_ddNS7_10__identityEEEvT0_T1_T2_T3_T4_T6_E12temp_storage+168];
	add.f64 	%fd247, %fd245, %fd246;
	ld.shared.f64 	%fd248, [_ZZN3cub18CUB_300001_SM_10006detail6reduce28DeviceReduceSingleTileKernelINS2_10policy_hubIdjN4cuda3std3__44plusIdEEE10Policy1000EPdSC_iS9_ddNS7_10__identityEEEvT0_T1_T2_T3_T4_T6_E12temp_storage+176];
	add.f64 	%fd263, %fd247, %fd248;
	bra.uni 	$L__BB10_37;
$L__BB10_17:
	// begin inline asm
	mov.u32 %r106, %laneid;
	// end inline asm
	and.b32  	%r157, %r1, 992;
	add.s32 	%r158, %r157, 32;
	setp.gt.s32 	%p26, %r158, %r36;
	not.b32 	%r159, %r157;
	add.s32 	%r160, %r36, %r159;
	selp.b32 	%r155, %r160, 31, %p26;
	mov.b64 	%rd87, %fd255;
	mov.b64 	{%r108, %r113}, %rd87;
	mov.b32 	%r114, 1;
	mov.b32 	%r156, -1;
	// begin inline asm
	shfl.sync.down.b32 %r107, %r108, %r114, %r155, %r156;
	// end inline asm
	// begin inline asm
	shfl.sync.down.b32 %r112, %r113, %r114, %r155, %r156;
	// end inline asm
	mov.b64 	%rd88, {%r107, %r112};
	mov.b64 	%fd129, %rd88;
	setp.lt.s32 	%p27, %r106, %r155;
	add.f64 	%fd130, %fd255, %fd129;
	selp.f64 	%fd131, %fd130, %fd255, %p27;
	mov.b64 	%rd89, %fd131;
	mov.b64 	{%r118, %r123}, %rd89;
	mov.b32 	%r124, 2;
	// begin inline asm
	shfl.sync.down.b32 %r117, %r118, %r124, %r155, %r156;
	// end inline asm
	// begin inline asm
	shfl.sync.down.b32 %r122, %r123, %r124, %r155, %r156;
	// end inline asm
	mov.b64 	%rd90, {%r117, %r122};
	mov.b64 	%fd132, %rd90;
	add.s32 	%r161, %r106, 2;
	setp.gt.s32 	%p28, %r161, %r155;
	add.f64 	%fd133, %fd131, %fd132;
	selp.f64 	%fd134, %fd131, %fd133, %p28;
	mov.b64 	%rd91, %fd134;
	mov.b64 	{%r128, %r133}, %rd91;
	mov.b32 	%r134, 4;
	// begin inline asm
	shfl.sync.down.b32 %r127, %r128, %r134, %r155, %r156;
	// end inline asm
	// begin inline asm
	shfl.sync.down.b32 %r132, %r133, %r134, %r155, %r156;
	// end inline asm
	mov.b64 	%rd92, {%r127, %r132};
	mov.b64 	%fd135, %rd92;
	add.s32 	%r162, %r106, 4;
	setp.gt.s32 	%p29, %r162, %r155;
	add.f64 	%fd136, %fd134, %fd135;
	selp.f64 	%fd137, %fd134, %fd136, %p29;
	mov.b64 	%rd93, %fd137;
	mov.b64 	{%r138, %r143}, %rd93;
	mov.b32 	%r144, 8;
	// begin inline asm
	shfl.sync.down.b32 %r137, %r138, %r144, %r155, %r156;
	// end inline asm
	// begin inline asm
	shfl.sync.down.b32 %r142, %r143, %r144, %r155, %r156;
	// end inline asm
	mov.b64 	%rd94, {%r137, %r142};
	mov.b64 	%fd138, %rd94;
	add.s32 	%r163, %r106, 8;
	setp.gt.s32 	%p30, %r163, %r155;
	add.f64 	%fd139, %fd137, %fd138;
	selp.f64 	%fd140, %fd137, %fd139, %p30;
	mov.b64 	%rd95, %fd140;
	mov.b64 	{%r148, %r153}, %rd95;
	mov.b32 	%r154, 16;
	// begin inline asm
	shfl.sync.down.b32 %r147, %r148, %r154, %r155, %r156;
	// end inline asm
	// begin inline asm
	shfl.sync.down.b32 %r152, %r153, %r154, %r155, %r156;
	// end inline asm
	mov.b64 	%rd96, {%r147, %r152};
	mov.b64 	%fd141, %rd96;
	add.s32 	%r164, %r106, 16;
	setp.gt.s32 	%p31, %r164, %r155;
	add.f64 	%fd142, %fd140, %fd141;
	selp.f64 	%fd263, %fd140, %fd142, %p31;
	setp.ne.s32 	%p32, %r106, 0;
	@%p32 bra 	$L__BB10_19;
	shr.u32 	%r165, %r1, 2;
	and.b32  	%r166, %r165, 248;
	mov.u32 	%r167, _ZZN3cub18CUB_300001_SM_10006detail6reduce28DeviceReduceSingleTileKernelINS2_10policy_hubIdjN4cuda3std3__44plusIdEEE10Policy1000EPdSC_iS9_ddNS7_10__identityEEEvT0_T1_T2_T3_T4_T6_E12temp_storage;
	add.s32 	%r168, %r167, %r166;
	st.shared.f64 	[%r168+24], %fd263;
$L__BB10_19:
	bar.sync 	0;
	setp.ne.s32 	%p33, %r1, 0;
	@%p33 bra 	$L__BB10_37;
	setp.gt.s32 	%p34, %r36, 32;
	ld.shared.f64 	%fd143, [_ZZN3cub18CUB_300001_SM_10006detail6reduce28DeviceReduceSingleTileKernelINS2_10policy_hubIdjN4cuda3std3__44plusIdEEE10Policy1000EPdSC_iS9_ddNS7_10__identityEEEvT0_T1_T2_T3_T4_T6_E12temp_storage+32];
	add.f64 	%fd144, %fd263, %fd143;
	selp.f64 	%fd145, %fd144, %fd263, %p34;
	setp.gt.s32 	%p35, %r36, 64;
	ld.shared.f64 	%fd146, [_ZZN3cub18CUB_300001_SM_10006detail6reduce28DeviceReduceSingleTileKernelINS2_10policy_hubIdjN4cuda3std3__44plusIdEEE10Policy1000EPdSC_iS9_ddNS7_10__identityEEEvT0_T1_T2_T3_T4_T6_E12temp_storage+40];
	add.f64 	%fd147, %fd146, %fd145;
	selp.f64 	%fd148, %fd147, %fd145, %p35;
	setp.gt.s32 	%p36, %r36, 96;
	ld.shared.f64 	%fd149, [_ZZN3cub18CUB_300001_SM_10006detail6reduce28DeviceReduceSingleTileKernelINS2_10policy_hubIdjN4cuda3std3__44plusIdEEE10Policy1000EPdSC_iS9_ddNS7_10__identityEEEvT0_T1_T2_T3_T4_T6_E12temp_storage+48];
	add.f64 	%fd150, %fd149, %fd148;
	selp.f64 	%fd151, %fd150, %fd148, %p36;
	setp.gt.s32 	%p37, %r36, 128;
	ld.shared.f64 	%fd152, [_ZZN3cub18CUB_300001_SM_10006detail6reduce28DeviceReduceSingleTileKernelINS2_10policy_hubIdjN4cuda3std3__44plusIdEEE10Policy1000EPdSC_iS9_ddNS7_10__identityEEEvT0_T1_T2_T3_T4_T6_E12temp_storage+56];
	add.f64 	%fd153, %fd152, %fd151;
	selp.f64 	%fd154, %fd153, %fd151, %p37;
	setp.gt.s32 	%p38, %r36, 160;
	ld.shared.f64 	%fd155, [_ZZN3cub18CUB_300001_SM_10006detail6reduce28DeviceReduceSingleTileKernelINS2_10policy_hubIdjN4cuda3std3__44plusIdEEE10Policy1000EPdSC_iS9_ddNS7_10__identityEEEvT0_T1_T2_T3_T4_T6_E12temp_storage+64];
	add.f64 	%fd156, %fd155, %fd154;
	selp.f64 	%fd157, %fd156, %fd154, %p38;
	setp.gt.s32 	%p39, %r36, 192;
	ld.shared.f64 	%fd158, [_ZZN3cub18CUB_300001_SM_10006detail6reduce28DeviceReduceSingleTileKernelINS2_10policy_hubIdjN4cuda3std3__44plusIdEEE10Policy1000EPdSC_iS9_ddNS7_10__identityEEEvT0_T1_T2_T3_T4_T6_E12temp_storage+72];
	add.f64 	%fd159, %fd158, %fd157;
	selp.f64 	%fd160, %fd159, %fd157, %p39;
	setp.gt.s32 	%p40, %r36, 224;
	ld.shared.f64 	%fd161, [_ZZN3cub18CUB_300001_SM_10006detail6reduce28DeviceReduceSingleTileKernelINS2_10policy_hubIdjN4cuda3std3__44plusIdEEE10Policy1000EPdSC_iS9_ddNS7_10__identityEEEvT0_T1_T2_T3_T4_T6_E12temp_storage+80];
	add.f64 	%fd162, %fd161, %fd160;
	selp.f64 	%fd163, %fd162, %fd160, %p40;
	setp.gt.s32 	%p41, %r36, 256;
	ld.shared.f64 	%fd164, [_ZZN3cub18CUB_300001_SM_10006detail6reduce28DeviceReduceSingleTileKernelINS2_10policy_hubIdjN4cuda3std3__44plusIdEEE10Policy1000EPdSC_iS9_ddNS7_10__identityEEEvT0_T1_T2_T3_T4_T6_E12temp_storage+88];
	add.f64 	%fd165, %fd164, %fd163;
	selp.f64 	%fd166, %fd165, %fd163, %p41;
	setp.gt.s32 	%p42, %r36, 288;
	ld.shared.f64 	%fd167, [_ZZN3cub18CUB_300001_SM_10006detail6reduce28DeviceReduceSingleTileKernelINS2_10policy_hubIdjN4cuda3std3__44plusIdEEE10Policy1000EPdSC_iS9_ddNS7_10__identityEEEvT0_T1_T2_T3_T4_T6_E12temp_storage+96];
	add.f64 	%fd168, %fd167, %fd166;
	selp.f64 	%fd169, %fd168, %fd166, %p42;
	setp.gt.s32 	%p43, %r36, 320;
	ld.shared.f64 	%fd170, [_ZZN3cub18CUB_300001_SM_10006detail6reduce28DeviceReduceSingleTileKernelINS2_10policy_hubIdjN4cuda3std3__44plusIdEEE10Policy1000EPdSC_iS9_ddNS7_10__identityEEEvT0_T1_T2_T3_T4_T6_E12temp_storage+104];
	add.f64 	%fd171, %fd170, %fd169;
	selp.f64 	%fd172, %fd171, %fd169, %p43;
	setp.gt.s32 	%p44, %r36, 352;
	ld.shared.f64 	%fd173, [_ZZN3cub18CUB_300001_SM_10006detail6reduce28DeviceReduceSingleTileKernelINS2_10policy_hubIdjN4cuda3std3__44plusIdEEE10Policy1000EPdSC_iS9_ddNS7_10__identityEEEvT0_T1_T2_T3_T4_T6_E12temp_storage+112];
	add.f64 	%fd174, %fd173, %fd172;
	selp.f64 	%fd175, %fd174, %fd172, %p44;
	setp.gt.s32 	%p45, %r36, 384;
	ld.shared.f64 	%fd176, [_ZZN3cub18CUB_300001_SM_10006detail6reduce28DeviceReduceSingleTileKernelINS2_10policy_hubIdjN4cuda3std3__44plusIdEEE10Policy1000EPdSC_iS9_ddNS7_10__identityEEEvT0_T1_T2_T3_T4_T6_E12temp_storage+120];
	add.f64 	%fd177, %fd176, %fd175;
	selp.f64 	%fd178, %fd177, %fd175, %p45;
	setp.gt.s32 	%p46, %r36, 416;
	ld.shared.f64 	%fd179, [_ZZN3cub18CUB_300001_SM_10006detail6reduce28DeviceReduceSingleTileKernelINS2_10policy_hubIdjN4cuda3std3__44plusIdEEE10Policy1000EPdSC_iS9_ddNS7_10__identityEEEvT0_T1_T2_T3_T4_T6_E12temp_storage+128];
	add.f64 	%fd180, %fd179, %fd178;
	selp.f64 	%fd181, %fd180, %fd178, %p46;
	setp.gt.s32 	%p47, %r36, 448;
	ld.shared.f64 	%fd182, [_ZZN3cub18CUB_300001_SM_10006detail6reduce28DeviceReduceSingleTileKernelINS2_10policy_hubIdjN4cuda3std3__44plusIdEEE10Policy1000EPdSC_iS9_ddNS7_10__identityEEEvT0_T1_T2_T3_T4_T6_E12temp_storage+136];
	add.f64 	%fd183, %fd182, %fd181;
	selp.f64 	%fd184, %fd183, %fd181, %p47;
	setp.gt.s32 	%p48, %r36, 480;
	ld.shared.f64 	%fd185, [_ZZN3cub18CUB_300001_SM_10006detail6reduce28DeviceReduceSingleTileKernelINS2_10policy_hubIdjN4cuda3std3__44plusIdEEE10Policy1000EPdSC_iS9_ddNS7_10__identityEEEvT0_T1_T2_T3_T4_T6_E12temp_storage+144];
	add.f64 	%fd186, %fd185, %fd184;
	selp.f64 	%fd187, %fd186, %fd184, %p48;
	setp.gt.s32 	%p49, %r36, 512;
	ld.shared.f64 	%fd188, [_ZZN3cub18CUB_300001_SM_10006detail6reduce28DeviceReduceSingleTileKernelINS2_10policy_hubIdjN4cuda3std3__44plusIdEEE10Policy1000EPdSC_iS9_ddNS7_10__identityEEEvT0_T1_T2_T3_T4_T6_E12temp_storage+152];
	add.f64 	%fd189, %fd188, %fd187;
	selp.f64 	%fd190, %fd189, %fd187, %p49;
	setp.gt.s32 	%p50, %r36, 544;
	ld.shared.f64 	%fd191, [_ZZN3cub18CUB_300001_SM_10006detail6reduce28DeviceReduceSingleTileKernelINS2_10policy_hubIdjN4cuda3std3__44plusIdEEE10Policy1000EPdSC_iS9_ddNS7_10__identityEEEvT0_T1_T2_T3_T4_T6_E12temp_storage+160];
	add.f64 	%fd192, %fd191, %fd190;
	selp.f64 	%fd193, %fd192, %fd190, %p50;
	setp.gt.s32 	%p51, %r36, 576;
	ld.shared.f64 	%fd194, [_ZZN3cub18CUB_300001_SM_10006detail6reduce28DeviceReduceSingleTileKernelINS2_10policy_hubIdjN4cuda3std3__44plusIdEEE10Policy1000EPdSC_iS9_ddNS7_10__identityEEEvT0_T1_T2_T3_T4_T6_E12temp_storage+168];
	add.f64 	%fd195, %fd194, %fd193;
	selp.f64 	%fd196, %fd195, %fd193, %p51;
	setp.gt.s32 	%p52, %r36, 608;
	ld.shared.f64 	%fd197, [_ZZN3cub18CUB_300001_SM_10006detail6reduce28DeviceReduceSingleTileKernelINS2_10policy_hubIdjN4cuda3std3__44plusIdEEE10Policy1000EPdSC_iS9_ddNS7_10__identityEEEvT0_T1_T2_T3_T4_T6_E12temp_storage+176];
	add.f64 	%fd198, %fd197, %fd196;
	selp.f64 	%fd263, %fd198, %fd196, %p52;
	bra.uni 	$L__BB10_37;
$L__BB10_21:
	mov.u32 	%r14, %tid.x;
	mul.wide.u32 	%rd27, %r14, 8;
	add.s64 	%rd12, %rd9, %rd27;
	// begin inline asm
	ld.global.nc.u64 %rd11, [%rd12];
	// end inline asm
	mov.b64 	%fd31, %rd11;
	add.s64 	%rd14, %rd12, 5120;
	// begin inline asm
	ld.global.nc.u64 %rd13, [%rd14];
	// end inline asm
	mov.b64 	%fd32, %rd13;
	add.s64 	%rd16, %rd12, 10240;
	// begin inline asm
	ld.global.nc.u64 %rd15, [%rd16];
	// end inline asm
	mov.b64 	%fd33, %rd15;
	add.s64 	%rd18, %rd12, 15360;
	// begin inline asm
	ld.global.nc.u64 %rd17, [%rd18];
	// end inline asm
	mov.b64 	%fd34, %rd17;
	add.s64 	%rd20, %rd12, 20480;
	// begin inline asm
	ld.global.nc.u64 %rd19, [%rd20];
	// end inline asm
	mov.b64 	%fd35, %rd19;
	add.s64 	%rd22, %rd12, 25600;
	// begin inline asm
	ld.global.nc.u64 %rd21, [%rd22];
	// end inline asm
	mov.b64 	%fd36, %rd21;
	add.s64 	%rd24, %rd12, 30720;
	// begin inline asm
	ld.global.nc.u64 %rd23, [%rd24];
	// end inline asm
	mov.b64 	%fd37, %rd23;
	add.s64 	%rd26, %rd12, 35840;
	// begin inline asm
	ld.global.nc.u64 %rd25, [%rd26];
	// end inline asm
	mov.b64 	%fd38, %rd25;
	add.f64 	%fd39, %fd31, %fd32;
	add.f64 	%fd40, %fd39, %fd33;
	add.f64 	%fd41, %fd40, %fd34;
	add.f64 	%fd42, %fd41, %fd35;
	add.f64 	%fd43, %fd42, %fd36;
	add.f64 	%fd44, %fd43, %fd37;
	add.f64 	%fd262, %fd44, %fd38;
	setp.lt.u32 	%p3, %r36, 10240;
	mov.b32 	%r232, 5120;
	@%p3 bra 	$L__BB10_25;
	add.s32 	%r15, %r36, -5120;
	mov.b32 	%r232, 5120;
$L__BB10_23:
	mul.wide.s32 	%rd44, %r232, 8;
	add.s64 	%rd29, %rd12, %rd44;
	// begin inline asm
	ld.global.nc.u64 %rd28, [%rd29];
	// end inline asm
	mov.b64 	%fd45, %rd28;
	add.s64 	%rd31, %rd29, 5120;
	// begin inline asm
	ld.global.nc.u64 %rd30, [%rd31];
	// end inline asm
	mov.b64 	%fd46, %rd30;
	add.s64 	%rd33, %rd29, 10240;
	// begin inline asm
	ld.global.nc.u64 %rd32, [%rd33];
	// end inline asm
	mov.b64 	%fd47, %rd32;
	add.s64 	%rd35, %rd29, 15360;
	// begin inline asm
	ld.global.nc.u64 %rd34, [%rd35];
	// end inline asm
	mov.b64 	%fd48, %rd34;
	add.s64 	%rd37, %rd29, 20480;
	// begin inline asm
	ld.global.nc.u64 %rd36, [%rd37];
	// end inline asm
	mov.b64 	%fd49, %rd36;
	add.s64 	%rd39, %rd29, 25600;
	// begin inline asm
	ld.global.nc.u64 %rd38, [%rd39];
	// end inline asm
	mov.b64 	%fd50, %rd38;
	add.s64 	%rd41, %rd29, 30720;
	// begin inline asm
	ld.global.nc.u64 %rd40, [%rd41];
	// end inline asm
	mov.b64 	%fd51, %rd40;
	add.s64 	%rd43, %rd29, 35840;
	// begin inline asm
	ld.global.nc.u64 %rd42, [%rd43];
	// end inline asm
	mov.b64 	%fd52, %rd42;
	add.f64 	%fd53, %fd262, %fd45;
	add.f64 	%fd54, %fd53, %fd46;
	add.f64 	%fd55, %fd54, %fd47;
	add.f64 	%fd56, %fd55, %fd48;
	add.f64 	%fd57, %fd56, %fd49;
	add.f64 	%fd58, %fd57, %fd50;
	add.f64 	%fd59, %fd58, %fd51;
	add.f64 	%fd262, %fd59, %fd52;
	sub.s32 	%r39, %r36, %r232;
	setp.lt.s32 	%p4, %r39, 5120;
	@%p4 bra 	$L__BB10_33;
	add.s32 	%r232, %r232, 5120;
	setp.le.s32 	%p5, %r232, %r15;
	@%p5 bra 	$L__BB10_23;
$L__BB10_25:
	setp.le.s32 	%p6, %r36, %r232;
	@%p6 bra 	$L__BB10_33;
	sub.s32 	%r19, %r36, %r232;
	setp.ge.s32 	%p7, %r14, %r19;
	@%p7 bra 	$L__BB10_33;
	not.b32 	%r40, %r14;
	add.s32 	%r41, %r36, %r40;
	sub.s32 	%r20, %r41, %r232;
	mul.hi.u32 	%r42, %r20, -858993459;
	shr.u32 	%r43, %r42, 9;
	add.s32 	%r21, %r43, 1;
	and.b32  	%r44, %r43, 3;
	setp.eq.s32 	%p8, %r44, 3;
	mov.u32 	%r236, %r14;
	@%p8 bra 	$L__BB10_30;
	add.s32 	%r234, %r14, %r232;
	and.b32  	%r45, %r21, 3;
	neg.s32 	%r233, %r45;
	mov.u32 	%r236, %r14;
$L__BB10_29:
	.pragma "nounroll";
	mul.wide.u32 	%rd47, %r234, 8;
	add.s64 	%rd46, %rd9, %rd47;
	// begin inline asm
	ld.global.nc.u64 %rd45, [%rd46];
	// end inline asm
	mov.b64 	%fd61, %rd45;
	add.f64 	%fd262, %fd262, %fd61;
	add.s32 	%r236, %r236, 640;
	add.s32 	%r234, %r234, 640;
	add.s32 	%r233, %r233, 1;
	setp.ne.s32 	%p9, %r233, 0;
	@%p9 bra 	$L__BB10_29;
$L__BB10_30:
	setp.lt.u32 	%p10, %r20, 1920;
	@%p10 bra 	$L__BB10_33;
	cvt.u64.u32 	%rd48, %r236;
	cvt.u64.u32 	%rd49, %r232;
	add.s64 	%rd50, %rd48, %rd49;
	shl.b64 	%rd51, %rd50, 3;
	add.s64 	%rd52, %rd51, %rd9;
	add.s64 	%rd108, %rd52, 10240;
	add.s32 	%r237, %r236, %r232;
$L__BB10_32:
	mul.wide.u32 	%rd61, %r237, 8;
	add.s64 	%rd54, %rd9, %rd61;
	// begin inline asm
	ld.global.nc.u64 %rd53, [%rd54];
	// end inline asm
	mov.b64 	%fd62, %rd53;
	add.f64 	%fd63, %fd262, %fd62;
	add.s64 	%rd56, %rd108, -5120;
	// begin inline asm
	ld.global.nc.u64 %rd55, [%rd56];
	// end inline asm
	mov.b64 	%fd64, %rd55;
	add.f64 	%fd65, %fd63, %fd64;
	// begin inline asm
	ld.global.nc.u64 %rd57, [%rd108];
	// end inline asm
	mov.b64 	%fd66, %rd57;
	add.f64 	%fd67, %fd65, %fd66;
	add.s64 	%rd60, %rd108, 5120;
	// begin inline asm
	ld.global.nc.u64 %rd59, [%rd60];
	// end inline asm
	mov.b64 	%fd68, %rd59;
	add.f64 	%fd262, %fd67, %fd68;
	add.s32 	%r236, %r236, 2560;
	add.s64 	%rd108, %rd108, 20480;
	add.s32 	%r237, %r237, 2560;
	setp.lt.s32 	%p11, %r236, %r19;
	@%p11 bra 	$L__BB10_32;
$L__BB10_33:
	// begin inline asm
	mov.u32 %r46, %laneid;
	// end inline asm
	mov.b64 	%rd62, %fd262;
	mov.b64 	{%r48, %r53}, %rd62;
	mov.b32 	%r54, 1;
	mov.b32 	%r95, 31;
	mov.b32 	%r96, -1;
	// begin inline asm
	shfl.sync.down.b32 %r47, %r48, %r54, %r95, %r96;
	// end inline asm
	// begin inline asm
	shfl.sync.down.b32 %r52, %r53, %r54, %r95, %r96;
	// end inline asm
	mov.b64 	%rd63, {%r47, %r52};
	mov.b64 	%fd69, %rd63;
	setp.gt.s32 	%p12, %r46, 30;
	add.f64 	%fd70, %fd262, %fd69;
	selp.f64 	%fd71, %fd262, %fd70, %p12;
	mov.b64 	%rd64, %fd71;
	mov.b64 	{%r58, %r63}, %rd64;
	mov.b32 	%r64, 2;
	// begin inline asm
	shfl.sync.down.b32 %r57, %r58, %r64, %r95, %r96;
	// end inline asm
	// begin inline asm
	shfl.sync.down.b32 %r62, %r63, %r64, %r95, %r96;
	// end inline asm
	mov.b64 	%rd65, {%r57, %r62};
	mov.b64 	%fd72, %rd65;
	setp.gt.s32 	%p13, %r46, 29;
	add.f64 	%fd73, %fd71, %fd72;
	selp.f64 	%fd74, %fd71, %fd73, %p13;
	mov.b64 	%rd66, %fd74;
	mov.b64 	{%r68, %r73}, %rd66;
	mov.b32 	%r74, 4;
	// begin inline asm
	shfl.sync.down.b32 %r67, %r68, %r74, %r95, %r96;
	// end inline asm
	// begin inline asm
	shfl.sync.down.b32 %r72, %r73, %r74, %r95, %r96;
	// end inline asm
	mov.b64 	%rd67, {%r67, %r72};
	mov.b64 	%fd75, %rd67;
	setp.gt.s32 	%p14, %r46, 27;
	add.f64 	%fd76, %fd74, %fd75;
	selp.f64 	%fd77, %fd74, %fd76, %p14;
	mov.b64 	%rd68, %fd77;
	mov.b64 	{%r78, %r83}, %rd68;
	mov.b32 	%r84, 8;
	// begin inline asm
	shfl.sync.down.b32 %r77, %r78, %r84, %r95, %r96;
	// end inline asm
	// begin inline asm
	shfl.sync.down.b32 %r82, %r83, %r84, %r95, %r96;
	// end inline asm
	mov.b64 	%rd69, {%r77, %r82};
	mov.b64 	%fd78, %rd69;
	setp.gt.s32 	%p15, %r46, 23;
	add.f64 	%fd79, %fd77, %fd78;
	selp.f64 	%fd80, %fd77, %fd79, %p15;
	mov.b64 	%rd70, %fd80;
	mov.b64 	{%r88, %r93}, %rd70;
	mov.b32 	%r94, 16;
	// begin inline asm
	shfl.sync.down.b32 %r87, %r88, %r94, %r95, %r96;
	// end inline asm
	// begin inline asm
	shfl.sync.down.b32 %r92, %r93, %r94, %r95, %r96;
	// end inline asm
	mov.b64 	%rd71, {%r87, %r92};
	mov.b64 	%fd81, %rd71;
	setp.gt.s32 	%p16, %r46, 15;
	add.f64 	%fd26, %fd80, %fd81;
	selp.f64 	%fd263, %fd80, %fd26, %p16;
	setp.ne.s32 	%p17, %r46, 0;
	@%p17 bra 	$L__BB10_35;
	shr.u32 	%r97, %r14, 2;
	and.b32  	%r98, %r97, 248;
	mov.u32 	%r99, _ZZN3cub18CUB_300001_SM_10006detail6reduce28DeviceReduceSingleTileKernelINS2_10policy_hubIdjN4cuda3std3__44plusIdEEE10Policy1000EPdSC_iS9_ddNS7_10__identityEEEvT0_T1_T2_T3_T4_T6_E12temp_storage;
	add.s32 	%r100, %r99, %r98;
	st.shared.f64 	[%r100+24], %fd26;
$L__BB10_35:
	bar.sync 	0;
	setp.ne.s32 	%p18, %r14, 0;
	@%p18 bra 	$L__BB10_37;
	ld.shared.f64 	%fd82, [_ZZN3cub18CUB_300001_SM_10006detail6reduce28DeviceReduceSingleTileKernelINS2_10policy_hubIdjN4cuda3std3__44plusIdEEE10Policy1000EPdSC_iS9_ddNS7_10__identityEEEvT0_T1_T2_T3_T4_T6_E12temp_storage+32];
	add.f64 	%fd83, %fd263, %fd82;
	ld.shared.f64 	%fd84, [_ZZN3cub18CUB_300001_SM_10006detail6reduce28DeviceReduceSingleTileKernelINS2_10policy_hubIdjN4cuda3std3__44plusIdEEE10Policy1000EPdSC_iS9_ddNS7_10__identityEEEvT0_T1_T2_T3_T4_T6_E12temp_storage+40];
	add.f64 	%fd85, %fd83, %fd84;
	ld.shared.f64 	%fd86, [_ZZN3cub18CUB_300001_SM_10006detail6reduce28DeviceReduceSingleTileKernelINS2_10policy_hubIdjN4cuda3std3__44plusIdEEE10Policy1000EPdSC_iS9_ddNS7_10__identityEEEvT0_T1_T2_T3_T4_T6_E12temp_storage+48];
	add.f64 	%fd87, %fd85, %fd86;
	ld.shared.f64 	%fd88, [_ZZN3cub18CUB_300001_SM_10006detail6reduce28DeviceReduceSingleTileKernelINS2_10policy_hubIdjN4cuda3std3__44plusIdEEE10Policy1000EPdSC_iS9_ddNS7_10__identityEEEvT0_T1_T2_T3_T4_T6_E12temp_storage+56];
	add.f64 	%fd89, %fd87, %fd88;
	ld.shared.f64 	%fd90, [_ZZN3cub18CUB_300001_SM_10006detail6reduce28DeviceReduceSingleTileKernelINS2_10policy_hubIdjN4cuda3std3__44plusIdEEE10Policy1000EPdSC_iS9_ddNS7_10__identityEEEvT0_T1_T2_T3_T4_T6_E12temp_storage+64];
	add.f64 	%fd91, %fd89, %fd90;
	ld.shared.f64 	%fd92, [_ZZN3cub18CUB_300001_SM_10006detail6reduce28DeviceReduceSingleTileKernelINS2_10policy_hubIdjN4cuda3std3__44plusIdEEE10Policy1000EPdSC_iS9_ddNS7_10__identityEEEvT0_T1_T2_T3_T4_T6_E12temp_storage+72];
	add.f64 	%fd93, %fd91, %fd92;
	ld.shared.f64 	%fd94, [_ZZN3cub18CUB_300001_SM_10006detail6reduce28DeviceReduceSingleTileKernelINS2_10policy_hubIdjN4cuda3std3__44plusIdEEE10Policy1000EPdSC_iS9_ddNS7_10__identityEEEvT0_T1_T2_T3_T4_T6_E12temp_storage+80];
	add.f64 	%fd95, %fd93, %fd94;
	ld.shared.f64 	%fd96, [_ZZN3cub18CUB_300001_SM_10006detail6reduce28DeviceReduceSingleTileKernelINS2_10policy_hubIdjN4cuda3std3__44plusIdEEE10Policy1000EPdSC_iS9_ddNS7_10__identityEEEvT0_T1_T2_T3_T4_T6_E12temp_storage+88];
	add.f64 	%fd97, %fd95, %fd96;
	ld.shared.f64 	%fd98, [_ZZN3cub18CUB_300001_SM_10006detail6reduce28DeviceReduceSingleTileKernelINS2_10policy_hubIdjN4cuda3std3__44plusIdEEE10Policy1000EPdSC_iS9_ddNS7_10__identityEEEvT0_T1_T2_T3_T4_T6_E12temp_storage+96];
	add.f64 	%fd99, %fd97, %fd98;
	ld.shared.f64 	%fd100, [_ZZN3cub18CUB_300001_SM_10006detail6reduce28DeviceReduceSingleTileKernelINS2_10policy_hubIdjN4cuda3std3__44plusIdEEE10Policy1000EPdSC_iS9_ddNS7_10__identityEEEvT0_T1_T2_T3_T4_T6_E12temp_storage+104];
	add.f64 	%fd101, %fd99, %fd100;
	ld.shared.f64 	%fd102, [_ZZN3cub18CUB_300001_SM_10006detail6reduce28DeviceReduceSingleTileKernelINS2_10policy_hubIdjN4cuda3std3__44plusIdEEE10Policy1000EPdSC_iS9_ddNS7_10__identityEEEvT0_T1_T2_T3_T4_T6_E12temp_storage+112];
	add.f64 	%fd103, %fd101, %fd102;
	ld.shared.f64 	%fd104, [_ZZN3cub18CUB_300001_SM_10006detail6reduce28DeviceReduceSingleTileKernelINS2_10policy_hubIdjN4cuda3std3__44plusIdEEE10Policy1000EPdSC_iS9_ddNS7_10__identityEEEvT0_T1_T2_T3_T4_T6_E12temp_storage+120];
	add.f64 	%fd105, %fd103, %fd104;
	ld.shared.f64 	%fd106, [_ZZN3cub18CUB_300001_SM_10006detail6reduce28DeviceReduceSingleTileKernelINS2_10policy_hubIdjN4cuda3std3__44plusIdEEE10Policy1000EPdSC_iS9_ddNS7_10__identityEEEvT0_T1_T2_T3_T4_T6_E12temp_storage+128];
	add.f64 	%fd107, %fd105, %fd106;
	ld.shared.f64 	%fd108, [_ZZN3cub18CUB_300001_SM_10006detail6reduce28DeviceReduceSingleTileKernelINS2_10policy_hubIdjN4cuda3std3__44plusIdEEE10Policy1000EPdSC_iS9_ddNS7_10__identityEEEvT0_T1_T2_T3_T4_T6_E12temp_storage+136];
	add.f64 	%fd109, %fd107, %fd108;
	ld.shared.f64 	%fd110, [_ZZN3cub18CUB_300001_SM_10006detail6reduce28DeviceReduceSingleTileKernelINS2_10policy_hubIdjN4cuda3std3__44plusIdEEE10Policy1000EPdSC_iS9_ddNS7_10__identityEEEvT0_T1_T2_T3_T4_T6_E12temp_storage+144];
	add.f64 	%fd111, %fd109, %fd110;
	ld.shared.f64 	%fd112, [_ZZN3cub18CUB_300001_SM_10006detail6reduce28DeviceReduceSingleTileKernelINS2_10policy_hubIdjN4cuda3std3__44plusIdEEE10Policy1000EPdSC_iS9_ddNS7_10__identityEEEvT0_T1_T2_T3_T4_T6_E12temp_storage+152];
	add.f64 	%fd113, %fd111, %fd112;
	ld.shared.f64 	%fd114, [_ZZN3cub18CUB_300001_SM_10006detail6reduce28DeviceReduceSingleTileKernelINS2_10policy_hubIdjN4cuda3std3__44plusIdEEE10Policy1000EPdSC_iS9_ddNS7_10__identityEEEvT0_T1_T2_T3_T4_T6_E12temp_storage+160];
	add.f64 	%fd115, %fd113, %fd114;
	ld.shared.f64 	%fd116, [_ZZN3cub18CUB_300001_SM_10006detail6reduce28DeviceReduceSingleTileKernelINS2_10policy_hubIdjN4cuda3std3__44plusIdEEE10Policy1000EPdSC_iS9_ddNS7_10__identityEEEvT0_T1_T2_T3_T4_T6_E12temp_storage+168];
	add.f64 	%fd117, %fd115, %fd116;
	ld.shared.f64 	%fd118, [_ZZN3cub18CUB_300001_SM_10006detail6reduce28DeviceReduceSingleTileKernelINS2_10policy_hubIdjN4cuda3std3__44plusIdEEE10Policy1000EPdSC_iS9_ddNS7_10__identityEEEvT0_T1_T2_T3_T4_T6_E12temp_storage+176];
	add.f64 	%fd263, %fd117, %fd118;
$L__BB10_37:
	mov.u32 	%r224, %tid.x;
	setp.ne.s32 	%p60, %r224, 0;
	@%p60 bra 	$L__BB10_39;
	add.f64 	%fd249, %fd30, %fd263;
	st.global.f64 	[%rd1], %fd249;
$L__BB10_39:
	ret;

}
	// .globl	_ZN3cub18CUB_300001_SM_10006detail6reduce28DeviceReduceSingleTileKernelINS2_10policy_hubIdyN4cuda3std3__44plusIdEEE10Policy1000EN6thrust24THRUST_300001_SM_1000_NS10device_ptrIdEEPdyS9_ddNS7_10__identityEEEvT0_T1_T2_T3_T4_T6_
.visible .entry _ZN3cub18CUB_300001_SM_10006detail6reduce28DeviceReduceSingleTileKernelINS2_10policy_hubIdyN4cuda3std3__44plusIdEEE10Policy1000EN6thrust24THRUST_300001_SM_1000_NS10device_ptrIdEEPdyS9_ddNS7_10__identityEEEvT0_T1_T2_T3_T4_T6_(
	.param .align 8 .b8 _ZN3cub18CUB_300001_SM_10006detail6reduce28DeviceReduceSingleTileKernelINS2_10policy_hubIdyN4cuda3std3__44plusIdEEE10Policy1000EN6thrust24THRUST_300001_SM_1000_NS10device_ptrIdEEPdyS9_ddNS7_10__identityEEEvT0_T1_T2_T3_T4_T6__param_0[8],
	.param .u64 .ptr .align 1 _ZN3cub18CUB_300001_SM_10006detail6reduce28DeviceReduceSingleTileKernelINS2_10policy_hubIdyN4cuda3std3__44plusIdEEE10Policy1000EN6thrust24THRUST_300001_SM_1000_NS10device_ptrIdEEPdyS9_ddNS7_10__identityEEEvT0_T1_T2_T3_T4_T6__param_1,
	.param .u64 _ZN3cub18CUB_300001_SM_10006detail6reduce28DeviceReduceSingleTileKernelINS2_10policy_hubIdyN4cuda3std3__44plusIdEEE10Policy1000EN6thrust24THRUST_300001_SM_1000_NS10device_ptrIdEEPdyS9_ddNS7_10__identityEEEvT0_T1_T2_T3_T4_T6__param_2,
	.param .align 1 .b8 _ZN3cub18CUB_300001_SM_10006detail6reduce28DeviceReduceSingleTileKernelINS2_10policy_hubIdyN4cuda3std3__44plusIdEEE10Policy1000EN6thrust24THRUST_300001_SM_1000_NS10device_ptrIdEEPdyS9_ddNS7_10__identityEEEvT0_T1_T2_T3_T4_T6__param_3[1],
	.param .f64 _ZN3cub18CUB_300001_SM_10006detail6reduce28DeviceReduceSingleTileKernelINS2_10policy_hubIdyN4cuda3std3__44plusIdEEE10Policy1000EN6thrust24THRUST_300001_SM_1000_NS10device_ptrIdEEPdyS9_ddNS7_10__identityEEEvT0_T1_T2_T3_T4_T6__param_4,
	.param .align 1 .b8 _ZN3cub18CUB_300001_SM_10006detail6reduce28DeviceReduceSingleTileKernelINS2_10policy_hubIdyN4cuda3std3__44plusIdEEE10Policy1000EN6thrust24THRUST_300001_SM_1000_NS10device_ptrIdEEPdyS9_ddNS7_10__identityEEEvT0_T1_T2_T3_T4_T6__param_5[1]
)
.maxntid 512
.minnctapersm 1
{
	.reg .pred 	%p<67>;
	.reg .b32 	%r<246>;
	.reg .b64 	%rd<86>;
	.reg .b64 	%fd<348>;
	// demoted variable
	.shared .align 8 .b8 _ZZN3cub18CUB_300001_SM_10006detail6reduce28DeviceReduceSingleTileKernelINS2_10policy_hubIdyN4cuda3std3__44plusIdEEE10Policy1000EN6thrust24THRUST_300001_SM_1000_NS10device_ptrIdEEPdyS9_ddNS7_10__identityEEEvT0_T1_T2_T3_T4_T6_E12temp_storage[152];
	ld.param.u64 	%rd18, [_ZN3cub18CUB_300001_SM_10006detail6reduce28DeviceReduceSingleTileKernelINS2_10policy_hubIdyN4cuda3std3__44plusIdEEE10Policy1000EN6thrust24THRUST_300001_SM_1000_NS10device_ptrIdEEPdyS9_ddNS7_10__identityEEEvT0_T1_T2_T3_T4_T6__param_0];
	ld.param.u64 	%rd20, [_ZN3cub18CUB_300001_SM_10006detail6reduce28DeviceReduceSingleTileKernelINS2_10policy_hubIdyN4cuda3std3__44plusIdEEE10Policy1000EN6thrust24THRUST_300001_SM_1000_NS10device_ptrIdEEPdyS9_ddNS7_10__identityEEEvT0_T1_T2_T3_T4_T6__param_1];
	ld.param.u64 	%rd19, [_ZN3cub18CUB_300001_SM_10006detail6reduce28DeviceReduceSingleTileKernelINS2_10policy_hubIdyN4cuda3std3__44plusIdEEE10Policy1000EN6thrust24THRUST_300001_SM_1000_NS10device_ptrIdEEPdyS9_ddNS7_10__identityEEEvT0_T1_T2_T3_T4_T6__param_2];
	ld.param.f64 	%fd42, [_ZN3cub18CUB_300001_SM_10006detail6reduce28DeviceReduceSingleTileKernelINS2_10policy_hubIdyN4cuda3std3__44plusIdEEE10Policy1000EN6thrust24THRUST_300001_SM_1000_NS10device_ptrIdEEPdyS9_ddNS7_10__identityEEEvT0_T1_T2_T3_T4_T6__param_4];
	cvta.to.global.u64 	%rd1, %rd20;
	setp.ne.s64 	%p1, %rd19, 0;
	@%p1 bra 	$L__BB11_3;
	mov.u32 	%r231, %tid.x;
	setp.ne.s32 	%p66, %r231, 0;
	@%p66 bra 	$L__BB11_51;
	st.global.f64 	[%rd1], %fd42;
	bra.uni 	$L__BB11_51;
$L__BB11_3:
	cvta.to.global.u64 	%rd2, %rd18;
	setp.gt.u64 	%p2, %rd19, 3583;
	@%p2 bra 	$L__BB11_28;
	cvt.u32.u64 	%r1, %rd19;
	mov.u32 	%r2, %tid.x;
	setp.ge.u32 	%p24, %r2, %r1;
	mov.f64 	%fd335, 0d0000000000000000;
	mov.u32 	%r235, %r2;
	@%p24 bra 	$L__BB11_6;
	mul.wide.u32 	%rd51, %r2, 8;
	add.s64 	%rd52, %rd2, %rd51;
	ld.global.f64 	%fd335, [%rd52];
	add.s32 	%r235, %r2, 512;
$L__BB11_6:
	setp.ge.u32 	%p25, %r235, %r1;
	@%p25 bra 	$L__BB11_19;
	not.b32 	%r108, %r235;
	add.s32 	%r109, %r108, %r1;
	shr.u32 	%r110, %r109, 9;
	add.s32 	%r5, %r110, 1;
	and.b32  	%r6, %r5, 15;
	setp.lt.u32 	%p26, %r109, 7680;
	@%p26 bra 	$L__BB11_10;
	and.b32  	%r111, %r5, 16777200;
	neg.s32 	%r233, %r111;
	mul.wide.u32 	%rd53, %r235, 8;
	add.s64 	%rd54, %rd53, %rd2;
	add.s64 	%rd81, %rd54, 32768;
$L__BB11_9:
	.pragma "nounroll";
	ld.global.f64 	%fd169, [%rd81+-32768];
	add.f64 	%fd170, %fd335, %fd169;
	ld.global.f64 	%fd171, [%rd81+-28672];
	add.f64 	%fd172, %fd170, %fd171;
	ld.global.f64 	%fd173, [%rd81+-24576];
	add.f64 	%fd174, %fd172, %fd173;
	ld.global.f64 	%fd175, [%rd81+-20480];
	add.f64 	%fd176, %fd174, %fd175;
	ld.global.f64 	%fd177, [%rd81+-16384];
	add.f64 	%fd178, %fd176, %fd177;
	ld.global.f64 	%fd179, [%rd81+-12288];
	add.f64 	%fd180, %fd178, %fd179;
	ld.global.f64 	%fd181, [%rd81+-8192];
	add.f64 	%fd182, %fd180, %fd181;
	ld.global.f64 	%fd183, [%rd81+-4096];
	add.f64 	%fd184, %fd182, %fd183;
	ld.global.f64 	%fd185, [%rd81];
	add.f64 	%fd186, %fd184, %fd185;
	ld.global.f64 	%fd187, [%rd81+4096];
	add.f64 	%fd188, %fd186, %fd187;
	ld.global.f64 	%fd189, [%rd81+8192];
	add.f64 	%fd190, %fd188, %fd189;
	ld.global.f64 	%fd191, [%rd81+12288];
	add.f64 	%fd192, %fd190, %fd191;
	ld.global.f64 	%fd193, [%rd81+16384];
	add.f64 	%fd194, %fd192, %fd193;
	ld.global.f64 	%fd195, [%rd81+20480];
	add.f64 	%fd196, %fd194, %fd195;
	ld.global.f64 	%fd197, [%rd81+24576];
	add.f64 	%fd198, %fd196, %fd197;
	ld.global.f64 	%fd199, [%rd81+28672];
	add.f64 	%fd335, %fd198, %fd199;
	add.s32 	%r235, %r235, 8192;
	add.s32 	%r233, %r233, 16;
	add.s64 	%rd81, %rd81, 65536;
	setp.ne.s32 	%p27, %r233, 0;
	@%p27 bra 	$L__BB11_9;
$L__BB11_10:
	setp.eq.s32 	%p28, %r6, 0;
	@%p28 bra 	$L__BB11_19;
	and.b32  	%r13, %r5, 7;
	setp.lt.u32 	%p29, %r6, 8;
	@%p29 bra 	$L__BB11_13;
	mul.wide.s32 	%rd55, %r235, 8;
	add.s64 	%rd56, %rd2, %rd55;
	ld.global.f64 	%fd201, [%rd56];
	add.f64 	%fd202, %fd335, %fd201;
	ld.global.f64 	%fd203, [%rd56+4096];
	add.f64 	%fd204, %fd202, %fd203;
	ld.global.f64 	%fd205, [%rd56+8192];
	add.f64 	%fd206, %fd204, %fd205;
	ld.global.f64 	%fd207, [%rd56+12288];
	add.f64 	%fd208, %fd206, %fd207;
	ld.global.f64 	%fd209, [%rd56+16384];
	add.f64 	%fd210, %fd208, %fd209;
	ld.global.f64 	%fd211, [%rd56+20480];
	add.f64 	%fd212, %fd210, %fd211;
	ld.global.f64 	%fd213, [%rd56+24576];
	add.f64 	%fd214, %fd212, %fd213;
	ld.global.f64 	%fd215, [%rd56+28672];
	add.f64 	%fd335, %fd214, %fd215;
	add.s32 	%r235, %r235, 4096;
$L__BB11_13:
	setp.eq.s32 	%p30, %r13, 0;
	@%p30 bra 	$L__BB11_19;
	and.b32  	%r16, %r5, 3;
	setp.lt.u32 	%p31, %r13, 4;
	@%p31 bra 	$L__BB11_16;
	mul.wide.s32 	%rd57, %r235, 8;
	add.s64 	%rd58, %rd2, %rd57;
	ld.global.f64 	%fd217, [%rd58];
	add.f64 	%fd218, %fd335, %fd217;
	ld.global.f64 	%fd219, [%rd58+4096];
	add.f64 	%fd220, %fd218, %fd219;
	ld.global.f64 	%fd221, [%rd58+8192];
	add.f64 	%fd222, %fd220, %fd221;
	ld.global.f64 	%fd223, [%rd58+12288];
	add.f64 	%fd335, %fd222, %fd223;
	add.s32 	%r235, %r235, 2048;
$L__BB11_16:
	setp.eq.s32 	%p32, %r16, 0;
	@%p32 bra 	$L__BB11_19;
	neg.s32 	%r238, %r16;
$L__BB11_18:
	.pragma "nounroll";
	mul.wide.s32 	%rd59, %r235, 8;
	add.s64 	%rd60, %rd2, %rd59;
	ld.global.f64 	%fd224, [%rd60];
	add.f64 	%fd335, %fd335, %fd224;
	add.s32 	%r235, %r235, 512;
	add.s32 	%r238, %r238, 1;
	setp.ne.s32 	%p33, %r238, 0;
	@%p33 bra 	$L__BB11_18;
$L__BB11_19:
	setp.lt.u64 	%p34, %rd19, 512;
	@%p34 bra 	$L__BB11_24;
	// begin inline asm
	mov.u32 %r175, %laneid;
	// end inline asm
	mov.b64 	%rd71, %fd335;
	mov.b64 	{%r177, %r182}, %rd71;
	mov.b32 	%r183, 1;
	mov.b32 	%r224, 31;
	mov.b32 	%r225, -1;
	// begin inline asm
	shfl.sync.down.b32 %r176, %r177, %r183, %r224, %r225;
	// end inline asm
	// begin inline asm
	shfl.sync.down.b32 %r181, %r182, %r183, %r224, %r225;
	// end inline asm
	mov.b64 	%rd72, {%r176, %r181};
	mov.b64 	%fd283, %rd72;
	setp.gt.s32 	%p58, %r175, 30;
	add.f64 	%fd284, %fd335, %fd283;
	selp.f64 	%fd285, %fd335, %fd284, %p58;
	mov.b64 	%rd73, %fd285;
	mov.b64 	{%r187, %r192}, %rd73;
	mov.b32 	%r193, 2;
	// begin inline asm
	shfl.sync.down.b32 %r186, %r187, %r193, %r224, %r225;
	// end inline asm
	// begin inline asm
	shfl.sync.down.b32 %r191, %r192, %r193, %r224, %r225;
	// end inline asm
	mov.b64 	%rd74, {%r186, %r191};
	mov.b64 	%fd286, %rd74;
	setp.gt.s32 	%p59, %r175, 29;
	add.f64 	%fd287, %fd285, %fd286;
	selp.f64 	%fd288, %fd285, %fd287, %p59;
	mov.b64 	%rd75, %fd288;
	mov.b64 	{%r197, %r202}, %rd75;
	mov.b32 	%r203, 4;
	// begin inline asm
	shfl.sync.down.b32 %r196, %r197, %r203, %r224, %r225;
	// end inline asm
	// begin inline asm
	shfl.sync.down.b32 %r201, %r202, %r203, %r224, %r225;
	// end inline asm
	mov.b64 	%rd76, {%r196, %r201};
	mov.b64 	%fd289, %rd76;
	setp.gt.s32 	%p60, %r175, 27;
	add.f64 	%fd290, %fd288, %fd289;
	selp.f64 	%fd291, %fd288, %fd290, %p60;
	mov.b64 	%rd77, %fd291;
	mov.b64 	{%r207, %r212}, %rd77;
	mov.b32 	%r213, 8;
	// begin inline asm
	shfl.sync.down.b32 %r206, %r207, %r213, %r224, %r225;
	// end inline asm
	// begin inline asm
	shfl.sync.down.b32 %r211, %r212, %r213, %r224, %r225;
	// end inline asm
	mov.b64 	%rd78, {%r206, %r211};
	mov.b64 	%fd292, %rd78;
	setp.gt.s32 	%p61, %r175, 23;
	add.f64 	%fd293, %fd291, %fd292;
	selp.f64 	%fd294, %fd291, %fd293, %p61;
	mov.b64 	%rd79, %fd294;
	mov.b64 	{%r217, %r222}, %rd79;
	mov.b32 	%r223, 16;
	// begin inline asm
	shfl.sync.down.b32 %r216, %r217, %r223, %r224, %r225;
	// end inline asm
	// begin inline asm
	shfl.sync.down.b32 %r221, %r222, %r223, %r224, %r225;
	// end inline asm
	mov.b64 	%rd80, {%r216, %r221};
	mov.b64 	%fd295, %rd80;
	setp.gt.s32 	%p62, %r175, 15;
	add.f64 	%fd16, %fd294, %fd295;
	selp.f64 	%fd347, %fd294, %fd16, %p62;
	setp.ne.s32 	%p63, %r175, 0;
	@%p63 bra 	$L__BB11_22;
	shr.u32 	%r226, %r2, 2;
	and.b32  	%r227, %r226, 248;
	mov.u32 	%r228, _ZZN3cub18CUB_300001_SM_10006detail6reduce28DeviceReduceSingleTileKernelINS2_10policy_hubIdyN4cuda3std3__44plusIdEEE10Policy1000EN6thrust24THRUST_300001_SM_1000_NS10device_ptrIdEEPdyS9_ddNS7_10__identityEEEvT0_T1_T2_T3_T4_T6_E12temp_storage;
	add.s32 	%r229, %r228, %r227;
	st.shared.f64 	[%r229+16], %fd16;
$L__BB11_22:
	bar.sync 	0;
	setp.ne.s32 	%p64, %r2, 0;
	@%p64 bra 	$L__BB11_49;
	ld.shared.f64 	%fd296, [_ZZN3cub18CUB_300001_SM_10006detail6reduce28DeviceReduceSingleTileKernelINS2_10policy_hubIdyN4cuda3std3__44plusIdEEE10Policy1000EN6thrust24THRUST_300001_SM_1000_NS10device_ptrIdEEPdyS9_ddNS7_10__identityEEEvT0_T1_T2_T3_T4_T6_E12temp_storage+24];
	add.f64 	%fd297, %fd347, %fd296;
	ld.shared.f64 	%fd298, [_ZZN3cub18CUB_300001_SM_10006detail6reduce28DeviceReduceSingleTileKernelINS2_10policy_hubIdyN4cuda3std3__44plusIdEEE10Policy1000EN6thrust24THRUST_300001_SM_1000_NS10device_ptrIdEEPdyS9_ddNS7_10__identityEEEvT0_T1_T2_T3_T4_T6_E12temp_storage+32];
	add.f64 	%fd299, %fd297, %fd298;
	ld.shared.f64 	%fd300, [_ZZN3cub18CUB_300001_SM_10006detail6reduce28DeviceReduceSingleTileKernelINS2_10policy_hubIdyN4cuda3std3__44plusIdEEE10Policy1000EN6thrust24THRUST_300001_SM_1000_NS10device_ptrIdEEPdyS9_ddNS7_10__identityEEEvT0_T1_T2_T3_T4_T6_E12temp_storage+40];
	add.f64 	%fd301, %fd299, %fd300;
	ld.shared.f64 	%fd302, [_ZZN3cub18CUB_300001_SM_10006detail6reduce28DeviceReduceSingleTileKernelINS2_10policy_hubIdyN4cuda3std3__44plusIdEEE10Policy1000EN6thrust24THRUST_300001_SM_1000_NS10device_ptrIdEEPdyS9_ddNS7_10__identityEEEvT0_T1_T2_T3_T4_T6_E12temp_storage+48];
	add.f64 	%fd303, %fd301, %fd302;
	ld.shared.f64 	%fd304, [_ZZN3cub18CUB_300001_SM_10006detail6reduce28DeviceReduceSingleTileKernelINS2_10policy_hubIdyN4cuda3std3__44plusIdEEE10Policy1000EN6thrust24THRUST_300001_SM_1000_NS10device_ptrIdEEPdyS9_ddNS7_10__identityEEEvT0_T1_T2_T3_T4_T6_E12temp_storage+56];
	add.f64 	%fd305, %fd303, %fd304;
	ld.shared.f64 	%fd306, [_ZZN3cub18CUB_300001_SM_10006detail6reduce28DeviceReduceSingleTileKernelINS2_10policy_hubIdyN4cuda3std3__44plusIdEEE10Policy1000EN6thrust24THRUST_300001_SM_1000_NS10device_ptrIdEEPdyS9_ddNS7_10__identityEEEvT0_T1_T2_T3_T4_T6_E12temp_storage+64];
	add.f64 	%fd307, %fd305, %fd306;
	ld.shared.f64 	%fd308, [_ZZN3cub18CUB_300001_SM_10006detail6reduce28DeviceReduceSingleTileKernelINS2_10policy_hubIdyN4cuda3std3__44plusIdEEE10Policy1000EN6thrust24THRUST_300001_SM_1000_NS10device_ptrIdEEPdyS9_ddNS7_10__identityEEEvT0_T1_T2_T3_T4_T6_E12temp_storage+72];
	add.f64 	%fd309, %fd307, %fd308;
	ld.shared.f64 	%fd310, [_ZZN3cub18CUB_300001_SM_10006detail6reduce28DeviceReduceSingleTileKernelINS2_10policy_hubIdyN4cuda3std3__44plusIdEEE10Policy1000EN6thrust24THRUST_300001_SM_1000_NS10device_ptrIdEEPdyS9_ddNS7_10__identityEEEvT0_T1_T2_T3_T4_T6_E12temp_storage+80];
	add.f64 	%fd311, %fd309, %fd310;
	ld.shared.f64 	%fd312, [_ZZN3cub18CUB_300001_SM_10006detail6reduce28DeviceReduceSingleTileKernelINS2_10policy_hubIdyN4cuda3std3__44plusIdEEE10Policy1000EN6thrust24THRUST_300001_SM_1000_NS10device_ptrIdEEPdyS9_ddNS7_10__identityEEEvT0_T1_T2_T3_T4_T6_E12temp_storage+88];
	add.f64 	%fd313, %fd311, %fd312;
	ld.shared.f64 	%fd314, [_ZZN3cub18CUB_300001_SM_10006detail6reduce28DeviceReduceSingleTileKernelINS2_10policy_hubIdyN4cuda3std3__44plusIdEEE10Policy1000EN6thrust24THRUST_300001_SM_1000_NS10device_ptrIdEEPdyS9_ddNS7_10__identityEEEvT0_T1_T2_T3_T4_T6_E12temp_storage+96];
	add.f64 	%fd315, %fd313, %fd314;
	ld.shared.f64 	%fd316, [_ZZN3cub18CUB_300001_SM_10006detail6reduce28DeviceReduceSingleTileKernelINS2_10policy_hubIdyN4cuda3std3__44plusIdEEE10Policy1000EN6thrust24THRUST_300001_SM_1000_NS10device_ptrIdEEPdyS9_ddNS7_10__identityEEEvT0_T1_T2_T3_T4_T6_E12temp_storage+104];
	add.f64 	%fd317, %fd315, %fd316;
	ld.shared.f64 	%fd318, [_ZZN3cub18CUB_300001_SM_10006detail6reduce28DeviceReduceSingleTileKernelINS2_10policy_hubIdyN4cuda3std3__44plusIdEEE10Policy1000EN6thrust24THRUST_300001_SM_1000_NS10device_ptrIdEEPdyS9_ddNS7_10__identityEEEvT0_T1_T2_T3_T4_T6_E12temp_storage+112];
	add.f64 	%fd319, %fd317, %fd318;
	ld.shared.f64 	%fd320, [_ZZN3cub18CUB_300001_SM_10006detail6reduce28DeviceReduceSingleTileKernelINS2_10policy_hubIdyN4cuda3std3__44plusIdEEE10Policy1000EN6thrust24THRUST_300001_SM_1000_NS10device_ptrIdEEPdyS9_ddNS7_10__identityEEEvT0_T1_T2_T3_T4_T6_E12temp_storage+120];
	add.f64 	%fd321, %fd319, %fd320;
	ld.shared.f64 	%fd322, [_ZZN3cub18CUB_300001_SM_10006detail6reduce28DeviceReduceSingleTileKernelINS2_10policy_hubIdyN4cuda3std3__44plusIdEEE10Policy1000EN6thrust24THRUST_300001_SM_1000_NS10device_ptrIdEEPdyS9_ddNS7_10__identityEEEvT0_T1_T2_T3_T4_T6_E12temp_storage+128];
	add.f64 	%fd323, %fd321, %fd322;
	ld.shared.f64 	%fd324, [_ZZN3cub18CUB_300001_SM_10006detail6reduce28DeviceReduceSingleTileKernelINS2_10policy_hubIdyN4cuda3std3__44plusIdEEE10Policy1000EN6thrust24THRUST_300001_SM_1000_NS10device_ptrIdEEPdyS9_ddNS7_10__identityEEEvT0_T1_T2_T3_T4_T6_E12temp_storage+136];
	add.f64 	%fd347, %fd323, %fd324;
	bra.uni 	$L__BB11_49;
$L__BB11_24:
	// begin inline asm
	mov.u32 %r112, %laneid;
	// end inline asm
	and.b32  	%r163, %r2, 992;
	add.s32 	%r164, %r163, 32;
	setp.gt.u32 	%p35, %r164, %r1;
	not.b32 	%r165, %r163;
	add.s32 	%r166, %r1, %r165;
	selp.b32 	%r161, %r166, 31, %p35;
	mov.b64 	%rd61, %fd335;
	mov.b64 	{%r114, %r119}, %rd61;
	mov.b32 	%r120, 1;
	mov.b32 	%r162, -1;
	// begin inline asm
	shfl.sync.down.b32 %r113, %r114, %r120, %r161, %r162;
	// end inline asm
	// begin inline asm
	shfl.sync.down.b32 %r118, %r119, %r120, %r161, %r162;
	// end inline asm
	mov.b64 	%rd62, {%r113, %r118};
	mov.b64 	%fd225, %rd62;
	setp.lt.s32 	%p36, %r112, %r161;
	add.f64 	%fd226, %fd335, %fd225;
	selp.f64 	%fd227, %fd226, %fd335, %p36;
	mov.b64 	%rd63, %fd227;
	mov.b64 	{%r124, %r129}, %rd63;
	mov.b32 	%r130, 2;
	// begin inline asm
	shfl.sync.down.b32 %r123, %r124, %r130, %r161, %r162;
	// end inline asm
	// begin inline asm
	shfl.sync.down.b32 %r128, %r129, %r130, %r161, %r162;
	// end inline asm
	mov.b64 	%rd64, {%r123, %r128};
	mov.b64 	%fd228, %rd64;
	add.s32 	%r167, %r112, 2;
	setp.gt.s32 	%p37, %r167, %r161;
	add.f64 	%fd229, %fd227, %fd228;
	selp.f64 	%fd230, %fd227, %fd229, %p37;
	mov.b64 	%rd65, %fd230;
	mov.b64 	{%r134, %r139}, %rd65;
	mov.b32 	%r140, 4;
	// begin inline asm
	shfl.sync.down.b32 %r133, %r134, %r140, %r161, %r162;
	// end inline asm
	// begin inline asm
	shfl.sync.down.b32 %r138, %r139, %r140, %r161, %r162;
	// end inline asm
	mov.b64 	%rd66, {%r133, %r138};
	mov.b64 	%fd231, %rd66;
	add.s32 	%r168, %r112, 4;
	setp.gt.s32 	%p38, %r168, %r161;
	add.f64 	%fd232, %fd230, %fd231;
	selp.f64 	%fd233, %fd230, %fd232, %p38;
	mov.b64 	%rd67, %fd233;
	mov.b64 	{%r144, %r149}, %rd67;
	mov.b32 	%r150, 8;
	// begin inline asm
	shfl.sync.down.b32 %r143, %r144, %r150, %r161, %r162;
	// end inline asm
	// begin inline asm
	shfl.sync.down.b32 %r148, %r149, %r150, %r161, %r162;
	// end inline asm
	mov.b64 	%rd68, {%r143, %r148};
	mov.b64 	%fd234, %rd68;
	add.s32 	%r169, %r112, 8;
	setp.gt.s32 	%p39, %r169, %r161;
	add.f64 	%fd235, %fd233, %fd234;
	selp.f64 	%fd236, %fd233, %fd235, %p39;
	mov.b64 	%rd69, %fd236;
	mov.b64 	{%r154, %r159}, %rd69;
	mov.b32 	%r160, 16;
	// begin inline asm
	shfl.sync.down.b32 %r153, %r154, %r160, %r161, %r162;
	// end inline asm
	// begin inline asm
	shfl.sync.down.b32 %r158, %r159, %r160, %r161, %r162;
	// end inline asm
	mov.b64 	%rd70, {%r153, %r158};
	mov.b64 	%fd237, %rd70;
	add.s32 	%r170, %r112, 16;
	setp.gt.s32 	%p40, %r170, %r161;
	add.f64 	%fd238, %fd236, %fd237;
	selp.f64 	%fd347, %fd236, %fd238, %p40;
	setp.ne.s32 	%p41, %r112, 0;
	@%p41 bra 	$L__BB11_26;
	shr.u32 	%r171, %r2, 2;
	and.b32  	%r172, %r171, 248;
	mov.u32 	%r173, _ZZN3cub18CUB_300001_SM_10006detail6reduce28DeviceReduceSingleTileKernelINS2_10policy_hubIdyN4cuda3std3__44plusIdEEE10Policy1000EN6thrust24THRUST_300001_SM_1000_NS10device_ptrIdEEPdyS9_ddNS7_10__identityEEEvT0_T1_T2_T3_T4_T6_E12temp_storage;
	add.s32 	%r174, %r173, %r172;
	st.shared.f64 	[%r174+16], %fd347;
$L__BB11_26:
	bar.sync 	0;
	setp.ne.s32 	%p42, %r2, 0;
	@%p42 bra 	$L__BB11_49;
	setp.gt.u64 	%p43, %rd19, 32;
	ld.shared.f64 	%fd239, [_ZZN3cub18CUB_300001_SM_10006detail6reduce28DeviceReduceSingleTileKernelINS2_10policy_hubIdyN4cuda3std3__44plusIdEEE10Policy1000EN6thrust24THRUST_300001_SM_1000_NS10device_ptrIdEEPdyS9_ddNS7_10__identityEEEvT0_T1_T2_T3_T4_T6_E12temp_storage+24];
	add.f64 	%fd240, %fd347, %fd239;
	selp.f64 	%fd241, %fd240, %fd347, %p43;
	setp.gt.u64 	%p44, %rd19, 64;
	ld.shared.f64 	%fd242, [_ZZN3cub18CUB_300001_SM_10006detail6reduce28DeviceReduceSingleTileKernelINS2_10policy_hubIdyN4cuda3std3__44plusIdEEE10Policy1000EN6thrust24THRUST_300001_SM_1000_NS10device_ptrIdEEPdyS9_ddNS7_10__identityEEEvT0_T1_T2_T3_T4_T6_E12temp_storage+32];
	add.f64 	%fd243, %fd242, %fd241;
	selp.f64 	%fd244, %fd243, %fd241, %p44;
	setp.gt.u64 	%p45, %rd19, 96;
	ld.shared.f64 	%fd245, [_ZZN3cub18CUB_300001_SM_10006detail6reduce28DeviceReduceSingleTileKernelINS2_10policy_hubIdyN4cuda3std3__44plusIdEEE10Policy1000EN6thrust24THRUST_300001_SM_1000_NS10device_ptrIdEEPdyS9_ddNS7_10__identityEEEvT0_T1_T2_T3_T4_T6_E12temp_storage+40];
	add.f64 	%fd246, %fd245, %fd244;
	selp.f64 	%fd247, %fd246, %fd244, %p45;
	setp.gt.u64 	%p46, %rd19, 128;
	ld.shared.f64 	%fd248, [_ZZN3cub18CUB_300001_SM_10006detail6reduce28DeviceReduceSingleTileKernelINS2_10policy_hubIdyN4cuda3std3__44plusIdEEE10Policy1000EN6thrust24THRUST_300001_SM_1000_NS10device_ptrIdEEPdyS9_ddNS7_10__identityEEEvT0_T1_T2_T3_T4_T6_E12temp_storage+48];
	add.f64 	%fd249, %fd248, %fd247;
	selp.f64 	%fd250, %fd249, %fd247, %p46;
	setp.gt.u64 	%p47, %rd19, 160;
	ld.shared.f64 	%fd251, [_ZZN3cub18CUB_300001_SM_10006detail6reduce28DeviceReduceSingleTileKernelINS2_10policy_hubIdyN4cuda3std3__44plusIdEEE10Policy1000EN6thrust24THRUST_300001_SM_1000_NS10device_ptrIdEEPdyS9_ddNS7_10__identityEEEvT0_T1_T2_T3_T4_T6_E12temp_storage+56];
	add.f64 	%fd252, %fd251, %fd250;
	selp.f64 	%fd253, %fd252, %fd250, %p47;
	setp.gt.u64 	%p48, %rd19, 192;
	ld.shared.f64 	%fd254, [_ZZN3cub18CUB_300001_SM_10006detail6reduce28DeviceReduceSingleTileKernelINS2_10policy_hubIdyN4cuda3std3__44plusIdEEE10Policy1000EN6thrust24THRUST_300001_SM_1000_NS10device_ptrIdEEPdyS9_ddNS7_10__identityEEEvT0_T1_T2_T3_T4_T6_E12temp_storage+64];
	add.f64 	%fd255, %fd254, %fd253;
	selp.f64 	%fd256, %fd255, %fd253, %p48;
	setp.gt.u64 	%p49, %rd19, 224;
	ld.shared.f64 	%fd257, [_ZZN3cub18CUB_300001_SM_10006detail6reduce28DeviceReduceSingleTileKernelINS2_10policy_hubIdyN4cuda3std3__44plusIdEEE10Policy1000EN6thrust24THRUST_300001_SM_1000_NS10device_ptrIdEEPdyS9_ddNS7_10__identityEEEvT0_T1_T2_T3_T4_T6_E12temp_storage+72];
	add.f64 	%fd258, %fd257, %fd256;
	selp.f64 	%fd259, %fd258, %fd256, %p49;
	setp.gt.u64 	%p50, %rd19, 256;
	ld.shared.f64 	%fd260, [_ZZN3cub18CUB_300001_SM_10006detail6reduce28DeviceReduceSingleTileKernelINS2_10policy_hubIdyN4cuda3std3__44plusIdEEE10Policy1000EN6thrust24THRUST_300001_SM_1000_NS10device_ptrIdEEPdyS9_ddNS7_10__identityEEEvT0_T1_T2_T3_T4_T6_E12temp_storage+80];
	add.f64 	%fd261, %fd260, %fd259;
	selp.f64 	%fd262, %fd261, %fd259, %p50;
	setp.gt.u64 	%p51, %rd19, 288;
	ld.shared.f64 	%fd263, [_ZZN3cub18CUB_300001_SM_10006detail6reduce28DeviceReduceSingleTileKernelINS2_10policy_hubIdyN4cuda3std3__44plusIdEEE10Policy1000EN6thrust24THRUST_300001_SM_1000_NS10device_ptrIdEEPdyS9_ddNS7_10__identityEEEvT0_T1_T2_T3_T4_T6_E12temp_storage+88];
	add.f64 	%fd264, %fd263, %fd262;
	selp.f64 	%fd265, %fd264, %fd262, %p51;
	setp.gt.u64 	%p52, %rd19, 320;
	ld.shared.f64 	%fd266, [_ZZN3cub18CUB_300001_SM_10006detail6reduce28DeviceReduceSingleTileKernelINS2_10policy_hubIdyN4cuda3std3__44plusIdEEE10Policy1000EN6thrust24THRUST_300001_SM_1000_NS10device_ptrIdEEPdyS9_ddNS7_10__identityEEEvT0_T1_T2_T3_T4_T6_E12temp_storage+96];
	add.f64 	%fd267, %fd266, %fd265;
	selp.f64 	%fd268, %fd267, %fd265, %p52;
	setp.gt.u64 	%p53, %rd19, 352;
	ld.shared.f64 	%fd269, [_ZZN3cub18CUB_300001_SM_10006detail6reduce28DeviceReduceSingleTileKernelINS2_10policy_hubIdyN4cuda3std3__44plusIdEEE10Policy1000EN6thrust24THRUST_300001_SM_1000_NS10device_ptrIdEEPdyS9_ddNS7_10__identityEEEvT0_T1_T2_T3_T4_T6_E12temp_storage+104];
	add.f64 	%fd270, %fd269, %fd268;
	selp.f64 	%fd271, %fd270, %fd268, %p53;
	setp.gt.u64 	%p54, %rd19, 384;
	ld.shared.f64 	%fd272, [_ZZN3cub18CUB_300001_SM_10006detail6reduce28DeviceReduceSingleTileKernelINS2_10policy_hubIdyN4cuda3std3__44plusIdEEE10Policy1000EN6thrust24THRUST_300001_SM_1000_NS10device_ptrIdEEPdyS9_ddNS7_10__identityEEEvT0_T1_T2_T3_T4_T6_E12temp_storage+112];
	add.f64 	%fd273, %fd272, %fd271;
	selp.f64 	%fd274, %fd273, %fd271, %p54;
	setp.gt.u64 	%p55, %rd19, 416;
	ld.shared.f64 	%fd275, [_ZZN3cub18CUB_300001_SM_10006detail6reduce28DeviceReduceSingleTileKernelINS2_10policy_hubIdyN4cuda3std3__44plusIdEEE10Policy1000EN6thrust24THRUST_300001_SM_1000_NS10device_ptrIdEEPdyS9_ddNS7_10__identityEEEvT0_T1_T2_T3_T4_T6_E12temp_storage+120];
	add.f64 	%fd276, %fd275, %fd274;
	selp.f64 	%fd277, %fd276, %fd274, %p55;
	setp.gt.u64 	%p56, %rd19, 448;
	ld.shared.f64 	%fd278, [_ZZN3cub18CUB_300001_SM_10006detail6reduce28DeviceReduceSingleTileKernelINS2_10policy_hubIdyN4cuda3std3__44plusIdEEE10Policy1000EN6thrust24THRUST_300001_SM_1000_NS10device_ptrIdEEPdyS9_ddNS7_10__identityEEEvT0_T1_T2_T3_T4_T6_E12temp_storage+128];
	add.f64 	%fd279, %fd278, %fd277;
	selp.f64 	%fd280, %fd279, %fd277, %p56;
	setp.gt.u64 	%p57, %rd19, 480;
	ld.shared.f64 	%fd281, [_ZZN3cub18CUB_300001_SM_10006detail6reduce28DeviceReduceSingleTileKernelINS2_10policy_hubIdyN4cuda3std3__44plusIdEEE10Policy1000EN6thrust24THRUST_300001_SM_1000_NS10device_ptrIdEEPdyS9_ddNS7_10__identityEEEvT0_T1_T2_T3_T4_T6_E12temp_storage+136];
	add.f64 	%fd282, %fd281, %fd280;
	selp.f64 	%fd347, %fd282, %fd280, %p57;
	bra.uni 	$L__BB11_49;
$L__BB11_28:
	mov.u32 	%r24, %tid.x;
	cvt.u64.u32 	%rd6, %r24;
	mul.wide.u32 	%rd22, %r24, 8;
	add.s64 	%rd7, %rd2, %rd22;
	ld.global.f64 	%fd43, [%rd7];
	ld.global.f64 	%fd44, [%rd7+4096];
	ld.global.f64 	%fd45, [%rd7+8192];
	ld.global.f64 	%fd46, [%rd7+12288];
	ld.global.f64 	%fd47, [%rd7+16384];
	ld.global.f64 	%fd48, [%rd7+20480];
	ld.global.f64 	%fd49, [%rd7+24576];
	add.f64 	%fd50, %fd43, %fd44;
	add.f64 	%fd51, %fd50, %fd45;
	add.f64 	%fd52, %fd51, %fd46;
	add.f64 	%fd53, %fd52, %fd47;
	add.f64 	%fd54, %fd53, %fd48;
	add.f64 	%fd346, %fd54, %fd49;
	add.s64 	%rd8, %rd19, -3584;
	setp.lt.u64 	%p3, %rd8, 3584;
	mov.b64 	%rd83, 3584;
	@%p3 bra 	$L__BB11_32;
	mov.b64 	%rd83, 3584;
$L__BB11_30:
	shl.b64 	%rd24, %rd83, 3;
	add.s64 	%rd25, %rd7, %rd24;
	ld.global.f64 	%fd55, [%rd25];
	ld.global.f64 	%fd56, [%rd25+4096];
	ld.global.f64 	%fd57, [%rd25+8192];
	ld.global.f64 	%fd58, [%rd25+12288];
	ld.global.f64 	%fd59, [%rd25+16384];
	ld.global.f64 	%fd60, [%rd25+20480];
	ld.global.f64 	%fd61, [%rd25+24576];
	add.f64 	%fd62, %fd346, %fd55;
	add.f64 	%fd63, %fd62, %fd56;
	add.f64 	%fd64, %fd63, %fd57;
	add.f64 	%fd65, %fd64, %fd58;
	add.f64 	%fd66, %fd65, %fd59;
	add.f64 	%fd67, %fd66, %fd60;
	add.f64 	%fd346, %fd67, %fd61;
	sub.s64 	%rd26, %rd19, %rd83;
	setp.lt.u64 	%p4, %rd26, 3584;
	@%p4 bra 	$L__BB11_45;
	add.s64 	%rd83, %rd83, 3584;
	setp.le.u64 	%p5, %rd83, %rd8;
	@%p5 bra 	$L__BB11_30;
$L__BB11_32:
	setp.le.u64 	%p6, %rd19, %rd83;
	cvt.u32.u64 	%r42, %rd83;
	cvt.u32.u64 	%r43, %rd19;
	sub.s32 	%r44, %r43, %r42;
	setp.ge.s32 	%p7, %r24, %r44;
	or.pred  	%p8, %p6, %p7;
	@%p8 bra 	$L__BB11_45;
	not.b32 	%r47, %r24;
	add.s32 	%r48, %r47, %r43;
	sub.s32 	%r50, %r48, %r42;
	shr.u32 	%r51, %r50, 9;
	add.s32 	%r25, %r51, 1;
	and.b32  	%r26, %r25, 15;
	setp.lt.u32 	%p9, %r50, 7680;
	mov.u32 	%r242, %r24;
	@%p9 bra 	$L__BB11_36;
	and.b32  	%r52, %r25, 16777200;
	neg.s32 	%r240, %r52;
	add.s64 	%rd27, %rd83, %rd6;
	shl.b64 	%rd28, %rd27, 3;
	add.s64 	%rd29, %rd28, %rd2;
	add.s64 	%rd84, %rd29, 32768;
	mov.u32 	%r242, %r24;
$L__BB11_35:
	.pragma "nounroll";
	ld.global.f64 	%fd69, [%rd84+-32768];
	add.f64 	%fd70, %fd346, %fd69;
	ld.global.f64 	%fd71, [%rd84+-28672];
	add.f64 	%fd72, %fd70, %fd71;
	ld.global.f64 	%fd73, [%rd84+-24576];
	add.f64 	%fd74, %fd72, %fd73;
	ld.global.f64 	%fd75, [%rd84+-20480];
	add.f64 	%fd76, %fd74, %fd75;
	ld.global.f64 	%fd77, [%rd84+-16384];
	add.f64 	%fd78, %fd76, %fd77;
	ld.global.f64 	%fd79, [%rd84+-12288];
	add.f64 	%fd80, %fd78, %fd79;
	ld.global.f64 	%fd81, [%rd84+-8192];
	add.f64 	%fd82, %fd80, %fd81;
	ld.global.f64 	%fd83, [%rd84+-4096];
	add.f64 	%fd84, %fd82, %fd83;
	ld.global.f64 	%fd85, [%rd84];
	add.f64 	%fd86, %fd84, %fd85;
	ld.global.f64 	%fd87, [%rd84+4096];
	add.f64 	%fd88, %fd86, %fd87;
	ld.global.f64 	%fd89, [%rd84+8192];
	add.f64 	%fd90, %fd88, %fd89;
	ld.global.f64 	%fd91, [%rd84+12288];
	add.f64 	%fd92, %fd90, %fd91;
	ld.global.f64 	%fd93, [%rd84+16384];
	add.f64 	%fd94, %fd92, %fd93;
	ld.global.f64 	%fd95, [%rd84+20480];
	add.f64 	%fd96, %fd94, %fd95;
	ld.global.f64 	%fd97, [%rd84+24576];
	add.f64 	%fd98, %fd96, %fd97;
	ld.global.f64 	%fd99, [%rd84+28672];
	add.f64 	%fd346, %fd98, %fd99;
	add.s32 	%r242, %r242, 8192;
	add.s32 	%r240, %r240, 16;
	add.s64 	%rd84, %rd84, 65536;
	setp.ne.s32 	%p10, %r240, 0;
	@%p10 bra 	$L__BB11_35;
$L__BB11_36:
	setp.eq.s32 	%p11, %r26, 0;
	@%p11 bra 	$L__BB11_45;
	and.b32  	%r33, %r25, 7;
	setp.lt.u32 	%p12, %r26, 8;
	@%p12 bra 	$L__BB11_39;
	cvt.u64.u32 	%rd30, %r242;
	add.s64 	%rd31, %rd83, %rd30;
	shl.b64 	%rd32, %rd31, 3;
	add.s64 	%rd33, %rd2, %rd32;
	ld.global.f64 	%fd101, [%rd33];
	add.f64 	%fd102, %fd346, %fd101;
	ld.global.f64 	%fd103, [%rd33+4096];
	add.f64 	%fd104, %fd102, %fd103;
	ld.global.f64 	%fd105, [%rd33+8192];
	add.f64 	%fd106, %fd104, %fd105;
	ld.global.f64 	%fd107, [%rd33+12288];
	add.f64 	%fd108, %fd106, %fd107;
	ld.global.f64 	%fd109, [%rd33+16384];
	add.f64 	%fd110, %fd108, %fd109;
	ld.global.f64 	%fd111, [%rd33+20480];
	add.f64 	%fd112, %fd110, %fd111;
	ld.global.f64 	%fd113, [%rd33+24576];
	add.f64 	%fd114, %fd112, %fd113;
	ld.global.f64 	%fd115, [%rd33+28672];
	add.f64 	%fd346, %fd114, %fd115;
	add.s32 	%r242, %r242, 4096;
$L__BB11_39:
	setp.eq.s32 	%p13, %r33, 0;
	@%p13 bra 	$L__BB11_45;
	and.b32  	%r36, %r25, 3;
	setp.lt.u32 	%p14, %r33, 4;
	@%p14 bra 	$L__BB11_42;
	cvt.u64.u32 	%rd34, %r242;
	add.s64 	%rd35, %rd83, %rd34;
	shl.b64 	%rd36, %rd35, 3;
	add.s64 	%rd37, %rd2, %rd36;
	ld.global.f64 	%fd117, [%rd37];
	add.f64 	%fd118, %fd346, %fd117;
	ld.global.f64 	%fd119, [%rd37+4096];
	add.f64 	%fd120, %fd118, %fd119;
	ld.global.f64 	%fd121, [%rd37+8192];
	add.f64 	%fd122, %fd120, %fd121;
	ld.global.f64 	%fd123, [%rd37+12288];
	add.f64 	%fd346, %fd122, %fd123;
	add.s32 	%r242, %r242, 2048;
$L__BB11_42:
	setp.eq.s32 	%p15, %r36, 0;
	@%p15 bra 	$L__BB11_45;
	cvt.u64.u32 	%rd38, %r242;
	add.s64 	%rd39, %rd83, %rd38;
	shl.b64 	%rd40, %rd39, 3;
	add.s64 	%rd85, %rd2, %rd40;
	neg.s32 	%r245, %r36;
$L__BB11_44:
	.pragma "nounroll";
	ld.global.f64 	%fd124, [%rd85];
	add.f64 	%fd346, %fd346, %fd124;
	add.s64 	%rd85, %rd85, 4096;
	add.s32 	%r245, %r245, 1;
	setp.ne.s32 	%p16, %r245, 0;
	@%p16 bra 	$L__BB11_44;
$L__BB11_45:
	// begin inline asm
	mov.u32 %r53, %laneid;
	// end inline asm
	mov.b64 	%rd41, %fd346;
	mov.b64 	{%r55, %r60}, %rd41;
	mov.b32 	%r61, 1;
	mov.b32 	%r102, 31;
	mov.b32 	%r103, -1;
	// begin inline asm
	shfl.sync.down.b32 %r54, %r55, %r61, %r102, %r103;
	// end inline asm
	// begin inline asm
	shfl.sync.down.b32 %r59, %r60, %r61, %r102, %r103;
	// end inline asm
	mov.b64 	%rd42, {%r54, %r59};
	mov.b64 	%fd125, %rd42;
	setp.gt.s32 	%p17, %r53, 30;
	add.f64 	%fd126, %fd346, %fd125;
	selp.f64 	%fd127, %fd346, %fd126, %p17;
	mov.b64 	%rd43, %fd127;
	mov.b64 	{%r65, %r70}, %rd43;
	mov.b32 	%r71, 2;
	// begin inline asm
	shfl.sync.down.b32 %r64, %r65, %r71, %r102, %r103;
	// end inline asm
	// begin inline asm
	shfl.sync.down.b32 %r69, %r70, %r71, %r102, %r103;
	// end inline asm
	mov.b64 	%rd44, {%r64, %r69};
	mov.b64 	%fd128, %rd44;
	setp.gt.s32 	%p18, %r53, 29;
	add.f64 	%fd129, %fd127, %fd128;
	selp.f64 	%fd130, %fd127, %fd129, %p18;
	mov.b64 	%rd45, %fd130;
	mov.b64 	{%r75, %r80}, %rd45;
	mov.b32 	%r81, 4;
	// begin inline asm
	shfl.sync.down.b32 %r74, %r75, %r81, %r102, %r103;
	// end inline asm
	// begin inline asm
	shfl.sync.down.b32 %r79, %r80, %r81, %r102, %r103;
	// end inline asm
	mov.b64 	%rd46, {%r74, %r79};
	mov.b64 	%fd131, %rd46;
	setp.gt.s32 	%p19, %r53, 27;
	add.f64 	%fd132, %fd130, %fd131;
	selp.f64 	%fd133, %fd130, %fd132, %p19;
	mov.b64 	%rd47, %fd133;
	mov.b64 	{%r85, %r90}, %rd47;
	mov.b32 	%r91, 8;
	// begin inline asm
	shfl.sync.down.b32 %r84, %r85, %r91, %r102, %r103;
	// end inline asm
	// begin inline asm
	shfl.sync.down.b32 %r89, %r90, %r91, %r102, %r103;
	// end inline asm
	mov.b64 	%rd48, {%r84, %r89};
	mov.b64 	%fd134, %rd48;
	setp.gt.s32 	%p20, %r53, 23;
	add.f64 	%fd135, %fd133, %fd134;
	selp.f64 	%fd136, %fd133, %fd135, %p20;
	mov.b64 	%rd49, %fd136;
	mov.b64 	{%r95, %r100}, %rd49;
	mov.b32 	%r101, 16;
	// begin inline asm
	shfl.sync.down.b32 %r94, %r95, %r101, %r102, %r103;
	// end inline asm
	// begin inline asm
	shfl.sync.down.b32 %r99, %r100, %r101, %r102, %r103;
	// end inline asm
	mov.b64 	%rd50, {%r94, %r99};
	mov.b64 	%fd137, %rd50;
	setp.gt.s32 	%p21, %r53, 15;
	add.f64 	%fd38, %fd136, %fd137;
	selp.f64 	%fd347, %fd136, %fd38, %p21;
	setp.ne.s32 	%p22, %r53, 0;
	@%p22 bra 	$L__BB11_47;
	shr.u32 	%r104, %r24, 2;
	and.b32  	%r105, %r104, 248;
	mov.u32 	%r106, _ZZN3cub18CUB_300001_SM_10006detail6reduce28DeviceReduceSingleTileKernelINS2_10policy_hubIdyN4cuda3std3__44plusIdEEE10Policy1000EN6thrust24THRUST_300001_SM_1000_NS10device_ptrIdEEPdyS9_ddNS7_10__identityEEEvT0_T1_T2_T3_T4_T6_E12temp_storage;
	add.s32 	%r107, %r106, %r105;
	st.shared.f64 	[%r107+16], %fd38;
$L__BB11_47:
	bar.sync 	0;
	setp.ne.s32 	%p23, %r24, 0;
	@%p23 bra 	$L__BB11_49;
	ld.shared.f64 	%fd138, [_ZZN3cub18CUB_300001_SM_10006detail6reduce28DeviceReduceSingleTileKernelINS2_10policy_hubIdyN4cuda3std3__44plusIdEEE10Policy1000EN6thrust24THRUST_300001_SM_1000_NS10device_ptrIdEEPdyS9_ddNS7_10__identityEEEvT0_T1_T2_T3_T4_T6_E12temp_storage+24];
	add.f64 	%fd139, %fd347, %fd138;
	ld.shared.f64 	%fd140, [_ZZN3cub18CUB_300001_SM_10006detail6reduce28DeviceReduceSingleTileKernelINS2_10policy_hubIdyN4cuda3std3__44plusIdEEE10Policy1000EN6thrust24THRUST_300001_SM_1000_NS10device_ptrIdEEPdyS9_ddNS7_10__identityEEEvT0_T1_T2_T3_T4_T6_E12temp_storage+32];
	add.f64 	%fd141, %fd139, %fd140;
	ld.shared.f64 	%fd142, [_ZZN3cub18CUB_300001_SM_10006detail6reduce28DeviceReduceSingleTileKernelINS2_10policy_hubIdyN4cuda3std3__44plusIdEEE10Policy1000EN6thrust24THRUST_300001_SM_1000_NS10device_ptrIdEEPdyS9_ddNS7_10__identityEEEvT0_T1_T2_T3_T4_T6_E12temp_storage+40];
	add.f64 	%fd143, %fd141, %fd142;
	ld.shared.f64 	%fd144, [_ZZN3cub18CUB_300001_SM_10006detail6reduce28DeviceReduceSingleTileKernelINS2_10policy_hubIdyN4cuda3std3__44plusIdEEE10Policy1000EN6thrust24THRUST_300001_SM_1000_NS10device_ptrIdEEPdyS9_ddNS7_10__identityEEEvT0_T1_T2_T3_T4_T6_E12temp_storage+48];
	add.f64 	%fd145, %fd143, %fd144;
	ld.shared.f64 	%fd146, [_ZZN3cub18CUB_300001_SM_10006detail6reduce28DeviceReduceSingleTileKernelINS2_10policy_hubIdyN4cuda3std3__44plusIdEEE10Policy1000EN6thrust24THRUST_300001_SM_1000_NS10device_ptrIdEEPdyS9_ddNS7_10__identityEEEvT0_T1_T2_T3_T4_T6_E12temp_storage+56];
	add.f64 	%fd147, %fd145, %fd146;
	ld.shared.f64 	%fd148, [_ZZN3cub18CUB_300001_SM_10006detail6reduce28DeviceReduceSingleTileKernelINS2_10policy_hubIdyN4cuda3std3__44plusIdEEE10Policy1000EN6thrust24THRUST_300001_SM_1000_NS10device_ptrIdEEPdyS9_ddNS7_10__identityEEEvT0_T1_T2_T3_T4_T6_E12temp_storage+64];
	add.f64 	%fd149, %fd147, %fd148;
	ld.shared.f64 	%fd150, [_ZZN3cub18CUB_300001_SM_10006detail6reduce28DeviceReduceSingleTileKernelINS2_10policy_hubIdyN4cuda3std3__44plusIdEEE10Policy1000EN6thrust24THRUST_300001_SM_1000_NS10device_ptrIdEEPdyS9_ddNS7_10__identityEEEvT0_T1_T2_T3_T4_T6_E12temp_storage+72];
	add.f64 	%fd151, %fd149, %fd150;
	ld.shared.f64 	%fd152, [_ZZN3cub18CUB_300001_SM_10006detail6reduce28DeviceReduceSingleTileKernelINS2_10policy_hubIdyN4cuda3std3__44plusIdEEE10Policy1000EN6thrust24THRUST_300001_SM_1000_NS10device_ptrIdEEPdyS9_ddNS7_10__identityEEEvT0_T1_T2_T3_T4_T6_E12temp_storage+80];
	add.f64 	%fd153, %fd151, %fd152;
	ld.shared.f64 	%fd154, [_ZZN3cub18CUB_300001_SM_10006detail6reduce28DeviceReduceSingleTileKernelINS2_10policy_hubIdyN4cuda3std3__44plusIdEEE10Policy1000EN6thrust24THRUST_300001_SM_1000_NS10device_ptrIdEEPdyS9_ddNS7_10__identityEEEvT0_T1_T2_T3_T4_T6_E12temp_storage+88];
	add.f64 	%fd155, %fd153, %fd154;
	ld.shared.f64 	%fd156, [_ZZN3cub18CUB_300001_SM_10006detail6reduce28DeviceReduceSingleTileKernelINS2_10policy_hubIdyN4cuda3std3__44plusIdEEE10Policy1000EN6thrust24THRUST_300001_SM_1000_NS10device_ptrIdEEPdyS9_ddNS7_10__identityEEEvT0_T1_T2_T3_T4_T6_E12temp_storage+96];
	add.f64 	%fd157, %fd155, %fd156;
	ld.shared.f64 	%fd158, [_ZZN3cub18CUB_300001_SM_10006detail6reduce28DeviceReduceSingleTileKernelINS2_10policy_hubIdyN4cuda3std3__44plusIdEEE10Policy1000EN6thrust24THRUST_300001_SM_1000_NS10device_ptrIdEEPdyS9_ddNS7_10__identityEEEvT0_T1_T2_T3_T4_T6_E12temp_storage+104];
	add.f64 	%fd159, %fd157, %fd158;
	ld.shared.f64 	%fd160, [_ZZN3cub18CUB_300001_SM_10006detail6reduce28DeviceReduceSingleTileKernelINS2_10policy_hubIdyN4cuda3std3__44plusIdEEE10Policy1000EN6thrust24THRUST_300001_SM_1000_NS10device_ptrIdEEPdyS9_ddNS7_10__identityEEEvT0_T1_T2_T3_T4_T6_E12temp_storage+112];
	add.f64 	%fd161, %fd159, %fd160;
	ld.shared.f64 	%fd162, [_ZZN3cub18CUB_300001_SM_10006detail6reduce28DeviceReduceSingleTileKernelINS2_10policy_hubIdyN4cuda3std3__44plusIdEEE10Policy1000EN6thrust24THRUST_300001_SM_1000_NS10device_ptrIdEEPdyS9_ddNS7_10__identityEEEvT0_T1_T2_T3_T4_T6_E12temp_storage+120];
	add.f64 	%fd163, %fd161, %fd162;
	ld.shared.f64 	%fd164, [_ZZN3cub18CUB_300001_SM_10006detail6reduce28DeviceReduceSingleTileKernelINS2_10policy_hubIdyN4cuda3std3__44plusIdEEE10Policy1000EN6thrust24THRUST_300001_SM_1000_NS10device_ptrIdEEPdyS9_ddNS7_10__identityEEEvT0_T1_T2_T3_T4_T6_E12temp_storage+128];
	add.f64 	%fd165, %fd163, %fd164;
	ld.shared.f64 	%fd166, [_ZZN3cub18CUB_300001_SM_10006detail6reduce28DeviceReduceSingleTileKernelINS2_10policy_hubIdyN4cuda3std3__44plusIdEEE10Policy1000EN6thrust24THRUST_300001_SM_1000_NS10device_ptrIdEEPdyS9_ddNS7_10__identityEEEvT0_T1_T2_T3_T4_T6_E12temp_storage+136];
	add.f64 	%fd347, %fd165, %fd166;
$L__BB11_49:
	mov.u32 	%r230, %tid.x;
	setp.ne.s32 	%p65, %r230, 0;
	@%p65 bra 	$L__BB11_51;
	add.f64 	%fd325, %fd42, %fd347;
	st.global.f64 	[%rd1], %fd325;
$L__BB11_51:
	ret;

}
	// .globl	_ZN3cub18CUB_300001_SM_10006detail6reduce18DeviceReduceKernelINS2_10policy_hubIdyN4cuda3std3__44plusIdEEE10Policy1000EN6thrust24THRUST_300001_SM_1000_NS10device_ptrIdEEyS9_dNS7_10__identityEEEvT0_PT3_T1_NS0_13GridEvenShareISK_EET2_T4_
.visible .entry _ZN3cub18CUB_300001_SM_10006detail6reduce18DeviceReduceKernelINS2_10policy_hubIdyN4cuda3std3__44plusIdEEE10Policy1000EN6thrust24THRUST_300001_SM_1000_NS10device_ptrIdEEyS9_dNS7_10__identityEEEvT0_PT3_T1_NS0_13GridEvenShareISK_EET2_T4_(
	.param .align 8 .b8 _ZN3cub18CUB_300001_SM_10006detail6reduce18DeviceReduceKernelINS2_10policy_hubIdyN4cuda3std3__44plusIdEEE10Policy1000EN6thrust24THRUST_300001_SM_1000_NS10device_ptrIdEEyS9_dNS7_10__identityEEEvT0_PT3_T1_NS0_13GridEvenShareISK_EET2_T4__param_0[8],
	.param .u64 .ptr .align 1 _ZN3cub18CUB_300001_SM_10006detail6reduce18DeviceReduceKernelINS2_10policy_hubIdyN4cuda3std3__44plusIdEEE10Policy1000EN6thrust24THRUST_300001_SM_1000_NS10device_ptrIdEEyS9_dNS7_10__identityEEEvT0_PT3_T1_NS0_13GridEvenShareISK_EET2_T4__param_1,
	.param .u64 _ZN3cub18CUB_300001_SM_10006detail6reduce18DeviceReduceKernelINS2_10policy_hubIdyN4cuda3std3__44plusIdEEE10Policy1000EN6thrust24THRUST_300001_SM_1000_NS10device_ptrIdEEyS9_dNS7_10__identityEEEvT0_PT3_T1_NS0_13GridEvenShareISK_EET2_T4__param_2,
	.param .align 8 .b8 _ZN3cub18CUB_300001_SM_10006detail6reduce18DeviceReduceKernelINS2_10policy_hubIdyN4cuda3std3__44plusIdEEE10Policy1000EN6thrust24THRUST_300001_SM_1000_NS10device_ptrIdEEyS9_dNS7_10__identityEEEvT0_PT3_T1_NS0_13GridEvenShareISK_EET2_T4__param_3[72],
	.param .align 1 .b8 _ZN3cub18CUB_300001_SM_10006detail6reduce18DeviceReduceKernelINS2_10policy_hubIdyN4cuda3std3__44plusIdEEE10Policy1000EN6thrust24THRUST_300001_SM_1000_NS10device_ptrIdEEyS9_dNS7_10__identityEEEvT0_PT3_T1_NS0_13GridEvenShareISK_EET2_T4__param_4[1],
	.param .align 1 .b8 _ZN3cub18CUB_300001_SM_10006detail6reduce18DeviceReduceKernelINS2_10policy_hubIdyN4cuda3std3__44plusIdEEE10Policy1000EN6thrust24THRUST_300001_SM_1000_NS10device_ptrIdEEyS9_dNS7_10__identityEEEvT0_PT3_T1_NS0_13GridEvenShareISK_EET2_T4__param_5[1]
)
.maxntid 512
{
	.reg .pred 	%p<65>;
	.reg .b16 	%rs<4>;
	.reg .b32 	%r<280>;
	.reg .b64 	%rd<107>;
	.reg .b64 	%fd<344>;
	// demoted variable
	.shared .align 8 .b8 _ZZN3cub18CUB_300001_SM_10006detail6reduce18DeviceReduceKernelINS2_10policy_hubIdyN4cuda3std3__44plusIdEEE10Policy1000EN6thrust24THRUST_300001_SM_1000_NS10device_ptrIdEEyS9_dNS7_10__identityEEEvT0_PT3_T1_NS0_13GridEvenShareISK_EET2_T4_E12temp_storage[152];
	ld.param.u64 	%rd1, [_ZN3cub18CUB_300001_SM_10006detail6reduce18DeviceReduceKernelINS2_10policy_hubIdyN4cuda3std3__44plusIdEEE10Policy1000EN6thrust24THRUST_300001_SM_1000_NS10device_ptrIdEEyS9_dNS7_10__identityEEEvT0_PT3_T1_NS0_13GridEvenShareISK_EET2_T4__param_3+32];
	ld.param.u32 	%r1, [_ZN3cub18CUB_300001_SM_10006detail6reduce18DeviceReduceKernelINS2_10policy_hubIdyN4cuda3std3__44plusIdEEE10Policy1000EN6thrust24THRUST_300001_SM_1000_NS10device_ptrIdEEyS9_dNS7_10__identityEEEvT0_PT3_T1_NS0_13GridEvenShareISK_EET2_T4__param_3+40];
	ld.param.u64 	%rd26, [_ZN3cub18CUB_300001_SM_10006detail6reduce18DeviceReduceKernelINS2_10policy_hubIdyN4cuda3std3__44plusIdEEE10Policy1000EN6thrust24THRUST_300001_SM_1000_NS10device_ptrIdEEyS9_dNS7_10__identityEEEvT0_PT3_T1_NS0_13GridEvenShareISK_EET2_T4__param_0];
	cvta.to.global.u64 	%rd2, %rd26;
	mov.u32 	%r2, %ctaid.x;
	mul.lo.s32 	%r50, %r1, 3584;
	cvt.s64.s32 	%rd3, %r50;
	mul.lo.s32 	%r51, %r2, 3584;
	cvt.u64.u32 	%rd4, %r51;
	sub.s64 	%rd5, %rd1, %rd4;
	setp.gt.u64 	%p1, %rd5, 3583;
	@%p1 bra 	$L__BB12_25;
	cvt.u32.u64 	%r136, %rd4;
	cvt.u32.u64 	%r3, %rd1;
	sub.s32 	%r4, %r3, %r136;
	mov.u32 	%r5, %tid.x;
	setp.ge.s32 	%p23, %r5, %r4;
	mov.f64 	%fd332, 0d0000000000000000;
	mov.u32 	%r267, %r5;
	@%p23 bra 	$L__BB12_3;
	add.s32 	%r138, %r136, %r5;
	mul.wide.u32 	%rd60, %r138, 8;
	add.s64 	%rd61, %rd2, %rd60;
	ld.global.f64 	%fd332, [%rd61];
	add.s32 	%r267, %r5, 512;
$L__BB12_3:
	setp.ge.s32 	%p24, %r267, %r4;
	@%p24 bra 	$L__BB12_16;
	not.b32 	%r140, %r267;
	add.s32 	%r141, %r140, %r3;
	sub.s32 	%r142, %r141, %r136;
	shr.u32 	%r143, %r142, 9;
	add.s32 	%r8, %r143, 1;
	and.b32  	%r9, %r8, 15;
	setp.lt.u32 	%p25, %r142, 7680;
	@%p25 bra 	$L__BB12_7;
	and.b32  	%r144, %r8, 16777200;
	neg.s32 	%r265, %r144;
	mul.wide.u32 	%rd62, %r2, 28672;
	mul.wide.u32 	%rd63, %r267, 8;
	add.s64 	%rd64, %rd62, %rd63;
	add.s64 	%rd65, %rd64, %rd2;
	add.s64 	%rd101, %rd65, 32768;
$L__BB12_6:
	.pragma "nounroll";
	ld.global.f64 	%fd167, [%rd101+-32768];
	add.f64 	%fd168, %fd332, %fd167;
	ld.global.f64 	%fd169, [%rd101+-28672];
	add.f64 	%fd170, %fd168, %fd169;
	ld.global.f64 	%fd171, [%rd101+-24576];
	add.f64 	%fd172, %fd170, %fd171;
	ld.global.f64 	%fd173, [%rd101+-20480];
	add.f64 	%fd174, %fd172, %fd173;
	ld.global.f64 	%fd175, [%rd101+-16384];
	add.f64 	%fd176, %fd174, %fd175;
	ld.global.f64 	%fd177, [%rd101+-12288];
	add.f64 	%fd178, %fd176, %fd177;
	ld.global.f64 	%fd179, [%rd101+-8192];
	add.f64 	%fd180, %fd178, %fd179;
	ld.global.f64 	%fd181, [%rd101+-4096];
	add.f64 	%fd182, %fd180, %fd181;
	ld.global.f64 	%fd183, [%rd101];
	add.f64 	%fd184, %fd182, %fd183;
	ld.global.f64 	%fd185, [%rd101+4096];
	add.f64 	%fd186, %fd184, %fd185;
	ld.global.f64 	%fd187, [%rd101+8192];
	add.f64 	%fd188, %fd186, %fd187;
	ld.global.f64 	%fd189, [%rd101+12288];
	add.f64 	%fd190, %fd188, %fd189;
	ld.global.f64 	%fd191, [%rd101+16384];
	add.f64 	%fd192, %fd190, %fd191;
	ld.global.f64 	%fd193, [%rd101+20480];
	add.f64 	%fd194, %fd192, %fd193;
	ld.global.f64 	%fd195, [%rd101+24576];
	add.f64 	%fd196, %fd194, %fd195;
	ld.global.f64 	%fd197, [%rd101+28672];
	add.f64 	%fd332, %fd196, %fd197;
	add.s32 	%r267, %r267, 8192;
	add.s32 	%r265, %r265, 16;
	add.s64 	%rd101, %rd101, 65536;
	setp.ne.s32 	%p26, %r265, 0;
	@%p26 bra 	$L__BB12_6;
$L__BB12_7:
	setp.eq.s32 	%p27, %r9, 0;
	@%p27 bra 	$L__BB12_16;
	and.b32  	%r16, %r8, 7;
	setp.lt.u32 	%p28, %r9, 8;
	@%p28 bra 	$L__BB12_10;
	cvt.s64.s32 	%rd66, %r267;
	add.s64 	%rd67, %rd66, %rd4;
	shl.b64 	%rd68, %rd67, 3;
	add.s64 	%rd69, %rd2, %rd68;
	ld.global.f64 	%fd199, [%rd69];
	add.f64 	%fd200, %fd332, %fd199;
	ld.global.f64 	%fd201, [%rd69+4096];
	add.f64 	%fd202, %fd200, %fd201;
	ld.global.f64 	%fd203, [%rd69+8192];
	add.f64 	%fd204, %fd202, %fd203;
	ld.global.f64 	%fd205, [%rd69+12288];
	add.f64 	%fd206, %fd204, %fd205;
	ld.global.f64 	%fd207, [%rd69+16384];
	add.f64 	%fd208, %fd206, %fd207;
	ld.global.f64 	%fd209, [%rd69+20480];
	add.f64 	%fd210, %fd208, %fd209;
	ld.global.f64 	%fd211, [%rd69+24576];
	add.f64 	%fd212, %fd210, %fd211;
	ld.global.f64 	%fd213, [%rd69+28672];
	add.f64 	%fd332, %fd212, %fd213;
	add.s32 	%r267, %r267, 4096;
$L__BB12_10:
	setp.eq.s32 	%p29, %r16, 0;
	@%p29 bra 	$L__BB12_16;
	and.b32  	%r19, %r8, 3;
	setp.lt.u32 	%p30, %r16, 4;
	@%p30 bra 	$L__BB12_13;
	cvt.s64.s32 	%rd70, %r267;
	add.s64 	%rd71, %rd70, %rd4;
	shl.b64 	%rd72, %rd71, 3;
	add.s64 	%rd73, %rd2, %rd72;
	ld.global.f64 	%fd215, [%rd73];
	add.f64 	%fd216, %fd332, %fd215;
	ld.global.f64 	%fd217, [%rd73+4096];
	add.f64 	%fd218, %fd216, %fd217;
	ld.global.f64 	%fd219, [%rd73+8192];
	add.f64 	%fd220, %fd218, %fd219;
	ld.global.f64 	%fd221, [%rd73+12288];
	add.f64 	%fd332, %fd220, %fd221;
	add.s32 	%r267, %r267, 2048;
$L__BB12_13:
	setp.eq.s32 	%p31, %r19, 0;
	@%p31 bra 	$L__BB12_16;
	mul.wide.u32 	%rd74, %r2, 28672;
	add.s64 	%rd9, %rd2, %rd74;
	neg.s32 	%r270, %r19;
$L__BB12_15:
	.pragma "nounroll";
	mul.wide.s32 	%rd75, %r267, 8;
	add.s64 	%rd76, %rd9, %rd75;
	ld.global.f64 	%fd222, [%rd76];
	add.f64 	%fd332, %fd332, %fd222;
	add.s32 	%r267, %r267, 512;
	add.s32 	%r270, %r270, 1;
	setp.ne.s32 	%p32, %r270, 0;
	@%p32 bra 	$L__BB12_15;
$L__BB12_16:
	setp.lt.s32 	%p33, %r4, 512;
	@%p33 bra 	$L__BB12_21;
	// begin inline asm
	mov.u32 %r208, %laneid;
	// end inline asm
	mov.b64 	%rd87, %fd332;
	mov.b64 	{%r210, %r215}, %rd87;
	mov.b32 	%r216, 1;
	mov.b32 	%r257, 31;
	mov.b32 	%r258, -1;
	// begin inline asm
	shfl.sync.down.b32 %r209, %r210, %r216, %r257, %r258;
	// end inline asm
	// begin inline asm
	shfl.sync.down.b32 %r214, %r215, %r216, %r257, %r258;
	// end inline asm
	mov.b64 	%rd88, {%r209, %r214};
	mov.b64 	%fd281, %rd88;
	setp.gt.s32 	%p57, %r208, 30;
	add.f64 	%fd282, %fd332, %fd281;
	selp.f64 	%fd283, %fd332, %fd282, %p57;
	mov.b64 	%rd89, %fd283;
	mov.b64 	{%r220, %r225}, %rd89;
	mov.b32 	%r226, 2;
	// begin inline asm
	shfl.sync.down.b32 %r219, %r220, %r226, %r257, %r258;
	// end inline asm
	// begin inline asm
	shfl.sync.down.b32 %r224, %r225, %r226, %r257, %r258;
	// end inline asm
	mov.b64 	%rd90, {%r219, %r224};
	mov.b64 	%fd284, %rd90;
	setp.gt.s32 	%p58, %r208, 29;
	add.f64 	%fd285, %fd283, %fd284;
	selp.f64 	%fd286, %fd283, %fd285, %p58;
	mov.b64 	%rd91, %fd286;
	mov.b64 	{%r230, %r235}, %rd91;
	mov.b32 	%r236, 4;
	// begin inline asm
	shfl.sync.down.b32 %r229, %r230, %r236, %r257, %r258;
	// end inline asm
	// begin inline asm
	shfl.sync.down.b32 %r234, %r235, %r236, %r257, %r258;
	// end inline asm
	mov.b64 	%rd92, {%r229, %r234};
	mov.b64 	%fd287, %rd92;
	setp.gt.s32 	%p59, %r208, 27;
	add.f64 	%fd288, %fd286, %fd287;
	selp.f64 	%fd289, %fd286, %fd288, %p59;
	mov.b64 	%rd93, %fd289;
	mov.b64 	{%r240, %r245}, %rd93;
	mov.b32 	%r246, 8;
	// begin inline asm
	shfl.sync.down.b32 %r239, %r240, %r246, %r257, %r258;
	// end inline asm
	// begin inline asm
	shfl.sync.down.b32 %r244, %r245, %r246, %r257, %r258;
	// end inline asm
	mov.b64 	%rd94, {%r239, %r244};
	mov.b64 	%fd290, %rd94;
	setp.gt.s32 	%p60, %r208, 23;
	add.f64 	%fd291, %fd289, %fd290;
	selp.f64 	%fd292, %fd289, %fd291, %p60;
	mov.b64 	%rd95, %fd292;
	mov.b64 	{%r250, %r255}, %rd95;
	mov.b32 	%r256, 16;
	// begin inline asm
	shfl.sync.down.b32 %r249, %r250, %r256, %r257, %r258;
	// end inline asm
	// begin inline asm
	shfl.sync.down.b32 %r254, %r255, %r256, %r257, %r258;
	// end inline asm
	mov.b64 	%rd96, {%r249, %r254};
	mov.b64 	%fd293, %rd96;
	setp.gt.s32 	%p61, %r208, 15;
	add.f64 	%fd16, %fd292, %fd293;
	selp.f64 	%fd343, %fd292, %fd16, %p61;
	setp.ne.s32 	%p62, %r208, 0;
	@%p62 bra 	$L__BB12_19;
	shr.u32 	%r259, %r5, 2;
	and.b32  	%r260, %r259, 248;
	mov.u32 	%r261, _ZZN3cub18CUB_300001_SM_10006detail6reduce18DeviceReduceKernelINS2_10policy_hubIdyN4cuda3std3__44plusIdEEE10Policy1000EN6thrust24THRUST_300001_SM_1000_NS10device_ptrIdEEyS9_dNS7_10__identityEEEvT0_PT3_T1_NS0_13GridEvenShareISK_EET2_T4_E12temp_storage;
	add.s32 	%r262, %r261, %r260;
	st.shared.f64 	[%r262+16], %fd16;
$L__BB12_19:
	bar.sync 	0;
	setp.ne.s32 	%p63, %r5, 0;
	@%p63 bra 	$L__BB12_46;
	ld.shared.f64 	%fd294, [_ZZN3cub18CUB_300001_SM_10006detail6reduce18DeviceReduceKernelINS2_10policy_hubIdyN4cuda3std3__44plusIdEEE10Policy1000EN6thrust24THRUST_300001_SM_1000_NS10device_ptrIdEEyS9_dNS7_10__identityEEEvT0_PT3_T1_NS0_13GridEvenShareISK_EET2_T4_E12temp_storage+24];
	add.f64 	%fd295, %fd343, %fd294;
	ld.shared.f64 	%fd296, [_ZZN3cub18CUB_300001_SM_10006detail6reduce18DeviceReduceKernelINS2_10policy_hubIdyN4cuda3std3__44plusIdEEE10Policy1000EN6thrust24THRUST_300001_SM_1000_NS10device_ptrIdEEyS9_dNS7_10__identityEEEvT0_PT3_T1_NS0_13GridEvenShareISK_EET2_T4_E12temp_storage+32];
	add.f64 	%fd297, %fd295, %fd296;
	ld.shared.f64 	%fd298, [_ZZN3cub18CUB_300001_SM_10006detail6reduce18DeviceReduceKernelINS2_10policy_hubIdyN4cuda3std3__44plusIdEEE10Policy1000EN6thrust24THRUST_300001_SM_1000_NS10device_ptrIdEEyS9_dNS7_10__identityEEEvT0_PT3_T1_NS0_13GridEvenShareISK_EET2_T4_E12temp_storage+40];
	add.f64 	%fd299, %fd297, %fd298;
	ld.shared.f64 	%fd300, [_ZZN3cub18CUB_300001_SM_10006detail6reduce18DeviceReduceKernelINS2_10policy_hubIdyN4cuda3std3__44plusIdEEE10Policy1000EN6thrust24THRUST_300001_SM_1000_NS10device_ptrIdEEyS9_dNS7_10__identityEEEvT0_PT3_T1_NS0_13GridEvenShareISK_EET2_T4_E12temp_storage+48];
	add.f64 	%fd301, %fd299, %fd300;
	ld.shared.f64 	%fd302, [_ZZN3cub18CUB_300001_SM_10006detail6reduce18DeviceReduceKernelINS2_10policy_hubIdyN4cuda3std3__44plusIdEEE10Policy1000EN6thrust24THRUST_300001_SM_1000_NS10device_ptrIdEEyS9_dNS7_10__identityEEEvT0_PT3_T1_NS0_13GridEvenShareISK_EET2_T4_E12temp_storage+56];
	add.f64 	%fd303, %fd301, %fd302;
	ld.shared.f64 	%fd304, [_ZZN3cub18CUB_300001_SM_10006detail6reduce18DeviceReduceKernelINS2_10policy_hubIdyN4cuda3std3__44plusIdEEE10Policy1000EN6thrust24THRUST_300001_SM_1000_NS10device_ptrIdEEyS9_dNS7_10__identityEEEvT0_PT3_T1_NS0_13GridEvenShareISK_EET2_T4_E12temp_storage+64];
	add.f64 	%fd305, %fd303, %fd304;
	ld.shared.f64 	%fd306, [_ZZN3cub18CUB_300001_SM_10006detail6reduce18DeviceReduceKernelINS2_10policy_hubIdyN4cuda3std3__44plusIdEEE10Policy1000EN6thrust24THRUST_300001_SM_1000_NS10device_ptrIdEEyS9_dNS7_10__identityEEEvT0_PT3_T1_NS0_13GridEvenShareISK_EET2_T4_E12temp_storage+72];
	add.f64 	%fd307, %fd305, %fd306;
	ld.shared.f64 	%fd308, [_ZZN3cub18CUB_300001_SM_10006detail6reduce18DeviceReduceKernelINS2_10policy_hubIdyN4cuda3std3__44plusIdEEE10Policy1000EN6thrust24THRUST_300001_SM_1000_NS10device_ptrIdEEyS9_dNS7_10__identityEEEvT0_PT3_T1_NS0_13GridEvenShareISK_EET2_T4_E12temp_storage+80];
	add.f64 	%fd309, %fd307, %fd308;
	ld.shared.f64 	%fd310, [_ZZN3cub18CUB_300001_SM_10006detail6reduce18DeviceReduceKernelINS2_10policy_hubIdyN4cuda3std3__44plusIdEEE10Policy1000EN6thrust24THRUST_300001_SM_1000_NS10device_ptrIdEEyS9_dNS7_10__identityEEEvT0_PT3_T1_NS0_13GridEvenShareISK_EET2_T4_E12temp_storage+88];
	add.f64 	%fd311, %fd309, %fd310;
	ld.shared.f64 	%fd312, [_ZZN3cub18CUB_300001_SM_10006detail6reduce18DeviceReduceKernelINS2_10policy_hubIdyN4cuda3std3__44plusIdEEE10Policy1000EN6thrust24THRUST_300001_SM_1000_NS10device_ptrIdEEyS9_dNS7_10__identityEEEvT0_PT3_T1_NS0_13GridEvenShareISK_EET2_T4_E12temp_storage+96];
	add.f64 	%fd313, %fd311, %fd312;
	ld.shared.f64 	%fd314, [_ZZN3cub18CUB_300001_SM_10006detail6reduce18DeviceReduceKernelINS2_10policy_hubIdyN4cuda3std3__44plusIdEEE10Policy1000EN6thrust24THRUST_300001_SM_1000_NS10device_ptrIdEEyS9_dNS7_10__identityEEEvT0_PT3_T1_NS0_13GridEvenShareISK_EET2_T4_E12temp_storage+104];
	add.f64 	%fd315, %fd313, %fd314;
	ld.shared.f64 	%fd316, [_ZZN3cub18CUB_300001_SM_10006detail6reduce18DeviceReduceKernelINS2_10policy_hubIdyN4cuda3std3__44plusIdEEE10Policy1000EN6thrust24THRUST_300001_SM_1000_NS10device_ptrIdEEyS9_dNS7_10__identityEEEvT0_PT3_T1_NS0_13GridEvenShareISK_EET2_T4_E12temp_storage+112];
	add.f64 	%fd317, %fd315, %fd316;
	ld.shared.f64 	%fd318, [_ZZN3cub18CUB_300001_SM_10006detail6reduce18DeviceReduceKernelINS2_10policy_hubIdyN4cuda3std3__44plusIdEEE10Policy1000EN6thrust24THRUST_300001_SM_1000_NS10device_ptrIdEEyS9_dNS7_10__identityEEEvT0_PT3_T1_NS0_13GridEvenShareISK_EET2_T4_E12temp_storage+120];
	add.f64 	%fd319, %fd317, %fd318;
	ld.shared.f64 	%fd320, [_ZZN3cub18CUB_300001_SM_10006detail6reduce18DeviceReduceKernelINS2_10policy_hubIdyN4cuda3std3__44plusIdEEE10Policy1000EN6thrust24THRUST_300001_SM_1000_NS10device_ptrIdEEyS9_dNS7_10__identityEEEvT0_PT3_T1_NS0_13GridEvenShareISK_EET2_T4_E12temp_storage+128];
	add.f64 	%fd321, %fd319, %fd320;
	ld.shared.f64 	%fd322, [_ZZN3cub18CUB_300001_SM_10006detail6reduce18DeviceReduceKernelINS2_10policy_hubIdyN4cuda3std3__44plusIdEEE10Policy1000EN6thrust24THRUST_300001_SM_1000_NS10device_ptrIdEEyS9_dNS7_10__identityEEEvT0_PT3_T1_NS0_13GridEvenShareISK_EET2_T4_E12temp_storage+136];
	add.f64 	%fd343, %fd321, %fd322;
	bra.uni 	$L__BB12_46;
$L__BB12_21:
	// begin inline asm
	mov.u32 %r145, %laneid;
	// end inline asm
	and.b32  	%r196, %r5, 992;
	add.s32 	%r197, %r196, 32;
	setp.gt.s32 	%p34, %r197, %r4;
	not.b32 	%r198, %r196;
	add.s32 	%r199, %r4, %r198;
	selp.b32 	%r194, %r199, 31, %p34;
	mov.b64 	%rd77, %fd332;
	mov.b64 	{%r147, %r152}, %rd77;
	mov.b32 	%r153, 1;
	mov.b32 	%r195, -1;
	// begin inline asm
	shfl.sync.down.b32 %r146, %r147, %r153, %r194, %r195;
	// end inline asm
	// begin inline asm
	shfl.sync.down.b32 %r151, %r152, %r153, %r194, %r195;
	// end inline asm
	mov.b64 	%rd78, {%r146, %r151};
	mov.b64 	%fd223, %rd78;
	setp.lt.s32 	%p35, %r145, %r194;
	add.f64 	%fd224, %fd332, %fd223;
	selp.f64 	%fd225, %fd224, %fd332, %p35;
	mov.b64 	%rd79, %fd225;
	mov.b64 	{%r157, %r162}, %rd79;
	mov.b32 	%r163, 2;
	// begin inline asm
	shfl.sync.down.b32 %r156, %r157, %r163, %r194, %r195;
	// end inline asm
	// begin inline asm
	shfl.sync.down.b32 %r161, %r162, %r163, %r194, %r195;
	// end inline asm
	mov.b64 	%rd80, {%r156, %r161};
	mov.b64 	%fd226, %rd80;
	add.s32 	%r200, %r145, 2;
	setp.gt.s32 	%p36, %r200, %r194;
	add.f64 	%fd227, %fd225, %fd226;
	selp.f64 	%fd228, %fd225, %fd227, %p36;
	mov.b64 	%rd81, %fd228;
	mov.b64 	{%r167, %r172}, %rd81;
	mov.b32 	%r173, 4;
	// begin inline asm
	shfl.sync.down.b32 %r166, %r167, %r173, %r194, %r195;
	// end inline asm
	// begin inline asm
	shfl.sync.down.b32 %r171, %r172, %r173, %r194, %r195;
	// end inline asm
	mov.b64 	%rd82, {%r166, %r171};
	mov.b64 	%fd229, %rd82;
	add.s32 	%r201, %r145, 4;
	setp.gt.s32 	%p37, %r201, %r194;
	add.f64 	%fd230, %fd228, %fd229;
	selp.f64 	%fd231, %fd228, %fd230, %p37;
	mov.b64 	%rd83, %fd231;
	mov.b64 	{%r177, %r182}, %rd83;
	mov.b32 	%r183, 8;
	// begin inline asm
	shfl.sync.down.b32 %r176, %r177, %r183, %r194, %r195;
	// end inline asm
	// begin inline asm
	shfl.sync.down.b32 %r181, %r182, %r183, %r194, %r195;
	// end inline asm
	mov.b64 	%rd84, {%r176, %r181};
	mov.b64 	%fd232, %rd84;
	add.s32 	%r202, %r145, 8;
	setp.gt.s32 	%p38, %r202, %r194;
	add.f64 	%fd233, %fd231, %fd232;
	selp.f64 	%fd234, %fd231, %fd233, %p38;
	mov.b64 	%rd85, %fd234;
	mov.b64 	{%r187, %r192}, %rd85;
	mov.b32 	%r193, 16;
	// begin inline asm
	shfl.sync.down.b32 %r186, %r187, %r193, %r194, %r195;
	// end inline asm
	// begin inline asm
	shfl.sync.down.b32 %r191, %r192, %r193, %r194, %r195;
	// end inline asm
	mov.b64 	%rd86, {%r186, %r191};
	mov.b64 	%fd235, %rd86;
	add.s32 	%r203, %r145, 16;
	setp.gt.s32 	%p39, %r203, %r194;
	add.f64 	%fd236, %fd234, %fd235;
	selp.f64 	%fd343, %fd234, %fd236, %p39;
	setp.ne.s32 	%p40, %r145, 0;
	@%p40 bra 	$L__BB12_23;
	shr.u32 	%r204, %r5, 2;
	and.b32  	%r205, %r204, 248;
	mov.u32 	%r206, _ZZN3cub18CUB_300001_SM_10006detail6reduce18DeviceReduceKernelINS2_10policy_hubIdyN4cuda3std3__44plusIdEEE10Policy1000EN6thrust24THRUST_300001_SM_1000_NS10device_ptrIdEEyS9_dNS7_10__identityEEEvT0_PT3_T1_NS0_13GridEvenShareISK_EET2_T4_E12temp_storage;
	add.s32 	%r207, %r206, %r205;
	st.shared.f64 	[%r207+16], %fd343;
$L__BB12_23:
	bar.sync 	0;
	setp.ne.s32 	%p41, %r5, 0;
	@%p41 bra 	$L__BB12_46;
	setp.gt.s32 	%p42, %r4, 32;
	ld.shared.f64 	%fd237, [_ZZN3cub18CUB_300001_SM_10006detail6reduce18DeviceReduceKernelINS2_10policy_hubIdyN4cuda3std3__44plusIdEEE10Policy1000EN6thrust24THRUST_300001_SM_1000_NS10device_ptrIdEEyS9_dNS7_10__identityEEEvT0_PT3_T1_NS0_13GridEvenShareISK_EET2_T4_E12temp_storage+24];
	add.f64 	%fd238, %fd343, %fd237;
	selp.f64 	%fd239, %fd238, %fd343, %p42;
	setp.gt.s32 	%p43, %r4, 64;
	ld.shared.f64 	%fd240, [_ZZN3cub18CUB_300001_SM_10006detail6reduce18DeviceReduceKernelINS2_10policy_hubIdyN4cuda3std3__44plusIdEEE10Policy1000EN6thrust24THRUST_300001_SM_1000_NS10device_ptrIdEEyS9_dNS7_10__identityEEEvT0_PT3_T1_NS0_13GridEvenShareISK_EET2_T4_E12temp_storage+32];
	add.f64 	%fd241, %fd240, %fd239;
	selp.f64 	%fd242, %fd241, %fd239, %p43;
	setp.gt.s32 	%p44, %r4, 96;
	ld.shared.f64 	%fd243, [_ZZN3cub18CUB_300001_SM_10006detail6reduce18DeviceReduceKernelINS2_10policy_hubIdyN4cuda3std3__44plusIdEEE10Policy1000EN6thrust24THRUST_300001_SM_1000_NS10device_ptrIdEEyS9_dNS7_10__identityEEEvT0_PT3_T1_NS0_13GridEvenShareISK_EET2_T4_E12temp_storage+40];
	add.f64 	%fd244, %fd243, %fd242;
	selp.f64 	%fd245, %fd244, %fd242, %p44;
	setp.gt.s32 	%p45, %r4, 128;
	ld.shared.f64 	%fd246, [_ZZN3cub18CUB_300001_SM_10006detail6reduce18DeviceReduceKernelINS2_10policy_hubIdyN4cuda3std3__44plusIdEEE10Policy1000EN6thrust24THRUST_300001_SM_1000_NS10device_ptrIdEEyS9_dNS7_10__identityEEEvT0_PT3_T1_NS0_13GridEvenShareISK_EET2_T4_E12temp_storage+48];
	add.f64 	%fd247, %fd246, %fd245;
	selp.f64 	%fd248, %fd247, %fd245, %p45;
	setp.gt.s32 	%p46, %r4, 160;
	ld.shared.f64 	%fd249, [_ZZN3cub18CUB_300001_SM_10006detail6reduce18DeviceReduceKernelINS2_10policy_hubIdyN4cuda3std3__44plusIdEEE10Policy1000EN6thrust24THRUST_300001_SM_1000_NS10device_ptrIdEEyS9_dNS7_10__identityEEEvT0_PT3_T1_NS0_13GridEvenShareISK_EET2_T4_E12temp_storage+56];
	add.f64 	%fd250, %fd249, %fd248;
	selp.f64 	%fd251, %fd250, %fd248, %p46;
	setp.gt.s32 	%p47, %r4, 192;
	ld.shared.f64 	%fd252, [_ZZN3cub18CUB_300001_SM_10006detail6reduce18DeviceReduceKernelINS2_10policy_hubIdyN4cuda3std3__44plusIdEEE10Policy1000EN6thrust24THRUST_300001_SM_1000_NS10device_ptrIdEEyS9_dNS7_10__identityEEEvT0_PT3_T1_NS0_13GridEvenShareISK_EET2_T4_E12temp_storage+64];
	add.f64 	%fd253, %fd252, %fd251;
	selp.f64 	%fd254, %fd253, %fd251, %p47;
	setp.gt.s32 	%p48, %r4, 224;
	ld.shared.f64 	%fd255, [_ZZN3cub18CUB_300001_SM_10006detail6reduce18DeviceReduceKernelINS2_10policy_hubIdyN4cuda3std3__44plusIdEEE10Policy1000EN6thrust24THRUST_300001_SM_1000_NS10device_ptrIdEEyS9_dNS7_10__identityEEEvT0_PT3_T1_NS0_13GridEvenShareISK_EET2_T4_E12temp_storage+72];
	add.f64 	%fd256, %fd255, %fd254;
	selp.f64 	%fd257, %fd256, %fd254, %p48;
	setp.gt.s32 	%p49, %r4, 256;
	ld.shared.f64 	%fd258, [_ZZN3cub18CUB_300001_SM_10006detail6reduce18DeviceReduceKernelINS2_10policy_hubIdyN4cuda3std3__44plusIdEEE10Policy1000EN6thrust24THRUST_300001_SM_1000_NS10device_ptrIdEEyS9_dNS7_10__identityEEEvT0_PT3_T1_NS0_13GridEvenShareISK_EET2_T4_E12temp_storage+80];
	add.f64 	%fd259, %fd258, %fd257;
	selp.f64 	%fd260, %fd259, %fd257, %p49;
	setp.gt.s32 	%p50, %r4, 288;
	ld.shared.f64 	%fd261, [_ZZN3cub18CUB_300001_SM_10006detail6reduce18DeviceReduceKernelINS2_10policy_hubIdyN4cuda3std3__44plusIdEEE10Policy1000EN6thrust24THRUST_300001_SM_1000_NS10device_ptrIdEEyS9_dNS7_10__identityEEEvT0_PT3_T1_NS0_13GridEvenShareISK_EET2_T4_E12temp_storage+88];
	add.f64 	%fd262, %fd261, %fd260;
	selp.f64 	%fd263, %fd262, %fd260, %p50;
	setp.gt.s32 	%p51, %r4, 320;
	ld.shared.f64 	%fd264, [_ZZN3cub18CUB_300001_SM_10006detail6reduce18DeviceReduceKernelINS2_10policy_hubIdyN4cuda3std3__44plusIdEEE10Policy1000EN6thrust24THRUST_300001_SM_1000_NS10device_ptrIdEEyS9_dNS7_10__identityEEEvT0_PT3_T1_NS0_13GridEvenShareISK_EET2_T4_E12temp_storage+96];
	add.f64 	%fd265, %fd264, %fd263;
	selp.f64 	%fd266, %fd265, %fd263, %p51;
	setp.gt.s32 	%p52, %r4, 352;
	ld.shared.f64 	%fd267, [_ZZN3cub18CUB_300001_SM_10006detail6reduce18DeviceReduceKernelINS2_10policy_hubIdyN4cuda3std3__44plusIdEEE10Policy1000EN6thrust24THRUST_300001_SM_1000_NS10device_ptrIdEEyS9_dNS7_10__identityEEEvT0_PT3_T1_NS0_13GridEvenShareISK_EET2_T4_E12temp_storage+104];
	add.f64 	%fd268, %fd267, %fd266;
	selp.f64 	%fd269, %fd268, %fd266, %p52;
	setp.gt.s32 	%p53, %r4, 384;
	ld.shared.f64 	%fd270, [_ZZN3cub18CUB_300001_SM_10006detail6reduce18DeviceReduceKernelINS2_10policy_hubIdyN4cuda3std3__44plusIdEEE10Policy1000EN6thrust24THRUST_300001_SM_1000_NS10device_ptrIdEEyS9_dNS7_10__identityEEEvT0_PT3_T1_NS0_13GridEvenShareISK_EET2_T4_E12temp_storage+112];
	add.f64 	%fd271, %fd270, %fd269;
	selp.f64 	%fd272, %fd271, %fd269, %p53;
	setp.gt.s32 	%p54, %r4, 416;
	ld.shared.f64 	%fd273, [_ZZN3cub18CUB_300001_SM_10006detail6reduce18DeviceReduceKernelINS2_10policy_hubIdyN4cuda3std3__44plusIdEEE10Policy1000EN6thrust24THRUST_300001_SM_1000_NS10device_ptrIdEEyS9_dNS7_10__identityEEEvT0_PT3_T1_NS0_13GridEvenShareISK_EET2_T4_E12temp_storage+120];
	add.f64 	%fd274, %fd273, %fd272;
	selp.f64 	%fd275, %fd274, %fd272, %p54;
	setp.gt.s32 	%p55, %r4, 448;
	ld.shared.f64 	%fd276, [_ZZN3cub18CUB_300001_SM_10006detail6reduce18DeviceReduceKernelINS2_10policy_hubIdyN4cuda3std3__44plusIdEEE10Policy1000EN6thrust24THRUST_300001_SM_1000_NS10device_ptrIdEEyS9_dNS7_10__identityEEEvT0_PT3_T1_NS0_13GridEvenShareISK_EET2_T4_E12temp_storage+128];
	add.f64 	%fd277, %fd276, %fd275;
	selp.f64 	%fd278, %fd277, %fd275, %p55;
	setp.gt.s32 	%p56, %r4, 480;
	ld.shared.f64 	%fd279, [_ZZN3cub18CUB_300001_SM_10006detail6reduce18DeviceReduceKernelINS2_10policy_hubIdyN4cuda3std3__44plusIdEEE10Policy1000EN6thrust24THRUST_300001_SM_1000_NS10device_ptrIdEEyS9_dNS7_10__identityEEEvT0_PT3_T1_NS0_13GridEvenShareISK_EET2_T4_E12temp_storage+136];
	add.f64 	%fd280, %fd279, %fd278;
	selp.f64 	%fd343, %fd280, %fd278, %p56;
	bra.uni 	$L__BB12_46;
$L__BB12_25:
	cvt.u32.u64 	%r52, %rd4;
	mov.u32 	%r27, %tid.x;
	add.s32 	%r53, %r52, %r27;
	mul.wide.u32 	%rd27, %r53, 8;
	add.s64 	%rd28, %rd2, %rd27;
	ld.global.f64 	%fd41, [%rd28];
	ld.global.f64 	%fd42, [%rd28+4096];
	ld.global.f64 	%fd43, [%rd28+8192];
	ld.global.f64 	%fd44, [%rd28+12288];
	ld.global.f64 	%fd45, [%rd28+16384];
	ld.global.f64 	%fd46, [%rd28+20480];
	ld.global.f64 	%fd47, [%rd28+24576];
	add.f64 	%fd48, %fd41, %fd42;
	add.f64 	%fd49, %fd48, %fd43;
	add.f64 	%fd50, %fd49, %fd44;
	add.f64 	%fd51, %fd50, %fd45;
	add.f64 	%fd52, %fd51, %fd46;
	add.f64 	%fd342, %fd52, %fd47;
	setp.lt.u64 	%p2, %rd5, %rd3;
	@%p2 bra 	$L__BB12_42;
	cvt.u32.u64 	%r55, %rd3;
	cvt.u64.u32 	%rd10, %r27;
	add.s64 	%rd103, %rd4, %rd3;
	cvt.u32.u64 	%r28, %rd1;
	not.b32 	%r57, %r27;
	add.s32 	%r58, %r57, %r28;
	sub.s32 	%r59, %r58, %r55;
	sub.s32 	%r272, %r59, %r52;
	add.s64 	%rd29, %rd103, %rd10;
	shl.b64 	%rd30, %rd29, 3;
	add.s64 	%rd31, %rd30, %rd2;
	add.s64 	%rd102, %rd31, 32768;
	mov.b32 	%r273, 0;
	mov.u64 	%rd104, %rd4;
$L__BB12_27:
	cvt.s64.s32 	%rd16, %r50;
	add.s64 	%rd104, %rd104, %rd16;
	add.s64 	%rd32, %rd1, -3584;
	setp.gt.u64 	%p3, %rd104, %rd32;
	@%p3 bra 	$L__BB12_29;
	mul.lo.s32 	%r61, %r1, 3584;
	cvt.s64.s32 	%rd33, %r61;
	add.s64 	%rd34, %rd104, %rd10;
	shl.b64 	%rd35, %rd34, 3;
	add.s64 	%rd36, %rd2, %rd35;
	ld.global.f64 	%fd53, [%rd36];
	ld.global.f64 	%fd54, [%rd36+4096];
	ld.global.f64 	%fd55, [%rd36+8192];
	ld.global.f64 	%fd56, [%rd36+12288];
	ld.global.f64 	%fd57, [%rd36+16384];
	ld.global.f64 	%fd58, [%rd36+20480];
	ld.global.f64 	%fd59, [%rd36+24576];
	add.f64 	%fd60, %fd342, %fd53;
	add.f64 	%fd61, %fd60, %fd54;
	add.f64 	%fd62, %fd61, %fd55;
	add.f64 	%fd63, %fd62, %fd56;
	add.f64 	%fd64, %fd63, %fd57;
	add.f64 	%fd65, %fd64, %fd58;
	add.f64 	%fd342, %fd65, %fd59;
	sub.s64 	%rd37, %rd1, %rd104;
	setp.lt.u64 	%p4, %rd37, %rd33;
	add.s32 	%r273, %r273, 1;
	add.s64 	%rd103, %rd103, %rd33;
	sub.s32 	%r272, %r272, %r61;
	mul.wide.s32 	%rd38, %r61, 8;
	add.s64 	%rd102, %rd102, %rd38;
	@%p4 bra 	$L__BB12_42;
	bra.uni 	$L__BB12_27;
$L__BB12_29:
	setp.le.u64 	%p5, %rd1, %rd104;
	cvt.u32.u64 	%r62, %rd104;
	cvt.u32.u64 	%r63, %rd1;
	sub.s32 	%r64, %r63, %r62;
	setp.ge.s32 	%p6, %r27, %r64;
	or.pred  	%p7, %p5, %p6;
	@%p7 bra 	$L__BB12_42;
	cvt.u32.u64 	%r66, %rd16;
	cvt.u32.u64 	%r67, %rd4;
	not.b32 	%r68, %r27;
	add.s32 	%r69, %r68, %r28;
	add.s32 	%r70, %r66, %r67;
	sub.s32 	%r71, %r69, %r70;
	mul.lo.s32 	%r72, %r1, %r273;
	mad.lo.s32 	%r73, %r72, -3584, %r71;
	shr.u32 	%r74, %r73, 9;
	add.s32 	%r34, %r74, 1;
	and.b32  	%r35, %r34, 15;
	setp.lt.u32 	%p8, %r73, 7680;
	mov.u32 	%r276, %r27;
	@%p8 bra 	$L__BB12_33;
	shr.u32 	%r75, %r272, 9;
	add.s32 	%r76, %r75, 1;
	and.b32  	%r77, %r76, 16777200;
	neg.s32 	%r274, %r77;
	mov.u32 	%r276, %r27;
$L__BB12_32:
	.pragma "nounroll";
	ld.global.f64 	%fd67, [%rd102+-32768];
	add.f64 	%fd68, %fd342, %fd67;
	ld.global.f64 	%fd69, [%rd102+-28672];
	add.f64 	%fd70, %fd68, %fd69;
	ld.global.f64 	%fd71, [%rd102+-24576];
	add.f64 	%fd72, %fd70, %fd71;
	ld.global.f64 	%fd73, [%rd102+-20480];
	add.f64 	%fd74, %fd72, %fd73;
	ld.global.f64 	%fd75, [%rd102+-16384];
	add.f64 	%fd76, %fd74, %fd75;
	ld.global.f64 	%fd77, [%rd102+-12288];
	add.f64 	%fd78, %fd76, %fd77;
	ld.global.f64 	%fd79, [%rd102+-8192];
	add.f64 	%fd80, %fd78, %fd79;
	ld.global.f64 	%fd81, [%rd102+-4096];
	add.f64 	%fd82, %fd80, %fd81;
	ld.global.f64 	%fd83, [%rd102];
	add.f64 	%fd84, %fd82, %fd83;
	ld.global.f64 	%fd85, [%rd102+4096];
	add.f64 	%fd86, %fd84, %fd85;
	ld.global.f64 	%fd87, [%rd102+8192];
	add.f64 	%fd88, %fd86, %fd87;
	ld.global.f64 	%fd89, [%rd102+12288];
	add.f64 	%fd90, %fd88, %fd89;
	ld.global.f64 	%fd91, [%rd102+16384];
	add.f64 	%fd92, %fd90, %fd91;
	ld.global.f64 	%fd93, [%rd102+20480];
	add.f64 	%fd94, %fd92, %fd93;
	ld.global.f64 	%fd95, [%rd102+24576];
	add.f64 	%fd96, %fd94, %fd95;
	ld.global.f64 	%fd97, [%rd102+28672];
	add.f64 	%fd342, %fd96, %fd97;
	add.s32 	%r276, %r276, 8192;
	add.s32 	%r274, %r274, 16;
	add.s64 	%rd102, %rd102, 65536;
	setp.ne.s32 	%p9, %r274, 0;
	@%p9 bra 	$L__BB12_32;
$L__BB12_33:
	setp.eq.s32 	%p10, %r35, 0;
	@%p10 bra 	$L__BB12_42;
	and.b32  	%r42, %r34, 7;
	setp.lt.u32 	%p11, %r35, 8;
	@%p11 bra 	$L__BB12_36;
	cvt.u64.u32 	%rd39, %r276;
	add.s64 	%rd40, %rd104, %rd39;
	shl.b64 	%rd41, %rd40, 3;
	add.s64 	%rd42, %rd2, %rd41;
	ld.global.f64 	%fd99, [%rd42];
	add.f64 	%fd100, %fd342, %fd99;
	ld.global.f64 	%fd101, [%rd42+4096];
	add.f64 	%fd102, %fd100, %fd101;
	ld.global.f64 	%fd103, [%rd42+8192];
	add.f64 	%fd104, %fd102, %fd103;
	ld.global.f64 	%fd105, [%rd42+12288];
	add.f64 	%fd106, %fd104, %fd105;
	ld.global.f64 	%fd107, [%rd42+16384];
	add.f64 	%fd108, %fd106, %fd107;
	ld.global.f64 	%fd109, [%rd42+20480];
	add.f64 	%fd110, %fd108, %fd109;
	ld.global.f64 	%fd111, [%rd42+24576];
	add.f64 	%fd112, %fd110, %fd111;
	ld.global.f64 	%fd113, [%rd42+28672];
	add.f64 	%fd342, %fd112, %fd113;
	add.s32 	%r276, %r276, 4096;
$L__BB12_36:
	setp.eq.s32 	%p12, %r42, 0;
	@%p12 bra 	$L__BB12_42;
	setp.lt.u32 	%p13, %r42, 4;
	@%p13 bra 	$L__BB12_39;
	cvt.u64.u32 	%rd43, %r276;
	add.s64 	%rd44, %rd104, %rd43;
	shl.b64 	%rd45, %rd44, 3;
	add.s64 	%rd46, %rd2, %rd45;
	ld.global.f64 	%fd115, [%rd46];
	add.f64 	%fd116, %fd342, %fd115;
	ld.global.f64 	%fd117, [%rd46+4096];
	add.f64 	%fd118, %fd116, %fd117;
	ld.global.f64 	%fd119, [%rd46+8192];
	add.f64 	%fd120, %fd118, %fd119;
	ld.global.f64 	%fd121, [%rd46+12288];
	add.f64 	%fd342, %fd120, %fd121;
	add.s32 	%r276, %r276, 2048;
$L__BB12_39:
	and.b32  	%r78, %r34, 3;
	setp.eq.s32 	%p14, %r78, 0;
	@%p14 bra 	$L__BB12_42;
	cvt.u64.u32 	%rd47, %r276;
	add.s64 	%rd48, %rd47, %rd103;
	shl.b64 	%rd49, %rd48, 3;
	add.s64 	%rd106, %rd2, %rd49;
	cvt.u16.u32 	%rs1, %r272;
	shr.u16 	%rs2, %rs1, 9;
	add.s16 	%rs3, %rs2, 1;
	cvt.u32.u16 	%r79, %rs3;
	and.b32  	%r80, %r79, 3;
	neg.s32 	%r279, %r80;
$L__BB12_41:
	.pragma "nounroll";
	ld.global.f64 	%fd122, [%rd106];
	add.f64 	%fd342, %fd342, %fd122;
	add.s64 	%rd106, %rd106, 4096;
	add.s32 	%r279, %r279, 1;
	setp.ne.s32 	%p15, %r279, 0;
	@%p15 bra 	$L__BB12_41;
$L__BB12_42:
	// begin inline asm
	mov.u32 %r81, %laneid;
	// end inline asm
	mov.b64 	%rd50, %fd342;
	mov.b64 	{%r83, %r88}, %rd50;
	mov.b32 	%r89, 1;
	mov.b32 	%r130, 31;
	mov.b32 	%r131, -1;
	// begin inline asm
	shfl.sync.down.b32 %r82, %r83, %r89, %r130, %r131;
	// end inline asm
	// begin inline asm
	shfl.sync.down.b32 %r87, %r88, %r89, %r130, %r131;
	// end inline asm
	mov.b64 	%rd51, {%r82, %r87};
	mov.b64 	%fd123, %rd51;
	setp.gt.s32 	%p16, %r81, 30;
	add.f64 	%fd124, %fd342, %fd123;
	selp.f64 	%fd125, %fd342, %fd124, %p16;
	mov.b64 	%rd52, %fd125;
	mov.b64 	{%r93, %r98}, %rd52;
	mov.b32 	%r99, 2;
	// begin inline asm
	shfl.sync.down.b32 %r92, %r93, %r99, %r130, %r131;
	// end inline asm
	// begin inline asm
	shfl.sync.down.b32 %r97, %r98, %r99, %r130, %r131;
	// end inline asm
	mov.b64 	%rd53, {%r92, %r97};
	mov.b64 	%fd126, %rd53;
	setp.gt.s32 	%p17, %r81, 29;
	add.f64 	%fd127, %fd125, %fd126;
	selp.f64 	%fd128, %fd125, %fd127, %p17;
	mov.b64 	%rd54, %fd128;
	mov.b64 	{%r103, %r108}, %rd54;
	mov.b32 	%r109, 4;
	// begin inline asm
	shfl.sync.down.b32 %r102, %r103, %r109, %r130, %r131;
	// end inline asm
	// begin inline asm
	shfl.sync.down.b32 %r107, %r108, %r109, %r130, %r131;
	// end inline asm
	mov.b64 	%rd55, {%r102, %r107};
	mov.b64 	%fd129, %rd55;
	setp.gt.s32 	%p18, %r81, 27;
	add.f64 	%fd130, %fd128, %fd129;
	selp.f64 	%fd131, %fd128, %fd130, %p18;
	mov.b64 	%rd56, %fd131;
	mov.b64 	{%r113, %r118}, %rd56;
	mov.b32 	%r119, 8;
	// begin inline asm
	shfl.sync.down.b32 %r112, %r113, %r119, %r130, %r131;
	// end inline asm
	// begin inline asm
	shfl.sync.down.b32 %r117, %r118, %r119, %r130, %r131;
	// end inline asm
	mov.b64 	%rd57, {%r112, %r117};
	mov.b64 	%fd132, %rd57;
	setp.gt.s32 	%p19, %r81, 23;
	add.f64 	%fd133, %fd131, %fd132;
	selp.f64 	%fd134, %fd131, %fd133, %p19;
	mov.b64 	%rd58, %fd134;
	mov.b64 	{%r123, %r128}, %rd58;
	mov.b32 	%r129, 16;
	// begin inline asm
	shfl.sync.down.b32 %r122, %r123, %r129, %r130, %r131;
	// end inline asm
	// begin inline asm
	shfl.sync.down.b32 %r127, %r128, %r129, %r130, %r131;
	// end inline asm
	mov.b64 	%rd59, {%r122, %r127};
	mov.b64 	%fd135, %rd59;
	setp.gt.s32 	%p20, %r81, 15;
	add.f64 	%fd37, %fd134, %fd135;
	selp.f64 	%fd343, %fd134, %fd37, %p20;
	setp.ne.s32 	%p21, %r81, 0;
	@%p21 bra 	$L__BB12_44;
	shr.u32 	%r132, %r27, 2;
	and.b32  	%r133, %r132, 248;
	mov.u32 	%r134, _ZZN3cub18CUB_300001_SM_10006detail6reduce18DeviceReduceKernelINS2_10policy_hubIdyN4cuda3std3__44plusIdEEE10Policy1000EN6thrust24THRUST_300001_SM_1000_NS10device_ptrIdEEyS9_dNS7_10__identityEEEvT0_PT3_T1_NS0_13GridEvenShareISK_EET2_T4_E12temp_storage;
	add.s32 	%r135, %r134, %r133;
	st.shared.f64 	[%r135+16], %fd37;
$L__BB12_44:
	bar.sync 	0;
	setp.ne.s32 	%p22, %r27, 0;
	@%p22 bra 	$L__BB12_46;
	ld.shared.f64 	%fd136, [_ZZN3cub18CUB_300001_SM_10006detail6reduce18DeviceReduceKernelINS2_10policy_hubIdyN4cuda3std3__44plusIdEEE10Policy1000EN6thrust24THRUST_300001_SM_1000_NS10device_ptrIdEEyS9_dNS7_10__identityEEEvT0_PT3_T1_NS0_13GridEvenShareISK_EET2_T4_E12temp_storage+24];
	add.f64 	%fd137, %fd343, %fd136;
	ld.shared.f64 	%fd138, [_ZZN3cub18CUB_300001_SM_10006detail6reduce18DeviceReduceKernelINS2_10policy_hubIdyN4cuda3std3__44plusIdEEE10Policy1000EN6thrust24THRUST_300001_SM_1000_NS10device_ptrIdEEyS9_dNS7_10__identityEEEvT0_PT3_T1_NS0_13GridEvenShareISK_EET2_T4_E12temp_storage+32];
	add.f64 	%fd139, %fd137, %fd138;
	ld.shared.f64 	%fd140, [_ZZN3cub18CUB_300001_SM_10006detail6reduce18DeviceReduceKernelINS2_10policy_hubIdyN4cuda3std3__44plusIdEEE10Policy1000EN6thrust24THRUST_300001_SM_1000_NS10device_ptrIdEEyS9_dNS7_10__identityEEEvT0_PT3_T1_NS0_13GridEvenShareISK_EET2_T4_E12temp_storage+40];
	add.f64 	%fd141, %fd139, %fd140;
	ld.shared.f64 	%fd142, [_ZZN3cub18CUB_300001_SM_10006detail6reduce18DeviceReduceKernelINS2_10policy_hubIdyN4cuda3std3__44plusIdEEE10Policy1000EN6thrust24THRUST_300001_SM_1000_NS10device_ptrIdEEyS9_dNS7_10__identityEEEvT0_PT3_T1_NS0_13GridEvenShareISK_EET2_T4_E12temp_storage+48];
	add.f64 	%fd143, %fd141, %fd142;
	ld.shared.f64 	%fd144, [_ZZN3cub18CUB_300001_SM_10006detail6reduce18DeviceReduceKernelINS2_10policy_hubIdyN4cuda3std3__44plusIdEEE10Policy1000EN6thrust24THRUST_300001_SM_1000_NS10device_ptrIdEEyS9_dNS7_10__identityEEEvT0_PT3_T1_NS0_13GridEvenShareISK_EET2_T4_E12temp_storage+56];
	add.f64 	%fd145, %fd143, %fd144;
	ld.shared.f64 	%fd146, [_ZZN3cub18CUB_300001_SM_10006detail6reduce18DeviceReduceKernelINS2_10policy_hubIdyN4cuda3std3__44plusIdEEE10Policy1000EN6thrust24THRUST_300001_SM_1000_NS10device_ptrIdEEyS9_dNS7_10__identityEEEvT0_PT3_T1_NS0_13GridEvenShareISK_EET2_T4_E12temp_storage+64];
	add.f64 	%fd147, %fd145, %fd146;
	ld.shared.f64 	%fd148, [_ZZN3cub18CUB_300001_SM_10006detail6reduce18DeviceReduceKernelINS2_10policy_hubIdyN4cuda3std3__44plusIdEEE10Policy1000EN6thrust24THRUST_300001_SM_1000_NS10device_ptrIdEEyS9_dNS7_10__identityEEEvT0_PT3_T1_NS0_13GridEvenShareISK_EET2_T4_E12temp_storage+72];
	add.f64 	%fd149, %fd147, %fd148;
	ld.shared.f64 	%fd150, [_ZZN3cub18CUB_300001_SM_10006detail6reduce18DeviceReduceKernelINS2_10policy_hubIdyN4cuda3std3__44plusIdEEE10Policy1000EN6thrust24THRUST_300001_SM_1000_NS10device_ptrIdEEyS9_dNS7_10__identityEEEvT0_PT3_T1_NS0_13GridEvenShareISK_EET2_T4_E12temp_storage+80];
	add.f64 	%fd151, %fd149, %fd150;
	ld.shared.f64 	%fd152, [_ZZN3cub18CUB_300001_SM_10006detail6reduce18DeviceReduceKernelINS2_10policy_hubIdyN4cuda3std3__44plusIdEEE10Policy1000EN6thrust24THRUST_300001_SM_1000_NS10device_ptrIdEEyS9_dNS7_10__identityEEEvT0_PT3_T1_NS0_13GridEvenShareISK_EET2_T4_E12temp_storage+88];
	add.f64 	%fd153, %fd151, %fd152;
	ld.shared.f64 	%fd154, [_ZZN3cub18CUB_300001_SM_10006detail6reduce18DeviceReduceKernelINS2_10policy_hubIdyN4cuda3std3__44plusIdEEE10Policy1000EN6thrust24THRUST_300001_SM_1000_NS10device_ptrIdEEyS9_dNS7_10__identityEEEvT0_PT3_T1_NS0_13GridEvenShareISK_EET2_T4_E12temp_storage+96];
	add.f64 	%fd155, %fd153, %fd154;
	ld.shared.f64 	%fd156, [_ZZN3cub18CUB_300001_SM_10006detail6reduce18DeviceReduceKernelINS2_10policy_hubIdyN4cuda3std3__44plusIdEEE10Policy1000EN6thrust24THRUST_300001_SM_1000_NS10device_ptrIdEEyS9_dNS7_10__identityEEEvT0_PT3_T1_NS0_13GridEvenShareISK_EET2_T4_E12temp_storage+104];
	add.f64 	%fd157, %fd155, %fd156;
	ld.shared.f64 	%fd158, [_ZZN3cub18CUB_300001_SM_10006detail6reduce18DeviceReduceKernelINS2_10policy_hubIdyN4cuda3std3__44plusIdEEE10Policy1000EN6thrust24THRUST_300001_SM_1000_NS10device_ptrIdEEyS9_dNS7_10__identityEEEvT0_PT3_T1_NS0_13GridEvenShareISK_EET2_T4_E12temp_storage+112];
	add.f64 	%fd159, %fd157, %fd158;
	ld.shared.f64 	%fd160, [_ZZN3cub18CUB_300001_SM_10006detail6reduce18DeviceReduceKernelINS2_10policy_hubIdyN4cuda3std3__44plusIdEEE10Policy1000EN6thrust24THRUST_300001_SM_1000_NS10device_ptrIdEEyS9_dNS7_10__identityEEEvT0_PT3_T1_NS0_13GridEvenShareISK_EET2_T4_E12temp_storage+120];
	add.f64 	%fd161, %fd159, %fd160;
	ld.shared.f64 	%fd162, [_ZZN3cub18CUB_300001_SM_10006detail6reduce18DeviceReduceKernelINS2_10policy_hubIdyN4cuda3std3__44plusIdEEE10Policy1000EN6thrust24THRUST_300001_SM_1000_NS10device_ptrIdEEyS9_dNS7_10__identityEEEvT0_PT3_T1_NS0_13GridEvenShareISK_EET2_T4_E12temp_storage+128];
	add.f64 	%fd163, %fd161, %fd162;
	ld.shared.f64 	%fd164, [_ZZN3cub18CUB_300001_SM_10006detail6reduce18DeviceReduceKernelINS2_10policy_hubIdyN4cuda3std3__44plusIdEEE10Policy1000EN6thrust24THRUST_300001_SM_1000_NS10device_ptrIdEEyS9_dNS7_10__identityEEEvT0_PT3_T1_NS0_13GridEvenShareISK_EET2_T4_E12temp_storage+136];
	add.f64 	%fd343, %fd163, %fd164;
$L__BB12_46:
	mov.u32 	%r263, %tid.x;
	setp.ne.s32 	%p64, %r263, 0;
	@%p64 bra 	$L__BB12_48;
	ld.param.u64 	%rd100, [_ZN3cub18CUB_300001_SM_10006detail6reduce18DeviceReduceKernelINS2_10policy_hubIdyN4cuda3std3__44plusIdEEE10Policy1000EN6thrust24THRUST_300001_SM_1000_NS10device_ptrIdEEyS9_dNS7_10__identityEEEvT0_PT3_T1_NS0_13GridEvenShareISK_EET2_T4__param_1];
	cvta.to.global.u64 	%rd97, %rd100;
	mul.wide.u32 	%rd98, %r2, 8;
	add.s64 	%rd99, %rd97, %rd98;
	st.global.f64 	[%rd99], %fd343;
$L__BB12_48:
	ret;

}
	// .globl	_ZN3cub18CUB_300001_SM_10006detail6reduce28DeviceReduceSingleTileKernelINS2_10policy_hubIdyN4cuda3std3__44plusIdEEE10Policy1000EPdSC_iS9_ddNS7_10__identityEEEvT0_T1_T2_T3_T4_T6_
.visible .entry _ZN3cub18CUB_300001_SM_10006detail6reduce28DeviceReduceSingleTileKernelINS2_10policy_hubIdyN4cuda3std3__44plusIdEEE10Policy1000EPdSC_iS9_ddNS7_10__identityEEEvT0_T1_T2_T3_T4_T6_(
	.param .u64 .ptr .align 1 _ZN3cub18CUB_300001_SM_10006detail6reduce28DeviceReduceSingleTileKernelINS2_10policy_hubIdyN4cuda3std3__44plusIdEEE10Policy1000EPdSC_iS9_ddNS7_10__identityEEEvT0_T1_T2_T3_T4_T6__param_0,
	.param .u64 .ptr .align 1 _ZN3cub18CUB_300001_SM_10006detail6reduce28DeviceReduceSingleTileKernelINS2_10policy_hubIdyN4cuda3std3__44plusIdEEE10Policy1000EPdSC_iS9_ddNS7_10__identityEEEvT0_T1_T2_T3_T4_T6__param_1,
	.param .u32 _ZN3cub18CUB_300001_SM_10006detail6reduce28DeviceReduceSingleTileKernelINS2_10policy_hubIdyN4cuda3std3__44plusIdEEE10Policy1000EPdSC_iS9_ddNS7_10__identityEEEvT0_T1_T2_T3_T4_T6__param_2,
	.param .align 1 .b8 _ZN3cub18CUB_300001_SM_10006detail6reduce28DeviceReduceSingleTileKernelINS2_10policy_hubIdyN4cuda3std3__44plusIdEEE10Policy1000EPdSC_iS9_ddNS7_10__identityEEEvT0_T1_T2_T3_T4_T6__param_3[1],
	.param .f64 _ZN3cub18CUB_300001_SM_10006detail6reduce28DeviceReduceSingleTileKernelINS2_10policy_hubIdyN4cuda3std3__44plusIdEEE10Policy1000EPdSC_iS9_ddNS7_10__identityEEEvT0_T1_T2_T3_T4_T6__param_4,
	.param .align 1 .b8 _ZN3cub18CUB_300001_SM_10006detail6reduce28DeviceReduceSingleTileKernelINS2_10policy_hubIdyN4cuda3std3__44plusIdEEE10Policy1000EPdSC_iS9_ddNS7_10__identityEEEvT0_T1_T2_T3_T4_T6__param_5[1]
)
.maxntid 512
.minnctapersm 1
{
	.reg .pred 	%p<58>;
	.reg .b32 	%r<238>;
	.reg .b64 	%rd<104>;
	.reg .b64 	%fd<232>;
	// demoted variable
	.shared .align 8 .b8 _ZZN3cub18CUB_300001_SM_10006detail6reduce28DeviceReduceSingleTileKernelINS2_10policy_hubIdyN4cuda3std3__44plusIdEEE10Policy1000EPdSC_iS9_ddNS7_10__identityEEEvT0_T1_T2_T3_T4_T6_E12temp_storage[152];
	ld.param.u64 	%rd8, [_ZN3cub18CUB_300001_SM_10006detail6reduce28DeviceReduceSingleTileKernelINS2_10policy_hubIdyN4cuda3std3__44plusIdEEE10Policy1000EPdSC_iS9_ddNS7_10__identityEEEvT0_T1_T2_T3_T4_T6__param_0];
	ld.param.u64 	%rd9, [_ZN3cub18CUB_300001_SM_10006detail6reduce28DeviceReduceSingleTileKernelINS2_10policy_hubIdyN4cuda3std3__44plusIdEEE10Policy1000EPdSC_iS9_ddNS7_10__identityEEEvT0_T1_T2_T3_T4_T6__param_1];
	ld.param.u32 	%r34, [_ZN3cub18CUB_300001_SM_10006detail6reduce28DeviceReduceSingleTileKernelINS2_10policy_hubIdyN4cuda3std3__44plusIdEEE10Policy1000EPdSC_iS9_ddNS7_10__identityEEEvT0_T1_T2_T3_T4_T6__param_2];
	ld.param.f64 	%fd30, [_ZN3cub18CUB_300001_SM_10006detail6reduce28DeviceReduceSingleTileKernelINS2_10policy_hubIdyN4cuda3std3__44plusIdEEE10Policy1000EPdSC_iS9_ddNS7_10__identityEEEvT0_T1_T2_T3_T4_T6__param_4];
	cvta.to.global.u64 	%rd1, %rd9;
	setp.ne.s32 	%p1, %r34, 0;
	@%p1 bra 	$L__BB13_3;
	mov.u32 	%r224, %tid.x;
	setp.ne.s32 	%p57, %r224, 0;
	@%p57 bra 	$L__BB13_39;
	st.global.f64 	[%rd1], %fd30;
	bra.uni 	$L__BB13_39;
$L__BB13_3:
	setp.gt.s32 	%p2, %r34, 3583;
	@%p2 bra 	$L__BB13_21;
	mov.u32 	%r1, %tid.x;
	setp.ge.s32 	%p19, %r1, %r34;
	mov.f64 	%fd223, 0d0000000000000000;
	mov.u32 	%r228, %r1;
	@%p19 bra 	$L__BB13_6;
	mul.wide.u32 	%rd69, %r1, 8;
	add.s64 	%rd68, %rd8, %rd69;
	// begin inline asm
	ld.global.nc.u64 %rd67, [%rd68];
	// end inline asm
	mov.b64 	%fd223, %rd67;
	add.s32 	%r228, %r1, 512;
$L__BB13_6:
	setp.ge.s32 	%p20, %r228, %r34;
	@%p20 bra 	$L__BB13_12;
	not.b32 	%r100, %r228;
	add.s32 	%r4, %r34, %r100;
	and.b32  	%r101, %r4, 1536;
	setp.eq.s32 	%p21, %r101, 1536;
	@%p21 bra 	$L__BB13_10;
	mul.wide.u32 	%rd70, %r228, 8;
	add.s64 	%rd102, %rd8, %rd70;
	shr.u32 	%r102, %r4, 9;
	add.s32 	%r103, %r102, 1;
	and.b32  	%r104, %r103, 3;
	neg.s32 	%r226, %r104;
$L__BB13_9:
	.pragma "nounroll";
	// begin inline asm
	ld.global.nc.u64 %rd71, [%rd102];
	// end inline asm
	mov.b64 	%fd109, %rd71;
	add.f64 	%fd223, %fd223, %fd109;
	add.s32 	%r228, %r228, 512;
	add.s64 	%rd102, %rd102, 4096;
	add.s32 	%r226, %r226, 1;
	setp.ne.s32 	%p22, %r226, 0;
	@%p22 bra 	$L__BB13_9;
$L__BB13_10:
	setp.lt.u32 	%p23, %r4, 1536;
	@%p23 bra 	$L__BB13_12;
$L__BB13_11:
	mul.wide.s32 	%rd81, %r228, 8;
	add.s64 	%rd74, %rd8, %rd81;
	// begin inline asm
	ld.global.nc.u64 %rd73, [%rd74];
	// end inline asm
	mov.b64 	%fd110, %rd73;
	add.f64 	%fd111, %fd223, %fd110;
	add.s64 	%rd76, %rd74, 4096;
	// begin inline asm
	ld.global.nc.u64 %rd75, [%rd76];
	// end inline asm
	mov.b64 	%fd112, %rd75;
	add.f64 	%fd113, %fd111, %fd112;
	add.s64 	%rd78, %rd74, 8192;
	// begin inline asm
	ld.global.nc.u64 %rd77, [%rd78];
	// end inline asm
	mov.b64 	%fd114, %rd77;
	add.f64 	%fd115, %fd113, %fd114;
	add.s64 	%rd80, %rd74, 12288;
	// begin inline asm
	ld.global.nc.u64 %rd79, [%rd80];
	// end inline asm
	mov.b64 	%fd116, %rd79;
	add.f64 	%fd223, %fd115, %fd116;
	add.s32 	%r228, %r228, 2048;
	setp.lt.s32 	%p24, %r228, %r34;
	@%p24 bra 	$L__BB13_11;
$L__BB13_12:
	setp.lt.s32 	%p25, %r34, 512;
	@%p25 bra 	$L__BB13_17;
	// begin inline asm
	mov.u32 %r168, %laneid;
	// end inline asm
	mov.b64 	%rd92, %fd223;
	mov.b64 	{%r170, %r175}, %rd92;
	mov.b32 	%r176, 1;
	mov.b32 	%r217, 31;
	mov.b32 	%r218, -1;
	// begin inline asm
	shfl.sync.down.b32 %r169, %r170, %r176, %r217, %r218;
	// end inline asm
	// begin inline asm
	shfl.sync.down.b32 %r174, %r175, %r176, %r217, %r218;
	// end inline asm
	mov.b64 	%rd93, {%r169, %r174};
	mov.b64 	%fd175, %rd93;
	setp.gt.s32 	%p49, %r168, 30;
	add.f64 	%fd176, %fd223, %fd175;
	selp.f64 	%fd177, %fd223, %fd176, %p49;
	mov.b64 	%rd94, %fd177;
	mov.b64 	{%r180, %r185}, %rd94;
	mov.b32 	%r186, 2;
	// begin inline asm
	shfl.sync.down.b32 %r179, %r180, %r186, %r217, %r218;
	// end inline asm
	// begin inline asm
	shfl.sync.down.b32 %r184, %r185, %r186, %r217, %r218;
	// end inline asm
	mov.b64 	%rd95, {%r179, %r184};
	mov.b64 	%fd178, %rd95;
	setp.gt.s32 	%p50, %r168, 29;
	add.f64 	%fd179, %fd177, %fd178;
	selp.f64 	%fd180, %fd177, %fd179, %p50;
	mov.b64 	%rd96, %fd180;
	mov.b64 	{%r190, %r195}, %rd96;
	mov.b32 	%r196, 4;
	// begin inline asm
	shfl.sync.down.b32 %r189, %r190, %r196, %r217, %r218;
	// end inline asm
	// begin inline asm
	shfl.sync.down.b32 %r194, %r195, %r196, %r217, %r218;
	// end inline asm
	mov.b64 	%rd97, {%r189, %r194};
	mov.b64 	%fd181, %rd97;
	setp.gt.s32 	%p51, %r168, 27;
	add.f64 	%fd182, %fd180, %fd181;
	selp.f64 	%fd183, %fd180, %fd182, %p51;
	mov.b64 	%rd98, %fd183;
	mov.b64 	{%r200, %r205}, %rd98;
	mov.b32 	%r206, 8;
	// begin inline asm
	shfl.sync.down.b32 %r199, %r200, %r206, %r217, %r218;
	// end inline asm
	// begin inline asm
	shfl.sync.down.b32 %r204, %r205, %r206, %r217, %r218;
	// end inline asm
	mov.b64 	%rd99, {%r199, %r204};
	mov.b64 	%fd184, %rd99;
	setp.gt.s32 	%p52, %r168, 23;
	add.f64 	%fd185, %fd183, %fd184;
	selp.f64 	%fd186, %fd183, %fd185, %p52;
	mov.b64 	%rd100, %fd186;
	mov.b64 	{%r210, %r215}, %rd100;
	mov.b32 	%r216, 16;
	// begin inline asm
	shfl.sync.down.b32 %r209, %r210, %r216, %r217, %r218;
	// end inline asm
	// begin inline asm
	shfl.sync.down.b32 %r214, %r215, %r216, %r217, %r218;
	// end inline asm
	mov.b64 	%rd101, {%r209, %r214};
	mov.b64 	%fd187, %rd101;
	setp.gt.s32 	%p53, %r168, 15;
	add.f64 	%fd10, %fd186, %fd187;
	selp.f64 	%fd231, %fd186, %fd10, %p53;
	setp.ne.s32 	%p54, %r168, 0;
	@%p54 bra 	$L__BB13_15;
	shr.u32 	%r219, %r1, 2;
	and.b32  	%r220, %r219, 248;
	mov.u32 	%r221, _ZZN3cub18CUB_300001_SM_10006detail6reduce28DeviceReduceSingleTileKernelINS2_10policy_hubIdyN4cuda3std3__44plusIdEEE10Policy1000EPdSC_iS9_ddNS7_10__identityEEEvT0_T1_T2_T3_T4_T6_E12temp_storage;
	add.s32 	%r222, %r221, %r220;
	st.shared.f64 	[%r222+16], %fd10;
$L__BB13_15:
	bar.sync 	0;
	setp.ne.s32 	%p55, %r1, 0;
	@%p55 bra 	$L__BB13_37;
	ld.shared.f64 	%fd188, [_ZZN3cub18CUB_300001_SM_10006detail6reduce28DeviceReduceSingleTileKernelINS2_10policy_hubIdyN4cuda3std3__44plusIdEEE10Policy1000EPdSC_iS9_ddNS7_10__identityEEEvT0_T1_T2_T3_T4_T6_E12temp_storage+24];
	add.f64 	%fd189, %fd231, %fd188;
	ld.shared.f64 	%fd190, [_ZZN3cub18CUB_300001_SM_10006detail6reduce28DeviceReduceSingleTileKernelINS2_10policy_hubIdyN4cuda3std3__44plusIdEEE10Policy1000EPdSC_iS9_ddNS7_10__identityEEEvT0_T1_T2_T3_T4_T6_E12temp_storage+32];
	add.f64 	%fd191, %fd189, %fd190;
	ld.shared.f64 	%fd192, [_ZZN3cub18CUB_300001_SM_10006detail6reduce28DeviceReduceSingleTileKernelINS2_10policy_hubIdyN4cuda3std3__44plusIdEEE10Policy1000EPdSC_iS9_ddNS7_10__identityEEEvT0_T1_T2_T3_T4_T6_E12temp_storage+40];
	add.f64 	%fd193, %fd191, %fd192;
	ld.shared.f64 	%fd194, [_ZZN3cub18CUB_300001_SM_10006detail6reduce28DeviceReduceSingleTileKernelINS2_10policy_hubIdyN4cuda3std3__44plusIdEEE10Policy1000EPdSC_iS9_ddNS7_10__identityEEEvT0_T1_T2_T3_T4_T6_E12temp_storage+48];
	add.f64 	%fd195, %fd193, %fd194;
	ld.shared.f64 	%fd196, [_ZZN3cub18CUB_300001_SM_10006detail6reduce28DeviceReduceSingleTileKernelINS2_10policy_hubIdyN4cuda3std3__44plusIdEEE10Policy1000EPdSC_iS9_ddNS7_10__identityEEEvT0_T1_T2_T3_T4_T6_E12temp_storage+56];
	add.f64 	%fd197, %fd195, %fd196;
	ld.shared.f64 	%fd198, [_ZZN3cub18CUB_300001_SM_10006detail6reduce28DeviceReduceSingleTileKernelINS2_10policy_hubIdyN4cuda3std3__44plusIdEEE10Policy1000EPdSC_iS9_ddNS7_10__identityEEEvT0_T1_T2_T3_T4_T6_E12temp_storage+64];
	add.f64 	%fd199, %fd197, %fd198;
	ld.shared.f64 	%fd200, [_ZZN3cub18CUB_300001_SM_10006detail6reduce28DeviceReduceSingleTileKernelINS2_10policy_hubIdyN4cuda3std3__44plusIdEEE10Policy1000EPdSC_iS9_ddNS7_10__identityEEEvT0_T1_T2_T3_T4_T6_E12temp_storage+72];
	add.f64 	%fd201, %fd199, %fd200;
	ld.shared.f64 	%fd202, [_ZZN3cub18CUB_300001_SM_10006detail6reduce28DeviceReduceSingleTileKernelINS2_10policy_hubIdyN4cuda3std3__44plusIdEEE10Policy1000EPdSC_iS9_ddNS7_10__identityEEEvT0_T1_T2_T3_T4_T6_E12temp_storage+80];
	add.f64 	%fd203, %fd201, %fd202;
	ld.shared.f64 	%fd204, [_ZZN3cub18CUB_300001_SM_10006detail6reduce28DeviceReduceSingleTileKernelINS2_10policy_hubIdyN4cuda3std3__44plusIdEEE10Policy1000EPdSC_iS9_ddNS7_10__identityEEEvT0_T1_T2_T3_T4_T6_E12temp_storage+88];
	add.f64 	%fd205, %fd203, %fd204;
	ld.shared.f64 	%fd206, [_ZZN3cub18CUB_300001_SM_10006detail6reduce28DeviceReduceSingleTileKernelINS2_10policy_hubIdyN4cuda3std3__44plusIdEEE10Policy1000EPdSC_iS9_ddNS7_10__identityEEEvT0_T1_T2_T3_T4_T6_E12temp_storage+96];
	add.f64 	%fd207, %fd205, %fd206;
	ld.shared.f64 	%fd208, [_ZZN3cub18CUB_300001_SM_10006detail6reduce28DeviceReduceSingleTileKernelINS2_10policy_hubIdyN4cuda3std3__44plusIdEEE10Policy1000EPdSC_iS9_ddNS7_10__identityEEEvT0_T1_T2_T3_T4_T6_E12temp_storage+104];
	add.f64 	%fd209, %fd207, %fd208;
	ld.shared.f64 	%fd210, [_ZZN3cub18CUB_300001_SM_10006detail6reduce28DeviceReduceSingleTileKernelINS2_10policy_hubIdyN4cuda3std3__44plusIdEEE10Policy1000EPdSC_iS9_ddNS7_10__identityEEEvT0_T1_T2_T3_T4_T6_E12temp_storage+112];
	add.f64 	%fd211, %fd209, %fd210;
	ld.shared.f64 	%fd212, [_ZZN3cub18CUB_300001_SM_10006detail6reduce28DeviceReduceSingleTileKernelINS2_10policy_hubIdyN4cuda3std3__44plusIdEEE10Policy1000EPdSC_iS9_ddNS7_10__identityEEEvT0_T1_T2_T3_T4_T6_E12temp_storage+120];
	add.f64 	%fd213, %fd211, %fd212;
	ld.shared.f64 	%fd214, [_ZZN3cub18CUB_300001_SM_10006detail6reduce28DeviceReduceSingleTileKernelINS2_10policy_hubIdyN4cuda3std3__44plusIdEEE10Policy1000EPdSC_iS9_ddNS7_10__identityEEEvT0_T1_T2_T3_T4_T6_E12temp_storage+128];
	add.f64 	%fd215, %fd213, %fd214;
	ld.shared.f64 	%fd216, [_ZZN3cub18CUB_300001_SM_10006detail6reduce28DeviceReduceSingleTileKernelINS2_10policy_hubIdyN4cuda3std3__44plusIdEEE10Policy1000EPdSC_iS9_ddNS7_10__identityEEEvT0_T1_T2_T3_T4_T6_E12temp_storage+136];
	add.f64 	%fd231, %fd215, %fd216;
	bra.uni 	$L__BB13_37;
$L__BB13_17:
	// begin inline asm
	mov.u32 %r105, %laneid;
	// end inline asm
	and.b32  	%r156, %r1, 992;
	add.s32 	%r157, %r156, 32;
	setp.gt.s32 	%p26, %r157, %r34;
	not.b32 	%r158, %r156;
	add.s32 	%r159, %r34, %r158;
	selp.b32 	%r154, %r159, 31, %p26;
	mov.b64 	%rd82, %fd223;
	mov.b64 	{%r107, %r112}, %rd82;
	mov.b32 	%r113, 1;
	mov.b32 	%r155, -1;
	// begin inline asm
	shfl.sync.down.b32 %r106, %r107, %r113, %r154, %r155;
	// end inline asm
	// begin inline asm
	shfl.sync.down.b32 %r111, %r112, %r113, %r154, %r155;
	// end inline asm
	mov.b64 	%rd83, {%r106, %r111};
	mov.b64 	%fd117, %rd83;
	setp.lt.s32 	%p27, %r105, %r154;
	add.f64 	%fd118, %fd223, %fd117;
	selp.f64 	%fd119, %fd118, %fd223, %p27;
	mov.b64 	%rd84, %fd119;
	mov.b64 	{%r117, %r122}, %rd84;
	mov.b32 	%r123, 2;
	// begin inline asm
	shfl.sync.down.b32 %r116, %r117, %r123, %r154, %r155;
	// end inline asm
	// begin inline asm
	shfl.sync.down.b32 %r121, %r122, %r123, %r154, %r155;
	// end inline asm
	mov.b64 	%rd85, {%r116, %r121};
	mov.b64 	%fd120, %rd85;
	add.s32 	%r160, %r105, 2;
	setp.gt.s32 	%p28, %r160, %r154;
	add.f64 	%fd121, %fd119, %fd120;
	selp.f64 	%fd122, %fd119, %fd121, %p28;
	mov.b64 	%rd86, %fd122;
	mov.b64 	{%r127, %r132}, %rd86;
	mov.b32 	%r133, 4;
	// begin inline asm
	shfl.sync.down.b32 %r126, %r127, %r133, %r154, %r155;
	// end inline asm
	// begin inline asm
	shfl.sync.down.b32 %r131, %r132, %r133, %r154, %r155;
	// end inline asm
	mov.b64 	%rd87, {%r126, %r131};
	mov.b64 	%fd123, %rd87;
	add.s32 	%r161, %r105, 4;
	setp.gt.s32 	%p29, %r161, %r154;
	add.f64 	%fd124, %fd122, %fd123;
	selp.f64 	%fd125, %fd122, %fd124, %p29;
	mov.b64 	%rd88, %fd125;
	mov.b64 	{%r137, %r142}, %rd88;
	mov.b32 	%r143, 8;
	// begin inline asm
	shfl.sync.down.b32 %r136, %r137, %r143, %r154, %r155;
	// end inline asm
	// begin inline asm
	shfl.sync.down.b32 %r141, %r142, %r143, %r154, %r155;
	// end inline asm
	mov.b64 	%rd89, {%r136, %r141};
	mov.b64 	%fd126, %rd89;
	add.s32 	%r162, %r105, 8;
	setp.gt.s32 	%p30, %r162, %r154;
	add.f64 	%fd127, %fd125, %fd126;
	selp.f64 	%fd128, %fd125, %fd127, %p30;
	mov.b64 	%rd90, %fd128;
	mov.b64 	{%r147, %r152}, %rd90;
	mov.b32 	%r153, 16;
	// begin inline asm
	shfl.sync.down.b32 %r146, %r147, %r153, %r154, %r155;
	// end inline asm
	// begin inline asm
	shfl.sync.down.b32 %r151, %r152, %r153, %r154, %r155;
	// end inline asm
	mov.b64 	%rd91, {%r146, %r151};
	mov.b64 	%fd129, %rd91;
	add.s32 	%r163, %r105, 16;
	setp.gt.s32 	%p31, %r163, %r154;
	add.f64 	%fd130, %fd128, %fd129;
	selp.f64 	%fd231, %fd128, %fd130, %p31;
	setp.ne.s32 	%p32, %r105, 0;
	@%p32 bra 	$L__BB13_19;
	shr.u32 	%r164, %r1, 2;
	and.b32  	%r165, %r164, 248;
	mov.u32 	%r166, _ZZN3cub18CUB_300001_SM_10006detail6reduce28DeviceReduceSingleTileKernelINS2_10policy_hubIdyN4cuda3std3__44plusIdEEE10Policy1000EPdSC_iS9_ddNS7_10__identityEEEvT0_T1_T2_T3_T4_T6_E12temp_storage;
	add.s32 	%r167, %r166, %r165;
	st.shared.f64 	[%r167+16], %fd231;
$L__BB13_19:
	bar.sync 	0;
	setp.ne.s32 	%p33, %r1, 0;
	@%p33 bra 	$L__BB13_37;
	setp.gt.s32 	%p34, %r34, 32;
	ld.shared.f64 	%fd131, [_ZZN3cub18CUB_300001_SM_10006detail6reduce28DeviceReduceSingleTileKernelINS2_10policy_hubIdyN4cuda3std3__44plusIdEEE10Policy1000EPdSC_iS9_ddNS7_10__identityEEEvT0_T1_T2_T3_T4_T6_E12temp_storage+24];
	add.f64 	%fd132, %fd231, %fd131;
	selp.f64 	%fd133, %fd132, %fd231, %p34;
	setp.gt.s32 	%p35, %r34, 64;
	ld.shared.f64 	%fd134, [_ZZN3cub18CUB_300001_SM_10006detail6reduce28DeviceReduceSingleTileKernelINS2_10policy_hubIdyN4cuda3std3__44plusIdEEE10Policy1000EPdSC_iS9_ddNS7_10__identityEEEvT0_T1_T2_T3_T4_T6_E12temp_storage+32];
	add.f64 	%fd135, %fd134, %fd133;
	selp.f64 	%fd136, %fd135, %fd133, %p35;
	setp.gt.s32 	%p36, %r34, 96;
	ld.shared.f64 	%fd137, [_ZZN3cub18CUB_300001_SM_10006detail6reduce28DeviceReduceSingleTileKernelINS2_10policy_hubIdyN4cuda3std3__44plusIdEEE10Policy1000EPdSC_iS9_ddNS7_10__identityEEEvT0_T1_T2_T3_T4_T6_E12temp_storage+40];
	add.f64 	%fd138, %fd137, %fd136;
	selp.f64 	%fd139, %fd138, %fd136, %p36;
	setp.gt.s32 	%p37, %r34, 128;
	ld.shared.f64 	%fd140, [_ZZN3cub18CUB_300001_SM_10006detail6reduce28DeviceReduceSingleTileKernelINS2_10policy_hubIdyN4cuda3std3__44plusIdEEE10Policy1000EPdSC_iS9_ddNS7_10__identityEEEvT0_T1_T2_T3_T4_T6_E12temp_storage+48];
	add.f64 	%fd141, %fd140, %fd139;
	selp.f64 	%fd142, %fd141, %fd139, %p37;
	setp.gt.s32 	%p38, %r34, 160;
	ld.shared.f64 	%fd143, [_ZZN3cub18CUB_300001_SM_10006detail6reduce28DeviceReduceSingleTileKernelINS2_10policy_hubIdyN4cuda3std3__44plusIdEEE10Policy1000EPdSC_iS9_ddNS7_10__identityEEEvT0_T1_T2_T3_T4_T6_E12temp_storage+56];
	add.f64 	%fd144, %fd143, %fd142;
	selp.f64 	%fd145, %fd144, %fd142, %p38;
	setp.gt.s32 	%p39, %r34, 192;
	ld.shared.f64 	%fd146, [_ZZN3cub18CUB_300001_SM_10006detail6reduce28DeviceReduceSingleTileKernelINS2_10policy_hubIdyN4cuda3std3__44plusIdEEE10Policy1000EPdSC_iS9_ddNS7_10__identityEEEvT0_T1_T2_T3_T4_T6_E12temp_storage+64];
	add.f64 	%fd147, %fd146, %fd145;
	selp.f64 	%fd148, %fd147, %fd145, %p39;
	setp.gt.s32 	%p40, %r34, 224;
	ld.shared.f64 	%fd149, [_ZZN3cub18CUB_300001_SM_10006detail6reduce28DeviceReduceSingleTileKernelINS2_10policy_hubIdyN4cuda3std3__44plusIdEEE10Policy1000EPdSC_iS9_ddNS7_10__identityEEEvT0_T1_T2_T3_T4_T6_E12temp_storage+72];
	add.f64 	%fd150, %fd149, %fd148;
	selp.f64 	%fd151, %fd150, %fd148, %p40;
	setp.gt.s32 	%p41, %r34, 256;
	ld.shared.f64 	%fd152, [_ZZN3cub18CUB_300001_SM_10006detail6reduce28DeviceReduceSingleTileKernelINS2_10policy_hubIdyN4cuda3std3__44plusIdEEE10Policy1000EPdSC_iS9_ddNS7_10__identityEEEvT0_T1_T2_T3_T4_T6_E12temp_storage+80];
	add.f64 	%fd153, %fd152, %fd151;
	selp.f64 	%fd154, %fd153, %fd151, %p41;
	setp.gt.s32 	%p42, %r34, 288;
	ld.shared.f64 	%fd155, [_ZZN3cub18CUB_300001_SM_10006detail6reduce28DeviceReduceSingleTileKernelINS2_10policy_hubIdyN4cuda3std3__44plusIdEEE10Policy1000EPdSC_iS9_ddNS7_10__identityEEEvT0_T1_T2_T3_T4_T6_E12temp_storage+88];
	add.f64 	%fd156, %fd155, %fd154;
	selp.f64 	%fd157, %fd156, %fd154, %p42;
	setp.gt.s32 	%p43, %r34, 320;
	ld.shared.f64 	%fd158, [_ZZN3cub18CUB_300001_SM_10006detail6reduce28DeviceReduceSingleTileKernelINS2_10policy_hubIdyN4cuda3std3__44plusIdEEE10Policy1000EPdSC_iS9_ddNS7_10__identityEEEvT0_T1_T2_T3_T4_T6_E12temp_storage+96];
	add.f64 	%fd159, %fd158, %fd157;
	selp.f64 	%fd160, %fd159, %fd157, %p43;
	setp.gt.s32 	%p44, %r34, 352;
	ld.shared.f64 	%fd161, [_ZZN3cub18CUB_300001_SM_10006detail6reduce28DeviceReduceSingleTileKernelINS2_10policy_hubIdyN4cuda3std3__44plusIdEEE10Policy1000EPdSC_iS9_ddNS7_10__identityEEEvT0_T1_T2_T3_T4_T6_E12temp_storage+104];
	add.f64 	%fd162, %fd161, %fd160;
	selp.f64 	%fd163, %fd162, %fd160, %p44;
	setp.gt.s32 	%p45, %r34, 384;
	ld.shared.f64 	%fd164, [_ZZN3cub18CUB_300001_SM_10006detail6reduce28DeviceReduceSingleTileKernelINS2_10policy_hubIdyN4cuda3std3__44plusIdEEE10Policy1000EPdSC_iS9_ddNS7_10__identityEEEvT0_T1_T2_T3_T4_T6_E12temp_storage+112];
	add.f64 	%fd165, %fd164, %fd163;
	selp.f64 	%fd166, %fd165, %fd163, %p45;
	setp.gt.s32 	%p46, %r34, 416;
	ld.shared.f64 	%fd167, [_ZZN3cub18CUB_300001_SM_10006detail6reduce28DeviceReduceSingleTileKernelINS2_10policy_hubIdyN4cuda3std3__44plusIdEEE10Policy1000EPdSC_iS9_ddNS7_10__identityEEEvT0_T1_T2_T3_T4_T6_E12temp_storage+120];
	add.f64 	%fd168, %fd167, %fd166;
	selp.f64 	%fd169, %fd168, %fd166, %p46;
	setp.gt.s32 	%p47, %r34, 448;
	ld.shared.f64 	%fd170, [_ZZN3cub18CUB_300001_SM_10006detail6reduce28DeviceReduceSingleTileKernelINS2_10policy_hubIdyN4cuda3std3__44plusIdEEE10Policy1000EPdSC_iS9_ddNS7_10__identityEEEvT0_T1_T2_T3_T4_T6_E12temp_storage+128];
	add.f64 	%fd171, %fd170, %fd169;
	selp.f64 	%fd172, %fd171, %fd169, %p47;
	setp.gt.s32 	%p48, %r34, 480;
	ld.shared.f64 	%fd173, [_ZZN3cub18CUB_300001_SM_10006detail6reduce28DeviceReduceSingleTileKernelINS2_10policy_hubIdyN4cuda3std3__44plusIdEEE10Policy1000EPdSC_iS9_ddNS7_10__identityEEEvT0_T1_T2_T3_T4_T6_E12temp_storage+136];
	add.f64 	%fd174, %fd173, %fd172;
	selp.f64 	%fd231, %fd174, %fd172, %p48;
	bra.uni 	$L__BB13_37;
$L__BB13_21:
	mov.u32 	%r13, %tid.x;
	mul.wide.u32 	%rd24, %r13, 8;
	add.s64 	%rd11, %rd8, %rd24;
	// begin inline asm
	ld.global.nc.u64 %rd10, [%rd11];
	// end inline asm
	mov.b64 	%fd31, %rd10;
	add.s64 	%rd13, %rd11, 4096;
	// begin inline asm
	ld.global.nc.u64 %rd12, [%rd13];
	// end inline asm
	mov.b64 	%fd32, %rd12;
	add.s64 	%rd15, %rd11, 8192;
	// begin inline asm
	ld.global.nc.u64 %rd14, [%rd15];
	// end inline asm
	mov.b64 	%fd33, %rd14;
	add.s64 	%rd17, %rd11, 12288;
	// begin inline asm
	ld.global.nc.u64 %rd16, [%rd17];
	// end inline asm
	mov.b64 	%fd34, %rd16;
	add.s64 	%rd19, %rd11, 16384;
	// begin inline asm
	ld.global.nc.u64 %rd18, [%rd19];
	// end inline asm
	mov.b64 	%fd35, %rd18;
	add.s64 	%rd21, %rd11, 20480;
	// begin inline asm
	ld.global.nc.u64 %rd20, [%rd21];
	// end inline asm
	mov.b64 	%fd36, %rd20;
	add.s64 	%rd23, %rd11, 24576;
	// begin inline asm
	ld.global.nc.u64 %rd22, [%rd23];
	// end inline asm
	mov.b64 	%fd37, %rd22;
	add.f64 	%fd38, %fd31, %fd32;
	add.f64 	%fd39, %fd38, %fd33;
	add.f64 	%fd40, %fd39, %fd34;
	add.f64 	%fd41, %fd40, %fd35;
	add.f64 	%fd42, %fd41, %fd36;
	add.f64 	%fd230, %fd42, %fd37;
	setp.lt.u32 	%p3, %r34, 7168;
	mov.b32 	%r231, 3584;
	@%p3 bra 	$L__BB13_25;
	add.s32 	%r14, %r34, -3584;
	mov.b32 	%r231, 3584;
$L__BB13_23:
	add.s32 	%r37, %r231, %r13;
	mul.wide.u32 	%rd39, %r37, 8;
	add.s64 	%rd26, %rd8, %rd39;
	// begin inline asm
	ld.global.nc.u64 %rd25, [%rd26];
	// end inline asm
	mov.b64 	%fd43, %rd25;
	add.s64 	%rd28, %rd26, 4096;
	// begin inline asm
	ld.global.nc.u64 %rd27, [%rd28];
	// end inline asm
	mov.b64 	%fd44, %rd27;
	add.s64 	%rd30, %rd26, 8192;
	// begin inline asm
	ld.global.nc.u64 %rd29, [%rd30];
	// end inline asm
	mov.b64 	%fd45, %rd29;
	add.s64 	%rd32, %rd26, 12288;
	// begin inline asm
	ld.global.nc.u64 %rd31, [%rd32];
	// end inline asm
	mov.b64 	%fd46, %rd31;
	add.s64 	%rd34, %rd26, 16384;
	// begin inline asm
	ld.global.nc.u64 %rd33, [%rd34];
	// end inline asm
	mov.b64 	%fd47, %rd33;
	add.s64 	%rd36, %rd26, 20480;
	// begin inline asm
	ld.global.nc.u64 %rd35, [%rd36];
	// end inline asm
	mov.b64 	%fd48, %rd35;
	add.s64 	%rd38, %rd26, 24576;
	// begin inline asm
	ld.global.nc.u64 %rd37, [%rd38];
	// end inline asm
	mov.b64 	%fd49, %rd37;
	add.f64 	%fd50, %fd230, %fd43;
	add.f64 	%fd51, %fd50, %fd44;
	add.f64 	%fd52, %fd51, %fd45;
	add.f64 	%fd53, %fd52, %fd46;
	add.f64 	%fd54, %fd53, %fd47;
	add.f64 	%fd55, %fd54, %fd48;
	add.f64 	%fd230, %fd55, %fd49;
	sub.s32 	%r38, %r34, %r231;
	setp.lt.s32 	%p4, %r38, 3584;
	@%p4 bra 	$L__BB13_33;
	add.s32 	%r231, %r231, 3584;
	setp.le.s32 	%p5, %r231, %r14;
	@%p5 bra 	$L__BB13_23;
$L__BB13_25:
	setp.le.s32 	%p6, %r34, %r231;
	@%p6 bra 	$L__BB13_33;
	sub.s32 	%r18, %r34, %r231;
	setp.ge.s32 	%p7, %r13, %r18;
	@%p7 bra 	$L__BB13_33;
	not.b32 	%r39, %r13;
	add.s32 	%r40, %r34, %r39;
	sub.s32 	%r19, %r40, %r231;
	and.b32  	%r41, %r19, 1536;
	setp.eq.s32 	%p8, %r41, 1536;
	mov.u32 	%r235, %r13;
	@%p8 bra 	$L__BB13_30;
	add.s32 	%r233, %r13, %r231;
	shr.u32 	%r42, %r19, 9;
	add.s32 	%r43, %r42, 1;
	and.b32  	%r44, %r43, 3;
	neg.s32 	%r232, %r44;
	mov.u32 	%r235, %r13;
$L__BB13_29:
	.pragma "nounroll";
	mul.wide.u32 	%rd42, %r233, 8;
	add.s64 	%rd41, %rd8, %rd42;
	// begin inline asm
	ld.global.nc.u64 %rd40, [%rd41];
	// end inline asm
	mov.b64 	%fd57, %rd40;
	add.f64 	%fd230, %fd230, %fd57;
	add.s32 	%r235, %r235, 512;
	add.s32 	%r233, %r233, 512;
	add.s32 	%r232, %r232, 1;
	setp.ne.s32 	%p9, %r232, 0;
	@%p9 bra 	$L__BB13_29;
$L__BB13_30:
	setp.lt.u32 	%p10, %r19, 1536;
	@%p10 bra 	$L__BB13_33;
	cvt.u64.u32 	%rd43, %r235;
	cvt.u64.u32 	%rd44, %r231;
	add.s64 	%rd45, %rd43, %rd44;
	shl.b64 	%rd46, %rd45, 3;
	add.s64 	%rd47, %rd46, %rd8;
	add.s64 	%rd103, %rd47, 8192;
	add.s32 	%r236, %r235, %r231;
$L__BB13_32:
	mul.wide.u32 	%rd56, %r236, 8;
	add.s64 	%rd49, %rd8, %rd56;
	// begin inline asm
	ld.global.nc.u64 %rd48, [%rd49];
	// end inline asm
	mov.b64 	%fd58, %rd48;
	add.f64 	%fd59, %fd230, %fd58;
	add.s64 	%rd51, %rd103, -4096;
	// begin inline asm
	ld.global.nc.u64 %rd50, [%rd51];
	// end inline asm
	mov.b64 	%fd60, %rd50;
	add.f64 	%fd61, %fd59, %fd60;
	// begin inline asm
	ld.global.nc.u64 %rd52, [%rd103];
	// end inline asm
	mov.b64 	%fd62, %rd52;
	add.f64 	%fd63, %fd61, %fd62;
	add.s64 	%rd55, %rd103, 4096;
	// begin inline asm
	ld.global.nc.u64 %rd54, [%rd55];
	// end inline asm
	mov.b64 	%fd64, %rd54;
	add.f64 	%fd230, %fd63, %fd64;
	add.s32 	%r235, %r235, 2048;
	add.s64 	%rd103, %rd103, 16384;
	add.s32 	%r236, %r236, 2048;
	setp.lt.s32 	%p11, %r235, %r18;
	@%p11 bra 	$L__BB13_32;
$L__BB13_33:
	// begin inline asm
	mov.u32 %r45, %laneid;
	// end inline asm
	mov.b64 	%rd57, %fd230;
	mov.b64 	{%r47, %r52}, %rd57;
	mov.b32 	%r53, 1;
	mov.b32 	%r94, 31;
	mov.b32 	%r95, -1;
	// begin inline asm
	shfl.sync.down.b32 %r46, %r47, %r53, %r94, %r95;
	// end inline asm
	// begin inline asm
	shfl.sync.down.b32 %r51, %r52, %r53, %r94, %r95;
	// end inline asm
	mov.b64 	%rd58, {%r46, %r51};
	mov.b64 	%fd65, %rd58;
	setp.gt.s32 	%p12, %r45, 30;
	add.f64 	%fd66, %fd230, %fd65;
	selp.f64 	%fd67, %fd230, %fd66, %p12;
	mov.b64 	%rd59, %fd67;
	mov.b64 	{%r57, %r62}, %rd59;
	mov.b32 	%r63, 2;
	// begin inline asm
	shfl.sync.down.b32 %r56, %r57, %r63, %r94, %r95;
	// end inline asm
	// begin inline asm
	shfl.sync.down.b32 %r61, %r62, %r63, %r94, %r95;
	// end inline asm
	mov.b64 	%rd60, {%r56, %r61};
	mov.b64 	%fd68, %rd60;
	setp.gt.s32 	%p13, %r45, 29;
	add.f64 	%fd69, %fd67, %fd68;
	selp.f64 	%fd70, %fd67, %fd69, %p13;
	mov.b64 	%rd61, %fd70;
	mov.b64 	{%r67, %r72}, %rd61;
	mov.b32 	%r73, 4;
	// begin inline asm
	shfl.sync.down.b32 %r66, %r67, %r73, %r94, %r95;
	// end inline asm
	// begin inline asm
	shfl.sync.down.b32 %r71, %r72, %r73, %r94, %r95;
	// end inline asm
	mov.b64 	%rd62, {%r66, %r71};
	mov.b64 	%fd71, %rd62;
	setp.gt.s32 	%p14, %r45, 27;
	add.f64 	%fd72, %fd70, %fd71;
	selp.f64 	%fd73, %fd70, %fd72, %p14;
	mov.b64 	%rd63, %fd73;
	mov.b64 	{%r77, %r82}, %rd63;
	mov.b32 	%r83, 8;
	// begin inline asm
	shfl.sync.down.b32 %r76, %r77, %r83, %r94, %r95;
	// end inline asm
	// begin inline asm
	shfl.sync.down.b32 %r81, %r82, %r83, %r94, %r95;
	// end inline asm
	mov.b64 	%rd64, {%r76, %r81};
	mov.b64 	%fd74, %rd64;
	setp.gt.s32 	%p15, %r45, 23;
	add.f64 	%fd75, %fd73, %fd74;
	selp.f64 	%fd76, %fd73, %fd75, %p15;
	mov.b64 	%rd65, %fd76;
	mov.b64 	{%r87, %r92}, %rd65;
	mov.b32 	%r93, 16;
	// begin inline asm
	shfl.sync.down.b32 %r86, %r87, %r93, %r94, %r95;
	// end inline asm
	// begin inline asm
	shfl.sync.down.b32 %r91, %r92, %r93, %r94, %r95;
	// end inline asm
	mov.b64 	%rd66, {%r86, %r91};
	mov.b64 	%fd77, %rd66;
	setp.gt.s32 	%p16, %r45, 15;
	add.f64 	%fd26, %fd76, %fd77;
	selp.f64 	%fd231, %fd76, %fd26, %p16;
	setp.ne.s32 	%p17, %r45, 0;
	@%p17 bra 	$L__BB13_35;
	shr.u32 	%r96, %r13, 2;
	and.b32  	%r97, %r96, 248;
	mov.u32 	%r98, _ZZN3cub18CUB_300001_SM_10006detail6reduce28DeviceReduceSingleTileKernelINS2_10policy_hubIdyN4cuda3std3__44plusIdEEE10Policy1000EPdSC_iS9_ddNS7_10__identityEEEvT0_T1_T2_T3_T4_T6_E12temp_storage;
	add.s32 	%r99, %r98, %r97;
	st.shared.f64 	[%r99+16], %fd26;
$L__BB13_35:
	bar.sync 	0;
	setp.ne.s32 	%p18, %r13, 0;
	@%p18 bra 	$L__BB13_37;
	ld.shared.f64 	%fd78, [_ZZN3cub18CUB_300001_SM_10006detail6reduce28DeviceReduceSingleTileKernelINS2_10policy_hubIdyN4cuda3std3__44plusIdEEE10Policy1000EPdSC_iS9_ddNS7_10__identityEEEvT0_T1_T2_T3_T4_T6_E12temp_storage+24];
	add.f64 	%fd79, %fd231, %fd78;
	ld.shared.f64 	%fd80, [_ZZN3cub18CUB_300001_SM_10006detail6reduce28DeviceReduceSingleTileKernelINS2_10policy_hubIdyN4cuda3std3__44plusIdEEE10Policy1000EPdSC_iS9_ddNS7_10__identityEEEvT0_T1_T2_T3_T4_T6_E12temp_storage+32];
	add.f64 	%fd81, %fd79, %fd80;
	ld.shared.f64 	%fd82, [_ZZN3cub18CUB_300001_SM_10006detail6reduce28DeviceReduceSingleTileKernelINS2_10policy_hubIdyN4cuda3std3__44plusIdEEE10Policy1000EPdSC_iS9_ddNS7_10__identityEEEvT0_T1_T2_T3_T4_T6_E12temp_storage+40];
	add.f64 	%fd83, %fd81, %fd82;
	ld.shared.f64 	%fd84, [_ZZN3cub18CUB_300001_SM_10006detail6reduce28DeviceReduceSingleTileKernelINS2_10policy_hubIdyN4cuda3std3__44plusIdEEE10Policy1000EPdSC_iS9_ddNS7_10__identityEEEvT0_T1_T2_T3_T4_T6_E12temp_storage+48];
	add.f64 	%fd85, %fd83, %fd84;
	ld.shared.f64 	%fd86, [_ZZN3cub18CUB_300001_SM_10006detail6reduce28DeviceReduceSingleTileKernelINS2_10policy_hubIdyN4cuda3std3__44plusIdEEE10Policy1000EPdSC_iS9_ddNS7_10__identityEEEvT0_T1_T2_T3_T4_T6_E12temp_storage+56];
	add.f64 	%fd87, %fd85, %fd86;
	ld.shared.f64 	%fd88, [_ZZN3cub18CUB_300001_SM_10006detail6reduce28DeviceReduceSingleTileKernelINS2_10policy_hubIdyN4cuda3std3__44plusIdEEE10Policy1000EPdSC_iS9_ddNS7_10__identityEEEvT0_T1_T2_T3_T4_T6_E12temp_storage+64];
	add.f64 	%fd89, %fd87, %fd88;
	ld.shared.f64 	%fd90, [_ZZN3cub18CUB_300001_SM_10006detail6reduce28DeviceReduceSingleTileKernelINS2_10policy_hubIdyN4cuda3std3__44plusIdEEE10Policy1000EPdSC_iS9_ddNS7_10__identityEEEvT0_T1_T2_T3_T4_T6_E12temp_storage+72];
	add.f64 	%fd91, %fd89, %fd90;
	ld.shared.f64 	%fd92, [_ZZN3cub18CUB_300001_SM_10006detail6reduce28DeviceReduceSingleTileKernelINS2_10policy_hubIdyN4cuda3std3__44plusIdEEE10Policy1000EPdSC_iS9_ddNS7_10__identityEEEvT0_T1_T2_T3_T4_T6_E12temp_storage+80];
	add.f64 	%fd93, %fd91, %fd92;
	ld.shared.f64 	%fd94, [_ZZN3cub18CUB_300001_SM_10006detail6reduce28DeviceReduceSingleTileKernelINS2_10policy_hubIdyN4cuda3std3__44plusIdEEE10Policy1000EPdSC_iS9_ddNS7_10__identityEEEvT0_T1_T2_T3_T4_T6_E12temp_storage+88];
	add.f64 	%fd95, %fd93, %fd94;
	ld.shared.f64 	%fd96, [_ZZN3cub18CUB_300001_SM_10006detail6reduce28DeviceReduceSingleTileKernelINS2_10policy_hubIdyN4cuda3std3__44plusIdEEE10Policy1000EPdSC_iS9_ddNS7_10__identityEEEvT0_T1_T2_T3_T4_T6_E12temp_storage+96];
	add.f64 	%fd97, %fd95, %fd96;
	ld.shared.f64 	%fd98, [_ZZN3cub18CUB_300001_SM_10006detail6reduce28DeviceReduceSingleTileKernelINS2_10policy_hubIdyN4cuda3std3__44plusIdEEE10Policy1000EPdSC_iS9_ddNS7_10__identityEEEvT0_T1_T2_T3_T4_T6_E12temp_storage+104];
	add.f64 	%fd99, %fd97, %fd98;
	ld.shared.f64 	%fd100, [_ZZN3cub18CUB_300001_SM_10006detail6reduce28DeviceReduceSingleTileKernelINS2_10policy_hubIdyN4cuda3std3__44plusIdEEE10Policy1000EPdSC_iS9_ddNS7_10__identityEEEvT0_T1_T2_T3_T4_T6_E12temp_storage+112];
	add.f64 	%fd101, %fd99, %fd100;
	ld.shared.f64 	%fd102, [_ZZN3cub18CUB_300001_SM_10006detail6reduce28DeviceReduceSingleTileKernelINS2_10policy_hubIdyN4cuda3std3__44plusIdEEE10Policy1000EPdSC_iS9_ddNS7_10__identityEEEvT0_T1_T2_T3_T4_T6_E12temp_storage+120];
	add.f64 	%fd103, %fd101, %fd102;
	ld.shared.f64 	%fd104, [_ZZN3cub18CUB_300001_SM_10006detail6reduce28DeviceReduceSingleTileKernelINS2_10policy_hubIdyN4cuda3std3__44plusIdEEE10Policy1000EPdSC_iS9_ddNS7_10__identityEEEvT0_T1_T2_T3_T4_T6_E12temp_storage+128];
	add.f64 	%fd105, %fd103, %fd104;
	ld.shared.f64 	%fd106, [_ZZN3cub18CUB_300001_SM_10006detail6reduce28DeviceReduceSingleTileKernelINS2_10policy_hubIdyN4cuda3std3__44plusIdEEE10Policy1000EPdSC_iS9_ddNS7_10__identityEEEvT0_T1_T2_T3_T4_T6_E12temp_storage+136];
	add.f64 	%fd231, %fd105, %fd106;
$L__BB13_37:
	mov.u32 	%r223, %tid.x;
	setp.ne.s32 	%p56, %r223, 0;
	@%p56 bra 	$L__BB13_39;
	add.f64 	%fd217, %fd30, %fd231;
	st.global.f64 	[%rd1], %fd217;
$L__BB13_39:
	ret;

}


// ===== COMPILED SASS (sm_100) =====

	.target	sm_100

	.elftype	@"ET_EXEC"


//--------------------- .note.nv.tkinfo           --------------------------
	.section	.note.nv.tkinfo,"",@"SHT_NOTE"
	.sectionflags	@"SHF_NOTE_NV_TKINFO"
	.tkinfo
        /*0018*/ 	.word	0x00000002
        /*0030*/ 	.string	""
        /*0030*/ 	.string	"ptxas"
        /*0030*/ 	.string	"Cuda compilation tools, release 13.0, V13.0.88"
        /*0030*/ 	.string	"Build cuda_13.0.r13.0/compiler.36424714_0"
        /*0030*/ 	.string	"-arch sm_100 -m 64 "



//--------------------- .note.nv.cuinfo           --------------------------
	.section	.note.nv.cuinfo,"",@"SHT_NOTE"
	.sectionflags	@"SHF_NOTE_NV_CUINFO"
        /*0018*/ 	.short	0x0002
        /*001a*/ 	.short	0x0064
        /*001c*/ 	.short	0x0082
	.zero		2


//--------------------- .nv.info                  --------------------------
	.section	.nv.info,"",@"SHT_CUDA_INFO"
	.align	4


	//----- nvinfo : EIATTR_REGCOUNT
	.align		4
        /*0000*/ 	.byte	0x04, 0x2f
        /*0002*/ 	.short	(.L_44 - .L_43)
	.align		4
.L_43:
        /*0004*/ 	.word	index@(_Z10initializePdiidd)
        /*0008*/ 	.word	0x0000000a


	//----- nvinfo : EIATTR_FRAME_SIZE
	.align		4
.L_44:
        /*000c*/ 	.byte	0x04, 0x11
        /*000e*/ 	.short	(.L_46 - .L_45)
	.align		4
.L_45:
        /*0010*/ 	.word	index@(_Z10initializePdiidd)
        /*0014*/ 	.word	0x00000000


	//----- nvinfo : EIATTR_REGCOUNT
	.align		4
.L_46:
        /*0018*/ 	.byte	0x04, 0x2f
        /*001a*/ 	.short	(.L_48 - .L_47)
	.align		4
.L_47:
        /*001c*/ 	.word	index@(_Z6updatePdS_iidd)
        /*0020*/ 	.word	0x0000000a


	//----- nvinfo : EIATTR_FRAME_SIZE
	.align		4
.L_48:
        /*0024*/ 	.byte	0x04, 0x11
        /*0026*/ 	.short	(.L_50 - .L_49)
	.align		4
.L_49:
        /*0028*/ 	.word	index@(_Z6updatePdS_iidd)
        /*002c*/ 	.word	0x00000000


	//----- nvinfo : EIATTR_REGCOUNT
	.align		4
.L_50:
        /*0030*/ 	.byte	0x04, 0x2f
        /*0032*/ 	.short	(.L_52 - .L_51)
	.align		4
.L_51:
        /*0034*/ 	.word	index@(_Z11compute_r_jPdS_S_iiddd)
        /*0038*/ 	.word	0x0000002e


	//----- nvinfo : EIATTR_FRAME_SIZE
	.align		4
.L_52:
        /*003c*/ 	.byte	0x04, 0x11
        /*003e*/ 	.short	(.L_54 - .L_53)
	.align		4
.L_53:
        /*0040*/ 	.word	index@($__internal_4_$__cuda_sm20_div_rn_f64_full)
        /*0044*/ 	.word	0x00000000


	//----- nvinfo : EIATTR_FRAME_SIZE
	.align		4
.L_54:
        /*0048*/ 	.byte	0x04, 0x11
        /*004a*/ 	.short	(.L_56 - .L_55)
	.align		4
.L_55:
        /*004c*/ 	.word	index@(_Z11compute_r_jPdS_S_iiddd)
        /*0050*/ 	.word	0x00000000


	//----- nvinfo : EIATTR_REGCOUNT
	.align		4
.L_56:
        /*0054*/ 	.byte	0x04, 0x2f
        /*0056*/ 	.short	(.L_58 - .L_57)
	.align		4
.L_57:
        /*0058*/ 	.word	index@(_Z9compute_rPdS_S_iiddd)
        /*005c*/ 	.word	0x0000002e


	//----- nvinfo : EIATTR_FRAME_SIZE
	.align		4
.L_58:
        /*0060*/ 	.byte	0x04, 0x11
        /*0062*/ 	.short	(.L_60 - .L_59)
	.align		4
.L_59:
        /*0064*/ 	.word	index@($__internal_3_$__cuda_sm20_div_rn_f64_full)
        /*0068*/ 	.word	0x00000000


	//----- nvinfo : EIATTR_FRAME_SIZE
	.align		4
.L_60:
        /*006c*/ 	.byte	0x04, 0x11
        /*006e*/ 	.short	(.L_62 - .L_61)
	.align		4
.L_61:
        /*0070*/ 	.word	index@(_Z9compute_rPdS_S_iiddd)
        /*0074*/ 	.word	0x00000000


	//----- nvinfo : EIATTR_REGCOUNT
	.align		4
.L_62:
        /*0078*/ 	.byte	0x04, 0x2f
        /*007a*/ 	.short	(.L_64 - .L_63)
	.align		4
.L_63:
        /*007c*/ 	.word	index@(_Z11jacobi_iterPdS_S_S_iiddd)
        /*0080*/ 	.word	0x0000001e


	//----- nvinfo : EIATTR_FRAME_SIZE
	.align		4
.L_64:
        /*0084*/ 	.byte	0x04, 0x11
        /*0086*/ 	.short	(.L_66 - .L_65)
	.align		4
.L_65:
        /*0088*/ 	.word	index@($__internal_2_$__cuda_sm20_div_rn_f64_full)
        /*008c*/ 	.word	0x00000000


	//----- nvinfo : EIATTR_FRAME_SIZE
	.align		4
.L_66:
        /*0090*/ 	.byte	0x04, 0x11
        /*0092*/ 	.short	(.L_68 - .L_67)
	.align		4
.L_67:
        /*0094*/ 	.word	index@(_Z11jacobi_iterPdS_S_S_iiddd)
        /*0098*/ 	.word	0x00000000


	//----- nvinfo : EIATTR_REGCOUNT
	.align		4
.L_68:
        /*009c*/ 	.byte	0x04, 0x2f
        /*009e*/ 	.short	(.L_70 - .L_69)
	.align		4
.L_69:
        /*00a0*/ 	.word	index@(_Z5adi_xPdS_S_ii)
        /*00a4*/ 	.word	0x00000028


	//----- nvinfo : EIATTR_FRAME_SIZE
	.align		4
.L_70:
        /*00a8*/ 	.byte	0x04, 0x11
        /*00aa*/ 	.short	(.L_72 - .L_71)
	.align		4
.L_71:
        /*00ac*/ 	.word	index@($__internal_1_$__cuda_sm20_div_rn_f64_full)
        /*00b0*/ 	.word	0x00000000


	//----- nvinfo : EIATTR_FRAME_SIZE
	.align		4
.L_72:
        /*00b4*/ 	.byte	0x04, 0x11
        /*00b6*/ 	.short	(.L_74 - .L_73)
	.align		4
.L_73:
        /*00b8*/ 	.word	index@(_Z5adi_xPdS_S_ii)
        /*00bc*/ 	.word	0x00000000


	//----- nvinfo : EIATTR_REGCOUNT
	.align		4
.L_74:
        /*00c0*/ 	.byte	0x04, 0x2f
        /*00c2*/ 	.short	(.L_76 - .L_75)
	.align		4
.L_75:
        /*00c4*/ 	.word	index@(_Z5adi_yPdS_S_ii)
        /*00c8*/ 	.word	0x00000028


	//----- nvinfo : EIATTR_FRAME_SIZE
	.align		4
.L_76:
        /*00cc*/ 	.byte	0x04, 0x11
        /*00ce*/ 	.short	(.L_78 - .L_77)
	.align		4
.L_77:
        /*00d0*/ 	.word	index@($__internal_0_$__cuda_sm20_div_rn_f64_full)
        /*00d4*/ 	.word	0x00000000


	//----- nvinfo : EIATTR_FRAME_SIZE
	.align		4
.L_78:
        /*00d8*/ 	.byte	0x04, 0x11
        /*00da*/ 	.short	(.L_80 - .L_79)
	.align		4
.L_79:
        /*00dc*/ 	.word	index@(_Z5adi_yPdS_S_ii)
        /*00e0*/ 	.word	0x00000000


	//----- nvinfo : EIATTR_REGCOUNT
	.align		4
.L_80:
        /*00e4*/ 	.byte	0x04, 0x2f
        /*00e6*/ 	.short	(.L_82 - .L_81)
	.align		4
.L_81:
        /*00e8*/ 	.word	index@(_ZN3cub18CUB_300001_SM_10006detail11EmptyKernelIvEEvv)
        /*00ec*/ 	.word	0x00000004


	//----- nvinfo : EIATTR_FRAME_SIZE
	.align		4
.L_82:
        /*00f0*/ 	.byte	0x04, 0x11
        /*00f2*/ 	.short	(.L_84 - .L_83)
	.align		4
.L_83:
        /*00f4*/ 	.word	index@(_ZN3cub18CUB_300001_SM_10006detail11EmptyKernelIvEEvv)
        /*00f8*/ 	.word	0x00000000


	//----- nvinfo : EIATTR_REGCOUNT
	.align		4
.L_84:
        /*00fc*/ 	.byte	0x04, 0x2f
        /*00fe*/ 	.short	(.L_86 - .L_85)
	.align		4
.L_85:
        /*0100*/ 	.word	index@(_ZN3cub18CUB_300001_SM_10006detail6reduce28DeviceReduceSingleTileKernelINS2_10policy_hubIdjN4cuda3std3__44plusIdEEE10Policy1000EN6thrust24THRUST_300001_SM_1000_NS10device_ptrIdEEPdjS9_ddNS7_10__identityEEEvT0_T1_T2_T3_T4_T6_)
        /*0104*/ 	.word	0x0000002d


	//----- nvinfo : EIATTR_FRAME_SIZE
	.align		4
.L_86:
        /*0108*/ 	.byte	0x04, 0x11
        /*010a*/ 	.short	(.L_88 - .L_87)
	.align		4
.L_87:
        /*010c*/ 	.word	index@(_ZN3cub18CUB_300001_SM_10006detail6reduce28DeviceReduceSingleTileKernelINS2_10policy_hubIdjN4cuda3std3__44plusIdEEE10Policy1000EN6thrust24THRUST_300001_SM_1000_NS10device_ptrIdEEPdjS9_ddNS7_10__identityEEEvT0_T1_T2_T3_T4_T6_)
        /*0110*/ 	.word	0x00000000


	//----- nvinfo : EIATTR_REGCOUNT
	.align		4
.L_88:
        /*0114*/ 	.byte	0x04, 0x2f
        /*0116*/ 	.short	(.L_90 - .L_89)
	.align		4
.L_89:
        /*0118*/ 	.word	index@(_ZN3cub18CUB_300001_SM_10006detail6reduce18DeviceReduceKernelINS2_10policy_hubIdjN4cuda3std3__44plusIdEEE10Policy1000EN6thrust24THRUST_300001_SM_1000_NS10device_ptrIdEEjS9_dNS7_10__identityEEEvT0_PT3_T1_NS0_13GridEvenShareISK_EET2_T4_)
        /*011c*/ 	.word	0x00000020


	//----- nvinfo : EIATTR_FRAME_SIZE
	.align		4
.L_90:
        /*0120*/ 	.byte	0x04, 0x11
        /*0122*/ 	.short	(.L_92 - .L_91)
	.align		4
.L_91:
        /*0124*/ 	.word	index@(_ZN3cub18CUB_300001_SM_10006detail6reduce18DeviceReduceKernelINS2_10policy_hubIdjN4cuda3std3__44plusIdEEE10Policy1000EN6thrust24THRUST_300001_SM_1000_NS10device_ptrIdEEjS9_dNS7_10__identityEEEvT0_PT3_T1_NS0_13GridEvenShareISK_EET2_T4_)
        /*0128*/ 	.word	0x00000000


	//----- nvinfo : EIATTR_REGCOUNT
	.align		4
.L_92:
        /*012c*/ 	.byte	0x04, 0x2f
        /*012e*/ 	.short	(.L_94 - .L_93)
	.align		4
.L_93:
        /*0130*/ 	.word	index@(_ZN3cub18CUB_300001_SM_10006detail6reduce28DeviceReduceSingleTileKernelINS2_10policy_hubIdjN4cuda3std3__44plusIdEEE10Policy1000EPdSC_iS9_ddNS7_10__identityEEEvT0_T1_T2_T3_T4_T6_)
        /*0134*/ 	.word	0x00000030


	//----- nvinfo : EIATTR_FRAME_SIZE
	.align		4
.L_94:
        /*0138*/ 	.byte	0x04, 0x11
        /*013a*/ 	.short	(.L_96 - .L_95)
	.align		4
.L_95:
        /*013c*/ 	.word	index@(_ZN3cub18CUB_300001_SM_10006detail6reduce28DeviceReduceSingleTileKernelINS2_10policy_hubIdjN4cuda3std3__44plusIdEEE10Policy1000EPdSC_iS9_ddNS7_10__identityEEEvT0_T1_T2_T3_T4_T6_)
        /*0140*/ 	.word	0x00000000


	//----- nvinfo : EIATTR_REGCOUNT
	.align		4
.L_96:
        /*0144*/ 	.byte	0x04, 0x2f
        /*0146*/ 	.short	(.L_98 - .L_97)
	.align		4
.L_97:
        /*0148*/ 	.word	index@(_ZN3cub18CUB_300001_SM_10006detail6reduce28DeviceReduceSingleTileKernelINS2_10policy_hubIdyN4cuda3std3__44plusIdEEE10Policy1000EN6thrust24THRUST_300001_SM_1000_NS10device_ptrIdEEPdyS9_ddNS7_10__identityEEEvT0_T1_T2_T3_T4_T6_)
        /*014c*/ 	.word	0x0000002e


	//----- nvinfo : EIATTR_FRAME_SIZE
	.align		4
.L_98:
        /*0150*/ 	.byte	0x04, 0x11
        /*0152*/ 	.short	(.L_100 - .L_99)
	.align		4
.L_99:
        /*0154*/ 	.word	index@(_ZN3cub18CUB_300001_SM_10006detail6reduce28DeviceReduceSingleTileKernelINS2_10policy_hubIdyN4cuda3std3__44plusIdEEE10Policy1000EN6thrust24THRUST_300001_SM_1000_NS10device_ptrIdEEPdyS9_ddNS7_10__identityEEEvT0_T1_T2_T3_T4_T6_)
        /*0158*/ 	.word	0x00000000


	//----- nvinfo : EIATTR_REGCOUNT
	.align		4
.L_100:
        /*015c*/ 	.byte	0x04, 0x2f
        /*015e*/ 	.short	(.L_102 - .L_101)
	.align		4
.L_101:
        /*0160*/ 	.word	index@(_ZN3cub18CUB_300001_SM_10006detail6reduce18DeviceReduceKernelINS2_10policy_hubIdyN4cuda3std3__44plusIdEEE10Policy1000EN6thrust24THRUST_300001_SM_1000_NS10device_ptrIdEEyS9_dNS7_10__identityEEEvT0_PT3_T1_NS0_13GridEvenShareISK_EET2_T4_)
        /*0164*/ 	.word	0x0000001d


	//----- nvinfo : EIATTR_FRAME_SIZE
	.align		4
.L_102:
        /*0168*/ 	.byte	0x04, 0x11
        /*016a*/ 	.short	(.L_104 - .L_103)
	.align		4
.L_103:
        /*016c*/ 	.word	index@(_ZN3cub18CUB_300001_SM_10006detail6reduce18DeviceReduceKernelINS2_10policy_hubIdyN4cuda3std3__44plusIdEEE10Policy1000EN6thrust24THRUST_300001_SM_1000_NS10device_ptrIdEEyS9_dNS7_10__identityEEEvT0_PT3_T1_NS0_13GridEvenShareISK_EET2_T4_)
        /*0170*/ 	.word	0x00000000


	//----- nvinfo : EIATTR_REGCOUNT
	.align		4
.L_104:
        /*0174*/ 	.byte	0x04, 0x2f
        /*0176*/ 	.short	(.L_106 - .L_105)
	.align		4
.L_105:
        /*0178*/ 	.word	index@(_ZN3cub18CUB_300001_SM_10006detail6reduce28DeviceReduceSingleTileKernelINS2_10policy_hubIdyN4cuda3std3__44plusIdEEE10Policy1000EPdSC_iS9_ddNS7_10__identityEEEvT0_T1_T2_T3_T4_T6_)
        /*017c*/ 	.word	0x00000030


	//----- nvinfo : EIATTR_FRAME_SIZE
	.align		4
.L_106:
        /*0180*/ 	.byte	0x04, 0x11
        /*0182*/ 	.short	(.L_108 - .L_107)
	.align		4
.L_107:
        /*0184*/ 	.word	index@(_ZN3cub18CUB_300001_SM_10006detail6reduce28DeviceReduceSingleTileKernelINS2_10policy_hubIdyN4cuda3std3__44plusIdEEE10Policy1000EPdSC_iS9_ddNS7_10__identityEEEvT0_T1_T2_T3_T4_T6_)
        /*0188*/ 	.word	0x00000000


	//----- nvinfo : EIATTR_MIN_STACK_SIZE
	.align		4
.L_108:
        /*018c*/ 	.byte	0x04, 0x12
        /*018e*/ 	.short	(.L_110 - .L_109)
	.align		4
.L_109:
        /*0190*/ 	.word	index@(_ZN3cub18CUB_300001_SM_10006detail6reduce28DeviceReduceSingleTileKernelINS2_10policy_hubIdyN4cuda3std3__44plusIdEEE10Policy1000EPdSC_iS9_ddNS7_10__identityEEEvT0_T1_T2_T3_T4_T6_)
        /*0194*/ 	.word	0x00000000


	//----- nvinfo : EIATTR_MIN_STACK_SIZE
	.align		4
.L_110:
        /*0198*/ 	.byte	0x04, 0x12
        /*019a*/ 	.short	(.L_112 - .L_111)
	.align		4
.L_111:
        /*019c*/ 	.word	index@(_ZN3cub18CUB_300001_SM_10006detail6reduce18DeviceReduceKernelINS2_10policy_hubIdyN4cuda3std3__44plusIdEEE10Policy1000EN6thrust24THRUST_300001_SM_1000_NS10device_ptrIdEEyS9_dNS7_10__identityEEEvT0_PT3_T1_NS0_13GridEvenShareISK_EET2_T4_)
        /*01a0*/ 	.word	0x00000000


	//----- nvinfo : EIATTR_MIN_STACK_SIZE
	.align		4
.L_112:
        /*01a4*/ 	.byte	0x04, 0x12
        /*01a6*/ 	.short	(.L_114 - .L_113)
	.align		4
.L_113:
        /*01a8*/ 	.word	index@(_ZN3cub18CUB_300001_SM_10006detail6reduce28DeviceReduceSingleTileKernelINS2_10policy_hubIdyN4cuda3std3__44plusIdEEE10Policy1000EN6thrust24THRUST_300001_SM_1000_NS10device_ptrIdEEPdyS9_ddNS7_10__identityEEEvT0_T1_T2_T3_T4_T6_)
        /*01ac*/ 	.word	0x00000000


	//----- nvinfo : EIATTR_MIN_STACK_SIZE
	.align		4
.L_114:
        /*01b0*/ 	.byte	0x04, 0x12
        /*01b2*/ 	.short	(.L_116 - .L_115)
	.align		4
.L_115:
        /*01b4*/ 	.word	index@(_ZN3cub18CUB_300001_SM_10006detail6reduce28DeviceReduceSingleTileKernelINS2_10policy_hubIdjN4cuda3std3__44plusIdEEE10Policy1000EPdSC_iS9_ddNS7_10__identityEEEvT0_T1_T2_T3_T4_T6_)
        /*01b8*/ 	.word	0x00000000


	//----- nvinfo : EIATTR_MIN_STACK_SIZE
	.align		4
.L_116:
        /*01bc*/ 	.byte	0x04, 0x12
        /*01be*/ 	.short	(.L_118 - .L_117)
	.align		4
.L_117:
        /*01c0*/ 	.word	index@(_ZN3cub18CUB_300001_SM_10006detail6reduce18DeviceReduceKernelINS2_10policy_hubIdjN4cuda3std3__44plusIdEEE10Policy1000EN6thrust24THRUST_300001_SM_1000_NS10device_ptrIdEEjS9_dNS7_10__identityEEEvT0_PT3_T1_NS0_13GridEvenShareISK_EET2_T4_)
        /*01c4*/ 	.word	0x00000000


	//----- nvinfo : EIATTR_MIN_STACK_SIZE
	.align		4
.L_118:
        /*01c8*/ 	.byte	0x04, 0x12
        /*01ca*/ 	.short	(.L_120 - .L_119)
	.align		4
.L_119:
        /*01cc*/ 	.word	index@(_ZN3cub18CUB_300001_SM_10006detail6reduce28DeviceReduceSingleTileKernelINS2_10policy_hubIdjN4cuda3std3__44plusIdEEE10Policy1000EN6thrust24THRUST_300001_SM_1000_NS10device_ptrIdEEPdjS9_ddNS7_10__identityEEEvT0_T1_T2_T3_T4_T6_)
        /*01d0*/ 	.word	0x00000000


	//----- nvinfo : EIATTR_MIN_STACK_SIZE
	.align		4
.L_120:
        /*01d4*/ 	.byte	0x04, 0x12
        /*01d6*/ 	.short	(.L_122 - .L_121)
	.align		4
.L_121:
        /*01d8*/ 	.word	index@(_ZN3cub18CUB_300001_SM_10006detail11EmptyKernelIvEEvv)
        /*01dc*/ 	.word	0x00000000


	//----- nvinfo : EIATTR_MIN_STACK_SIZE
	.align		4
.L_122:
        /*01e0*/ 	.byte	0x04, 0x12
        /*01e2*/ 	.short	(.L_124 - .L_123)
	.align		4
.L_123:
        /*01e4*/ 	.word	index@(_Z5adi_yPdS_S_ii)
        /*01e8*/ 	.word	0x00000000


	//----- nvinfo : EIATTR_MIN_STACK_SIZE
	.align		4
.L_124:
        /*01ec*/ 	.byte	0x04, 0x12
        /*01ee*/ 	.short	(.L_126 - .L_125)
	.align		4
.L_125:
        /*01f0*/ 	.word	index@(_Z5adi_xPdS_S_ii)
        /*01f4*/ 	.word	0x00000000


	//----- nvinfo : EIATTR_MIN_STACK_SIZE
	.align		4
.L_126:
        /*01f8*/ 	.byte	0x04, 0x12
        /*01fa*/ 	.short	(.L_128 - .L_127)
	.align		4
.L_127:
        /*01fc*/ 	.word	index@(_Z11jacobi_iterPdS_S_S_iiddd)
        /*0200*/ 	.word	0x00000000


	//----- nvinfo : EIATTR_MIN_STACK_SIZE
	.align		4
.L_128:
        /*0204*/ 	.byte	0x04, 0x12
        /*0206*/ 	.short	(.L_130 - .L_129)
	.align		4
.L_129:
        /*0208*/ 	.word	index@(_Z9compute_rPdS_S_iiddd)
        /*020c*/ 	.word	0x00000000


	//----- nvinfo : EIATTR_MIN_STACK_SIZE
	.align		4
.L_130:
        /*0210*/ 	.byte	0x04, 0x12
        /*0212*/ 	.short	(.L_132 - .L_131)
	.align		4
.L_131:
        /*0214*/ 	.word	index@(_Z11compute_r_jPdS_S_iiddd)
        /*0218*/ 	.word	0x00000000


	//----- nvinfo : EIATTR_MIN_STACK_SIZE
	.align		4
.L_132:
        /*021c*/ 	.byte	0x04, 0x12
        /*021e*/ 	.short	(.L_134 - .L_133)
	.align		4
.L_133:
        /*0220*/ 	.word	index@(_Z6updatePdS_iidd)
        /*0224*/ 	.word	0x00000000


	//----- nvinfo : EIATTR_MIN_STACK_SIZE
	.align		4
.L_134:
        /*0228*/ 	.byte	0x04, 0x12
        /*022a*/ 	.short	(.L_136 - .L_135)
	.align		4
.L_135:
        /*022c*/ 	.word	index@(_Z10initializePdiidd)
        /*0230*/ 	.word	0x00000000
.L_136:


//--------------------- .nv.compat                --------------------------
	.section	.nv.compat,"",@"SHT_CUDA_COMPAT_INFO"
	.align	4
        /*0000*/ 	.byte	0x02, 0x09, 0x00, 0x00, 0x02, 0x02, 0x01, 0x00, 0x02, 0x05, 0x05, 0x00, 0x03, 0x07, 0x01, 0x01
        /*0010*/ 	.byte	0x02, 0x03, 0x00, 0x00, 0x02, 0x06, 0x01, 0x00, 0x04, 0x0b, 0x08, 0x00, 0x01, 0x00, 0x00, 0x00
        /*0020*/ 	.byte	0x00, 0x00, 0x00, 0x00


//--------------------- .nv.info._ZN3cub18CUB_300001_SM_10006detail6reduce28DeviceReduceSingleTileKernelINS2_10policy_hubIdyN4cuda3std3__44plusIdEEE10Policy1000EPdSC_iS9_ddNS7_10__identityEEEvT0_T1_T2_T3_T4_T6_ --------------------------
	.section	.nv.info._ZN3cub18CUB_300001_SM_10006detail6reduce28DeviceReduceSingleTileKernelINS2_10policy_hubIdyN4cuda3std3__44plusIdEEE10Policy1000EPdSC_iS9_ddNS7_10__identityEEEvT0_T1_T2_T3_T4_T6_,"",@"SHT_CUDA_INFO"
	.sectionflags	@""
	.align	4


	//----- nvinfo : EIATTR_CUDA_API_VERSION
	.align		4
        /*0000*/ 	.byte	0x04, 0x37
        /*0002*/ 	.short	(.L_138 - .L_137)
.L_137:
        /*0004*/ 	.word	0x00000082


	//----- nvinfo : EIATTR_KPARAM_INFO
	.align		4
.L_138:
        /*0008*/ 	.byte	0x04, 0x17
        /*000a*/ 	.short	(.L_140 - .L_139)
.L_139:
        /*000c*/ 	.word	0x00000000
        /*0010*/ 	.short	0x0005
        /*0012*/ 	.short	0x0020
        /*0014*/ 	.byte	0x00, 0xf0, 0x05, 0x00


	//----- nvinfo : EIATTR_KPARAM_INFO
	.align		4
.L_140:
        /*0018*/ 	.byte	0x04, 0x17
        /*001a*/ 	.short	(.L_142 - .L_141)
.L_141:
        /*001c*/ 	.word	0x00000000
        /*0020*/ 	.short	0x0004
        /*0022*/ 	.short	0x0018
        /*0024*/ 	.byte	0x00, 0xf0, 0x21, 0x00


	//----- nvinfo : EIATTR_KPARAM_INFO
	.align		4
.L_142:
        /*0028*/ 	.byte	0x04, 0x17
        /*002a*/ 	.short	(.L_144 - .L_143)
.L_143:
        /*002c*/ 	.word	0x00000000
        /*0030*/ 	.short	0x0003
        /*0032*/ 	.short	0x0014
        /*0034*/ 	.byte	0x00, 0xf0, 0x05, 0x00


	//----- nvinfo : EIATTR_KPARAM_INFO
	.align		4
.L_144:
        /*0038*/ 	.byte	0x04, 0x17
        /*003a*/ 	.short	(.L_146 - .L_145)
.L_145:
        /*003c*/ 	.word	0x00000000
        /*0040*/ 	.short	0x0002
        /*0042*/ 	.short	0x0010
        /*0044*/ 	.byte	0x00, 0xf0, 0x11, 0x00


	//----- nvinfo : EIATTR_KPARAM_INFO
	.align		4
.L_146:
        /*0048*/ 	.byte	0x04, 0x17
        /*004a*/ 	.short	(.L_148 - .L_147)
.L_147:
        /*004c*/ 	.word	0x00000000
        /*0050*/ 	.short	0x0001
        /*0052*/ 	.short	0x0008
        /*0054*/ 	.byte	0x00, 0xf5, 0x21, 0x00


	//----- nvinfo : EIATTR_KPARAM_INFO
	.align		4
.L_148:
        /*0058*/ 	.byte	0x04, 0x17
        /*005a*/ 	.short	(.L_150 - .L_149)
.L_149:
        /*005c*/ 	.word	0x00000000
        /*0060*/ 	.short	0x0000
        /*0062*/ 	.short	0x0000
        /*0064*/ 	.byte	0x00, 0xf5, 0x21, 0x00


	//----- nvinfo : EIATTR_SPARSE_MMA_MASK
	.align		4
.L_150:
        /*0068*/ 	.byte	0x03, 0x50
        /*006a*/ 	.short	0x0000


	//----- nvinfo : EIATTR_MAXREG_COUNT
	.align		4
        /*006c*/ 	.byte	0x03, 0x1b
        /*006e*/ 	.short	0x0080


	//----- nvinfo : EIATTR_NUM_BARRIERS
	.align		4
        /*0070*/ 	.byte	0x02, 0x4c
        /*0072*/ 	.byte	0x01
	.zero		1


	//----- nvinfo : EIATTR_MERCURY_ISA_VERSION
	.align		4
        /*0074*/ 	.byte	0x03, 0x5f
        /*0076*/ 	.short	0x0101


	//----- nvinfo : EIATTR_COOP_GROUP_MASK_REGIDS
	.align		4
        /*0078*/ 	.byte	0x04, 0x29
        /*007a*/ 	.short	(.L_152 - .L_151)


	//   ....[0]....
.L_151:
        /*007c*/ 	.word	0xffffffff


	//   ....[1]....
        /*0080*/ 	.word	0xffffffff


	//   ....[2]....
        /*0084*/ 	.word	0xffffffff


	//   ....[3]....
        /*0088*/ 	.word	0xffffffff


	//   ....[4]....
        /*008c*/ 	.word	0xffffffff


	//   ....[5]....
        /*0090*/ 	.word	0xffffffff


	//   ....[6]....
        /*0094*/ 	.word	0xffffffff


	//   ....[7]....
        /*0098*/ 	.word	0xffffffff


	//   ....[8]....
        /*009c*/ 	.word	0xffffffff


	//   ....[9]....
        /*00a0*/ 	.word	0xffffffff


	//   ....[10]....
        /*00a4*/ 	.word	0xffffffff


	//   ....[11]....
        /*00a8*/ 	.word	0xffffffff


	//   ....[12]....
        /*00ac*/ 	.word	0xffffffff


	//   ....[13]....
        /*00b0*/ 	.word	0xffffffff


	//   ....[14]....
        /*00b4*/ 	.word	0xffffffff


	//   ....[15]....
        /*00b8*/ 	.word	0xffffffff


	//   ....[16]....
        /*00bc*/ 	.word	0xffffffff


	//   ....[17]....
        /*00c0*/ 	.word	0xffffffff


	//   ....[18]....
        /*00c4*/ 	.word	0xffffffff


	//   ....[19]....
        /*00c8*/ 	.word	0xffffffff


	//   ....[20]....
        /*00cc*/ 	.word	0xffffffff


	//   ....[21]....
        /*00d0*/ 	.word	0xffffffff


	//   ....[22]....
        /*00d4*/ 	.word	0xffffffff


	//   ....[23]....
        /*00d8*/ 	.word	0xffffffff


	//   ....[24]....
        /*00dc*/ 	.word	0xffffffff


	//   ....[25]....
        /*00e0*/ 	.word	0xffffffff


	//   ....[26]....
        /*00e4*/ 	.word	0xffffffff


	//   ....[27]....
        /*00e8*/ 	.word	0xffffffff


	//   ....[28]....
        /*00ec*/ 	.word	0xffffffff


	//   ....[29]....
        /*00f0*/ 	.word	0xffffffff


	//----- nvinfo : EIATTR_COOP_GROUP_INSTR_OFFSETS
	.align		4
.L_152:
        /*00f4*/ 	.byte	0x04, 0x28
        /*00f6*/ 	.short	(.L_154 - .L_153)


	//   ....[0]....
.L_153:
        /*00f8*/ 	.word	0x00000960


	//   ....[1]....
        /*00fc*/ 	.word	0x00000970


	//   ....[2]....
        /*0100*/ 	.word	0x000009e0


	//   ....[3]....
        /*0104*/ 	.word	0x00000a10


	//   ....[4]....
        /*0108*/ 	.word	0x00000a70


	//   ....[5]....
        /*010c*/ 	.word	0x00000a80


	//   ....[6]....
        /*0110*/ 	.word	0x00000ae0


	//   ....[7]....
        /*0114*/ 	.word	0x00000af0


	//   ....[8]....
        /*0118*/ 	.word	0x00000b40


	//   ....[9]....
        /*011c*/ 	.word	0x00000b60


	//   ....[10]....
        /*0120*/ 	.word	0x00000e10


	//   ....[11]....
        /*0124*/ 	.word	0x00000e20


	//   ....[12]....
        /*0128*/ 	.word	0x00000eb0


	//   ....[13]....
        /*012c*/ 	.word	0x00000ed0


	//   ....[14]....
        /*0130*/ 	.word	0x00000f20


	//   ....[15]....
        /*0134*/ 	.word	0x00000f40


	//   ....[16]....
        /*0138*/ 	.word	0x00000f90


	//   ....[17]....
        /*013c*/ 	.word	0x00000fb0


	//   ....[18]....
        /*0140*/ 	.word	0x00001000


	//   ....[19]....
        /*0144*/ 	.word	0x00001030


	//   ....[20]....
        /*0148*/ 	.word	0x000020b0


	//   ....[21]....
        /*014c*/ 	.word	0x000020c0


	//   ....[22]....
        /*0150*/ 	.word	0x00002130


	//   ....[23]....
        /*0154*/ 	.word	0x00002140


	//   ....[24]....
        /*0158*/ 	.word	0x000021a0


	//   ....[25]....
        /*015c*/ 	.word	0x000021b0


	//   ....[26]....
        /*0160*/ 	.word	0x00002200


	//   ....[27]....
        /*0164*/ 	.word	0x00002220


	//   ....[28]....
        /*0168*/ 	.word	0x00002280


	//   ....[29]....
        /*016c*/ 	.word	0x000022b0


	//----- nvinfo : EIATTR_VRC_CTA_INIT_COUNT
	.align		4
.L_154:
        /*0170*/ 	.byte	0x02, 0x4a
	.zero		1
	.zero		1


	//----- nvinfo : EIATTR_EXIT_INSTR_OFFSETS
	.align		4
        /*0174*/ 	.byte	0x04, 0x1c
        /*0176*/ 	.short	(.L_156 - .L_155)


	//   ....[0]....
.L_155:
        /*0178*/ 	.word	0x00000080


	//   ....[1]....
        /*017c*/ 	.word	0x000000c0


	//   ....[2]....
        /*0180*/ 	.word	0x00002510


	//   ....[3]....
        /*0184*/ 	.word	0x00002560


	//----- nvinfo : EIATTR_MAX_THREADS
	.align		4
.L_156:
        /*0188*/ 	.byte	0x04, 0x05
        /*018a*/ 	.short	(.L_158 - .L_157)
.L_157:
        /*018c*/ 	.word	0x00000200
        /*0190*/ 	.word	0x00000001
        /*0194*/ 	.word	0x00000001


	//----- nvinfo : EIATTR_CRS_STACK_SIZE
	.align		4
.L_158:
        /*0198*/ 	.byte	0x04, 0x1e
        /*019a*/ 	.short	(.L_160 - .L_159)
.L_159:
        /*019c*/ 	.word	0x00000000


	//----- nvinfo : EIATTR_CBANK_PARAM_SIZE
	.align		4
.L_160:
        /*01a0*/ 	.byte	0x03, 0x19
        /*01a2*/ 	.short	0x0021


	//----- nvinfo : EIATTR_PARAM_CBANK
	.align		4
        /*01a4*/ 	.byte	0x04, 0x0a
        /*01a6*/ 	.short	(.L_162 - .L_161)
	.align		4
.L_161:
        /*01a8*/ 	.word	index@(.nv.constant0._ZN3cub18CUB_300001_SM_10006detail6reduce28DeviceReduceSingleTileKernelINS2_10policy_hubIdyN4cuda3std3__44plusIdEEE10Policy1000EPdSC_iS9_ddNS7_10__identityEEEvT0_T1_T2_T3_T4_T6_)
        /*01ac*/ 	.short	0x0380
        /*01ae*/ 	.short	0x0021


	//----- nvinfo : EIATTR_SW_WAR
	.align		4
.L_162:
        /*01b0*/ 	.byte	0x04, 0x36
        /*01b2*/ 	.short	(.L_164 - .L_163)
.L_163:
        /*01b4*/ 	.word	0x00000008
.L_164:


//--------------------- .nv.info._ZN3cub18CUB_300001_SM_10006detail6reduce18DeviceReduceKernelINS2_10policy_hubIdyN4cuda3std3__44plusIdEEE10Policy1000EN6thrust24THRUST_300001_SM_1000_NS10device_ptrIdEEyS9_dNS7_10__identityEEEvT0_PT3_T1_NS0_13GridEvenShareISK_EET2_T4_ --------------------------
	.section	.nv.info._ZN3cub18CUB_300001_SM_10006detail6reduce18DeviceReduceKernelINS2_10policy_hubIdyN4cuda3std3__44plusIdEEE10Policy1000EN6thrust24THRUST_300001_SM_1000_NS10device_ptrIdEEyS9_dNS7_10__identityEEEvT0_PT3_T1_NS0_13GridEvenShareISK_EET2_T4_,"",@"SHT_CUDA_INFO"
	.sectionflags	@""
	.align	4


	//----- nvinfo : EIATTR_CUDA_API_VERSION
	.align		4
        /*0000*/ 	.byte	0x04, 0x37
        /*0002*/ 	.short	(.L_166 - .L_165)
.L_165:
        /*0004*/ 	.word	0x00000082


	//----- nvinfo : EIATTR_KPARAM_INFO
	.align		4
.L_166:
        /*0008*/ 	.byte	0x04, 0x17
        /*000a*/ 	.short	(.L_168 - .L_167)
.L_167:
        /*000c*/ 	.word	0x00000000
        /*0010*/ 	.short	0x0005
        /*0012*/ 	.short	0x0061
        /*0014*/ 	.byte	0x00, 0xf0, 0x05, 0x00


	//----- nvinfo : EIATTR_KPARAM_INFO
	.align		4
.L_168:
        /*0018*/ 	.byte	0x04, 0x17
        /*001a*/ 	.short	(.L_170 - .L_169)
.L_169:
        /*001c*/ 	.word	0x00000000
        /*0020*/ 	.short	0x0004
        /*0022*/ 	.short	0x0060
        /*0024*/ 	.byte	0x00, 0xf0, 0x05, 0x00


	//----- nvinfo : EIATTR_KPARAM_INFO
	.align		4
.L_170:
        /*0028*/ 	.byte	0x04, 0x17
        /*002a*/ 	.short	(.L_172 - .L_171)
.L_171:
        /*002c*/ 	.word	0x00000000
        /*0030*/ 	.short	0x0003
        /*0032*/ 	.short	0x0018
        /*0034*/ 	.byte	0x00, 0xf0, 0x21, 0x01


	//----- nvinfo : EIATTR_KPARAM_INFO
	.align		4
.L_172:
        /*0038*/ 	.byte	0x04, 0x17
        /*003a*/ 	.short	(.L_174 - .L_173)
.L_173:
        /*003c*/ 	.word	0x00000000
        /*0040*/ 	.short	0x0002
        /*0042*/ 	.short	0x0010
        /*0044*/ 	.byte	0x00, 0xf0, 0x21, 0x00


	//----- nvinfo : EIATTR_KPARAM_INFO
	.align		4
.L_174:
        /*0048*/ 	.byte	0x04, 0x17
        /*004a*/ 	.short	(.L_176 - .L_175)
.L_175:
        /*004c*/ 	.word	0x00000000
        /*0050*/ 	.short	0x0001
        /*0052*/ 	.short	0x0008
        /*0054*/ 	.byte	0x00, 0xf5, 0x21, 0x00


	//----- nvinfo : EIATTR_KPARAM_INFO
	.align		4
.L_176:
        /*0058*/ 	.byte	0x04, 0x17
        /*005a*/ 	.short	(.L_178 - .L_177)
.L_177:
        /*005c*/ 	.word	0x00000000
        /*0060*/ 	.short	0x0000
        /*0062*/ 	.short	0x0000
        /*0064*/ 	.byte	0x00, 0xf0, 0x21, 0x00


	//----- nvinfo : EIATTR_SPARSE_MMA_MASK
	.align		4
.L_178:
        /*0068*/ 	.byte	0x03, 0x50
        /*006a*/ 	.short	0x0000


	//----- nvinfo : EIATTR_MAXREG_COUNT
	.align		4
        /*006c*/ 	.byte	0x03, 0x1b
        /*006e*/ 	.short	0x0080


	//----- nvinfo : EIATTR_NUM_BARRIERS
	.align		4
        /*0070*/ 	.byte	0x02, 0x4c
        /*0072*/ 	.byte	0x01
	.zero		1


	//----- nvinfo : EIATTR_MERCURY_ISA_VERSION
	.align		4
        /*0074*/ 	.byte	0x03, 0x5f
        /*0076*/ 	.short	0x0101


	//----- nvinfo : EIATTR_COOP_GROUP_MASK_REGIDS
	.align		4
        /*0078*/ 	.byte	0x04, 0x29
        /*007a*/ 	.short	(.L_180 - .L_179)


	//   ....[0]....
.L_179:
        /*007c*/ 	.word	0xffffffff


	//   ....[1]....
        /*0080*/ 	.word	0xffffffff


	//   ....[2]....
        /*0084*/ 	.word	0xffffffff


	//   ....[3]....
        /*0088*/ 	.word	0xffffffff


	//   ....[4]....
        /*008c*/ 	.word	0xffffffff


	//   ....[5]....
        /*0090*/ 	.word	0xffffffff


	//   ....[6]....
        /*0094*/ 	.word	0xffffffff


	//   ....[7]....
        /*0098*/ 	.word	0xffffffff


	//   ....[8]....
        /*009c*/ 	.word	0xffffffff


	//   ....[9]....
        /*00a0*/ 	.word	0xffffffff


	//   ....[10]....
        /*00a4*/ 	.word	0xffffffff


	//   ....[11]....
        /*00a8*/ 	.word	0xffffffff


	//   ....[12]....
        /*00ac*/ 	.word	0xffffffff


	//   ....[13]....
        /*00b0*/ 	.word	0xffffffff


	//   ....[14]....
        /*00b4*/ 	.word	0xffffffff


	//   ....[15]....
        /*00b8*/ 	.word	0xffffffff


	//   ....[16]....
        /*00bc*/ 	.word	0xffffffff


	//   ....[17]....
        /*00c0*/ 	.word	0xffffffff


	//   ....[18]....
        /*00c4*/ 	.word	0xffffffff


	//   ....[19]....
        /*00c8*/ 	.word	0xffffffff


	//   ....[20]....
        /*00cc*/ 	.word	0xffffffff


	//   ....[21]....
        /*00d0*/ 	.word	0xffffffff


	//   ....[22]....
        /*00d4*/ 	.word	0xffffffff


	//   ....[23]....
        /*00d8*/ 	.word	0xffffffff


	//   ....[24]....
        /*00dc*/ 	.word	0xffffffff


	//   ....[25]....
        /*00e0*/ 	.word	0xffffffff


	//   ....[26]....
        /*00e4*/ 	.word	0xffffffff


	//   ....[27]....
        /*00e8*/ 	.word	0xffffffff


	//   ....[28]....
        /*00ec*/ 	.word	0xffffffff


	//   ....[29]....
        /*00f0*/ 	.word	0xffffffff


	//----- nvinfo : EIATTR_COOP_GROUP_INSTR_OFFSETS
	.align		4
.L_180:
        /*00f4*/ 	.byte	0x04, 0x28
        /*00f6*/ 	.short	(.L_182 - .L_181)


	//   ....[0]....
.L_181:
        /*00f8*/ 	.word	0x000009a0


	//   ....[1]....
        /*00fc*/ 	.word	0x000009b0


	//   ....[2]....
        /*0100*/ 	.word	0x00000a20


	//   ....[3]....
        /*0104*/ 	.word	0x00000a40


	//   ....[4]....
        /*0108*/ 	.word	0x00000ab0


	//   ....[5]....
        /*010c*/ 	.word	0x00000ac0


	//   ....[6]....
        /*0110*/ 	.word	0x00000b10


	//   ....[7]....
        /*0114*/ 	.word	0x00000b30


	//   ....[8]....
        /*0118*/ 	.word	0x00000ba0


	//   ....[9]....
        /*011c*/ 	.word	0x00000bb0


	//   ....[10]....
        /*0120*/ 	.word	0x00000e50


	//   ....[11]....
        /*0124*/ 	.word	0x00000e60


	//   ....[12]....
        /*0128*/ 	.word	0x00000ee0


	//   ....[13]....
        /*012c*/ 	.word	0x00000f00


	//   ....[14]....
        /*0130*/ 	.word	0x00000f50


	//   ....[15]....
        /*0134*/ 	.word	0x00000f80


	//   ....[16]....
        /*0138*/ 	.word	0x00000fd0


	//   ....[17]....
        /*013c*/ 	.word	0x00000ff0


	//   ....[18]....
        /*0140*/ 	.word	0x00001060


	//   ....[19]....
        /*0144*/ 	.word	0x00001090


	//   ....[20]....
        /*0148*/ 	.word	0x00002360


	//   ....[21]....
        /*014c*/ 	.word	0x00002370


	//   ....[22]....
        /*0150*/ 	.word	0x000023f0


	//   ....[23]....
        /*0154*/ 	.word	0x00002400


	//   ....[24]....
        /*0158*/ 	.word	0x00002460


	//   ....[25]....
        /*015c*/ 	.word	0x00002470


	//   ....[26]....
        /*0160*/ 	.word	0x000024c0


	//   ....[27]....
        /*0164*/ 	.word	0x000024f0


	//   ....[28]....
        /*0168*/ 	.word	0x00002570


	//   ....[29]....
        /*016c*/ 	.word	0x00002580


	//----- nvinfo : EIATTR_VRC_CTA_INIT_COUNT
	.align		4
.L_182:
        /*0170*/ 	.byte	0x02, 0x4a
	.zero		1
	.zero		1


	//----- nvinfo : EIATTR_EXIT_INSTR_OFFSETS
	.align		4
        /*0174*/ 	.byte	0x04, 0x1c
        /*0176*/ 	.short	(.L_184 - .L_183)


	//   ....[0]....
.L_183:
        /*0178*/ 	.word	0x000027b0


	//   ....[1]....
        /*017c*/ 	.word	0x00002810


	//----- nvinfo : EIATTR_MAX_THREADS
	.align		4
.L_184:
        /*0180*/ 	.byte	0x04, 0x05
        /*0182*/ 	.short	(.L_186 - .L_185)
.L_185:
        /*0184*/ 	.word	0x00000200
        /*0188*/ 	.word	0x00000001
        /*018c*/ 	.word	0x00000001


	//----- nvinfo : EIATTR_CRS_STACK_SIZE
	.align		4
.L_186:
        /*0190*/ 	.byte	0x04, 0x1e
        /*0192*/ 	.short	(.L_188 - .L_187)
.L_187:
        /*0194*/ 	.word	0x00000000


	//----- nvinfo : EIATTR_CBANK_PARAM_SIZE
	.align		4
.L_188:
        /*0198*/ 	.byte	0x03, 0x19
        /*019a*/ 	.short	0x0062


	//----- nvinfo : EIATTR_PARAM_CBANK
	.align		4
        /*019c*/ 	.byte	0x04, 0x0a
        /*019e*/ 	.short	(.L_190 - .L_189)
	.align		4
.L_189:
        /*01a0*/ 	.word	index@(.nv.constant0._ZN3cub18CUB_300001_SM_10006detail6reduce18DeviceReduceKernelINS2_10policy_hubIdyN4cuda3std3__44plusIdEEE10Policy1000EN6thrust24THRUST_300001_SM_1000_NS10device_ptrIdEEyS9_dNS7_10__identityEEEvT0_PT3_T1_NS0_13GridEvenShareISK_EET2_T4_)
        /*01a4*/ 	.short	0x0380
        /*01a6*/ 	.short	0x0062


	//----- nvinfo : EIATTR_SW_WAR
	.align		4
.L_190:
        /*01a8*/ 	.byte	0x04, 0x36
        /*01aa*/ 	.short	(.L_192 - .L_191)
.L_191:
        /*01ac*/ 	.word	0x00000008
.L_192:


//--------------------- .nv.info._ZN3cub18CUB_300001_SM_10006detail6reduce28DeviceReduceSingleTileKernelINS2_10policy_hubIdyN4cuda3std3__44plusIdEEE10Policy1000EN6thrust24THRUST_300001_SM_1000_NS10device_ptrIdEEPdyS9_ddNS7_10__identityEEEvT0_T1_T2_T3_T4_T6_ --------------------------
	.section	.nv.info._ZN3cub18CUB_300001_SM_10006detail6reduce28DeviceReduceSingleTileKernelINS2_10policy_hubIdyN4cuda3std3__44plusIdEEE10Policy1000EN6thrust24THRUST_300001_SM_1000_NS10device_ptrIdEEPdyS9_ddNS7_10__identityEEEvT0_T1_T2_T3_T4_T6_,"",@"SHT_CUDA_INFO"
	.sectionflags	@""
	.align	4


	//----- nvinfo : EIATTR_CUDA_API_VERSION
	.align		4
        /*0000*/ 	.byte	0x04, 0x37
        /*0002*/ 	.short	(.L_194 - .L_193)
.L_193:
        /*0004*/ 	.word	0x00000082


	//----- nvinfo : EIATTR_KPARAM_INFO
	.align		4
.L_194:
        /*0008*/ 	.byte	0x04, 0x17
        /*000a*/ 	.short	(.L_196 - .L_195)
.L_195:
        /*000c*/ 	.word	0x00000000
        /*0010*/ 	.short	0x0005
        /*0012*/ 	.short	0x0028
        /*0014*/ 	.byte	0x00, 0xf0, 0x05, 0x00


	//----- nvinfo : EIATTR_KPARAM_INFO
	.align		4
.L_196:
        /*0018*/ 	.byte	0x04, 0x17
        /*001a*/ 	.short	(.L_198 - .L_197)
.L_197:
        /*001c*/ 	.word	0x00000000
        /*0020*/ 	.short	0x0004
        /*0022*/ 	.short	0x0020
        /*0024*/ 	.byte	0x00, 0xf0, 0x21, 0x00


	//----- nvinfo : EIATTR_KPARAM_INFO
	.align		4
.L_198:
        /*0028*/ 	.byte	0x04, 0x17
        /*002a*/ 	.short	(.L_200 - .L_199)
.L_199:
        /*002c*/ 	.word	0x00000000
        /*0030*/ 	.short	0x0003
        /*0032*/ 	.short	0x0018
        /*0034*/ 	.byte	0x00, 0xf0, 0x05, 0x00


	//----- nvinfo : EIATTR_KPARAM_INFO
	.align		4
.L_200:
        /*0038*/ 	.byte	0x04, 0x17
        /*003a*/ 	.short	(.L_202 - .L_201)
.L_201:
        /*003c*/ 	.word	0x00000000
        /*0040*/ 	.short	0x0002
        /*0042*/ 	.short	0x0010
        /*0044*/ 	.byte	0x00, 0xf0, 0x21, 0x00


	//----- nvinfo : EIATTR_KPARAM_INFO
	.align		4
.L_202:
        /*0048*/ 	.byte	0x04, 0x17
        /*004a*/ 	.short	(.L_204 - .L_203)
.L_203:
        /*004c*/ 	.word	0x00000000
        /*0050*/ 	.short	0x0001
        /*0052*/ 	.short	0x0008
        /*0054*/ 	.byte	0x00, 0xf5, 0x21, 0x00


	//----- nvinfo : EIATTR_KPARAM_INFO
	.align		4
.L_204:
        /*0058*/ 	.byte	0x04, 0x17
        /*005a*/ 	.short	(.L_206 - .L_205)
.L_205:
        /*005c*/ 	.word	0x00000000
        /*0060*/ 	.short	0x0000
        /*0062*/ 	.short	0x0000
        /*0064*/ 	.byte	0x00, 0xf0, 0x21, 0x00


	//----- nvinfo : EIATTR_SPARSE_MMA_MASK
	.align		4
.L_206:
        /*0068*/ 	.byte	0x03, 0x50
        /*006a*/ 	.short	0x0000


	//----- nvinfo : EIATTR_MAXREG_COUNT
	.align		4
        /*006c*/ 	.byte	0x03, 0x1b
        /*006e*/ 	.short	0x0080


	//----- nvinfo : EIATTR_NUM_BARRIERS
	.align		4
        /*0070*/ 	.byte	0x02, 0x4c
        /*0072*/ 	.byte	0x01
	.zero		1


	//----- nvinfo : EIATTR_MERCURY_ISA_VERSION
	.align		4
        /*0074*/ 	.byte	0x03, 0x5f
        /*0076*/ 	.short	0x0101


	//----- nvinfo : EIATTR_COOP_GROUP_MASK_REGIDS
	.align		4
        /*0078*/ 	.byte	0x04, 0x29
        /*007a*/ 	.short	(.L_208 - .L_207)


	//   ....[0]....
.L_207:
        /*007c*/ 	.word	0xffffffff


	//   ....[1]....
        /*0080*/ 	.word	0xffffffff


	//   ....[2]....
        /*0084*/ 	.word	0xffffffff


	//   ....[3]....
        /*0088*/ 	.word	0xffffffff


	//   ....[4]....
        /*008c*/ 	.word	0xffffffff


	//   ....[5]....
        /*0090*/ 	.word	0xffffffff


	//   ....[6]....
        /*0094*/ 	.word	0xffffffff


	//   ....[7]....
        /*0098*/ 	.word	0xffffffff


	//   ....[8]....
        /*009c*/ 	.word	0xffffffff


	//   ....[9]....
        /*00a0*/ 	.word	0xffffffff


	//   ....[10]....
        /*00a4*/ 	.word	0xffffffff


	//   ....[11]....
        /*00a8*/ 	.word	0xffffffff


	//   ....[12]....
        /*00ac*/ 	.word	0xffffffff


	//   ....[13]....
        /*00b0*/ 	.word	0xffffffff


	//   ....[14]....
        /*00b4*/ 	.word	0xffffffff


	//   ....[15]....
        /*00b8*/ 	.word	0xffffffff


	//   ....[16]....
        /*00bc*/ 	.word	0xffffffff


	//   ....[17]....
        /*00c0*/ 	.word	0xffffffff


	//   ....[18]....
        /*00c4*/ 	.word	0xffffffff


	//   ....[19]....
        /*00c8*/ 	.word	0xffffffff


	//   ....[20]....
        /*00cc*/ 	.word	0xffffffff


	//   ....[21]....
        /*00d0*/ 	.word	0xffffffff


	//   ....[22]....
        /*00d4*/ 	.word	0xffffffff


	//   ....[23]....
        /*00d8*/ 	.word	0xffffffff


	//   ....[24]....
        /*00dc*/ 	.word	0xffffffff


	//   ....[25]....
        /*00e0*/ 	.word	0xffffffff


	//   ....[26]....
        /*00e4*/ 	.word	0xffffffff


	//   ....[27]....
        /*00e8*/ 	.word	0xffffffff


	//   ....[28]....
        /*00ec*/ 	.word	0xffffffff


	//   ....[29]....
        /*00f0*/ 	.word	0xffffffff


	//----- nvinfo : EIATTR_COOP_GROUP_INSTR_OFFSETS
	.align		4
.L_208:
        /*00f4*/ 	.byte	0x04, 0x28
        /*00f6*/ 	.short	(.L_210 - .L_209)


	//   ....[0]....
.L_209:
        /*00f8*/ 	.word	0x00000910


	//   ....[1]....
        /*00fc*/ 	.word	0x00000920


	//   ....[2]....
        /*0100*/ 	.word	0x00000990


	//   ....[3]....
        /*0104*/ 	.word	0x000009a0


	//   ....[4]....
        /*0108*/ 	.word	0x00000a00


	//   ....[5]....
        /*010c*/ 	.word	0x00000a10


	//   ....[6]....
        /*0110*/ 	.word	0x00000a60


	//   ....[7]....
        /*0114*/ 	.word	0x00000a80


	//   ....[8]....
        /*0118*/ 	.word	0x00000ae0


	//   ....[9]....
        /*011c*/ 	.word	0x00000b10


	//   ....[10]....
        /*0120*/ 	.word	0x00000dc0


	//   ....[11]....
        /*0124*/ 	.word	0x00000dd0


	//   ....[12]....
        /*0128*/ 	.word	0x00000e60


	//   ....[13]....
        /*012c*/ 	.word	0x00000e70


	//   ....[14]....
        /*0130*/ 	.word	0x00000ed0


	//   ....[15]....
        /*0134*/ 	.word	0x00000ee0


	//   ....[16]....
        /*0138*/ 	.word	0x00000f30


	//   ....[17]....
        /*013c*/ 	.word	0x00000f50


	//   ....[18]....
        /*0140*/ 	.word	0x00000fc0


	//   ....[19]....
        /*0144*/ 	.word	0x00000ff0


	//   ....[20]....
        /*0148*/ 	.word	0x00002180


	//   ....[21]....
        /*014c*/ 	.word	0x00002190


	//   ....[22]....
        /*0150*/ 	.word	0x00002200


	//   ....[23]....
        /*0154*/ 	.word	0x00002210


	//   ....[24]....
        /*0158*/ 	.word	0x00002270


	//   ....[25]....
        /*015c*/ 	.word	0x00002280


	//   ....[26]....
        /*0160*/ 	.word	0x000022d0


	//   ....[27]....
        /*0164*/ 	.word	0x000022f0


	//   ....[28]....
        /*0168*/ 	.word	0x00002350


	//   ....[29]....
        /*016c*/ 	.word	0x00002380


	//----- nvinfo : EIATTR_VRC_CTA_INIT_COUNT
	.align		4
.L_210:
        /*0170*/ 	.byte	0x02, 0x4a
	.zero		1
	.zero		1


	//----- nvinfo : EIATTR_EXIT_INSTR_OFFSETS
	.align		4
        /*0174*/ 	.byte	0x04, 0x1c
        /*0176*/ 	.short	(.L_212 - .L_211)


	//   ....[0]....
.L_211:
        /*0178*/ 	.word	0x000000a0


	//   ....[1]....
        /*017c*/ 	.word	0x000000e0


	//   ....[2]....
        /*0180*/ 	.word	0x000025e0


	//   ....[3]....
        /*0184*/ 	.word	0x00002630


	//----- nvinfo : EIATTR_MAX_THREADS
	.align		4
.L_212:
        /*0188*/ 	.byte	0x04, 0x05
        /*018a*/ 	.short	(.L_214 - .L_213)
.L_213:
        /*018c*/ 	.word	0x00000200
        /*0190*/ 	.word	0x00000001
        /*0194*/ 	.word	0x00000001


	//----- nvinfo : EIATTR_CRS_STACK_SIZE
	.align		4
.L_214:
        /*0198*/ 	.byte	0x04, 0x1e
        /*019a*/ 	.short	(.L_216 - .L_215)
.L_215:
        /*019c*/ 	.word	0x00000000


	//----- nvinfo : EIATTR_CBANK_PARAM_SIZE
	.align		4
.L_216:
        /*01a0*/ 	.byte	0x03, 0x19
        /*01a2*/ 	.short	0x0029


	//----- nvinfo : EIATTR_PARAM_CBANK
	.align		4
        /*01a4*/ 	.byte	0x04, 0x0a
        /*01a6*/ 	.short	(.L_218 - .L_217)
	.align		4
.L_217:
        /*01a8*/ 	.word	index@(.nv.constant0._ZN3cub18CUB_300001_SM_10006detail6reduce28DeviceReduceSingleTileKernelINS2_10policy_hubIdyN4cuda3std3__44plusIdEEE10Policy1000EN6thrust24THRUST_300001_SM_1000_NS10device_ptrIdEEPdyS9_ddNS7_10__identityEEEvT0_T1_T2_T3_T4_T6_)
        /*01ac*/ 	.short	0x0380
        /*01ae*/ 	.short	0x0029


	//----- nvinfo : EIATTR_SW_WAR
	.align		4
.L_218:
        /*01b0*/ 	.byte	0x04, 0x36
        /*01b2*/ 	.short	(.L_220 - .L_219)
.L_219:
        /*01b4*/ 	.word	0x00000008
.L_220:


//--------------------- .nv.info._ZN3cub18CUB_300001_SM_10006detail6reduce28DeviceReduceSingleTileKernelINS2_10policy_hubIdjN4cuda3std3__44plusIdEEE10Policy1000EPdSC_iS9_ddNS7_10__identityEEEvT0_T1_T2_T3_T4_T6_ --------------------------
	.section	.nv.info._ZN3cub18CUB_300001_SM_10006detail6reduce28DeviceReduceSingleTileKernelINS2_10policy_hubIdjN4cuda3std3__44plusIdEEE10Policy1000EPdSC_iS9_ddNS7_10__identityEEEvT0_T1_T2_T3_T4_T6_,"",@"SHT_CUDA_INFO"
	.sectionflags	@""
	.align	4


	//----- nvinfo : EIATTR_CUDA_API_VERSION
	.align		4
        /*0000*/ 	.byte	0x04, 0x37
        /*0002*/ 	.short	(.L_222 - .L_221)
.L_221:
        /*0004*/ 	.word	0x00000082


	//----- nvinfo : EIATTR_KPARAM_INFO
	.align		4
.L_222:
        /*0008*/ 	.byte	0x04, 0x17
        /*000a*/ 	.short	(.L_224 - .L_223)
.L_223:
        /*000c*/ 	.word	0x00000000
        /*0010*/ 	.short	0x0005
        /*0012*/ 	.short	0x0020
        /*0014*/ 	.byte	0x00, 0xf0, 0x05, 0x00


	//----- nvinfo : EIATTR_KPARAM_INFO
	.align		4
.L_224:
        /*0018*/ 	.byte	0x04, 0x17
        /*001a*/ 	.short	(.L_226 - .L_225)
.L_225:
        /*001c*/ 	.word	0x00000000
        /*0020*/ 	.short	0x0004
        /*0022*/ 	.short	0x0018
        /*0024*/ 	.byte	0x00, 0xf0, 0x21, 0x00


	//----- nvinfo : EIATTR_KPARAM_INFO
	.align		4
.L_226:
        /*0028*/ 	.byte	0x04, 0x17
        /*002a*/ 	.short	(.L_228 - .L_227)
.L_227:
        /*002c*/ 	.word	0x00000000
        /*0030*/ 	.short	0x0003
        /*0032*/ 	.short	0x0014
        /*0034*/ 	.byte	0x00, 0xf0, 0x05, 0x00


	//----- nvinfo : EIATTR_KPARAM_INFO
	.align		4
.L_228:
        /*0038*/ 	.byte	0x04, 0x17
        /*003a*/ 	.short	(.L_230 - .L_229)
.L_229:
        /*003c*/ 	.word	0x00000000
        /*0040*/ 	.short	0x0002
        /*0042*/ 	.short	0x0010
        /*0044*/ 	.byte	0x00, 0xf0, 0x11, 0x00


	//----- nvinfo : EIATTR_KPARAM_INFO
	.align		4
.L_230:
        /*0048*/ 	.byte	0x04, 0x17
        /*004a*/ 	.short	(.L_232 - .L_231)
.L_231:
        /*004c*/ 	.word	0x00000000
        /*0050*/ 	.short	0x0001
        /*0052*/ 	.short	0x0008
        /*0054*/ 	.byte	0x00, 0xf5, 0x21, 0x00


	//----- nvinfo : EIATTR_KPARAM_INFO
	.align		4
.L_232:
        /*0058*/ 	.byte	0x04, 0x17
        /*005a*/ 	.short	(.L_234 - .L_233)
.L_233:
        /*005c*/ 	.word	0x00000000
        /*0060*/ 	.short	0x0000
        /*0062*/ 	.short	0x0000
        /*0064*/ 	.byte	0x00, 0xf5, 0x21, 0x00


	//----- nvinfo : EIATTR_SPARSE_MMA_MASK
	.align		4
.L_234:
        /*0068*/ 	.byte	0x03, 0x50
        /*006a*/ 	.short	0x0000


	//----- nvinfo : EIATTR_MAXREG_COUNT
	.align		4
        /*006c*/ 	.byte	0x03, 0x1b
        /*006e*/ 	.short	0x0060


	//----- nvinfo : EIATTR_NUM_BARRIERS
	.align		4
        /*0070*/ 	.byte	0x02, 0x4c
        /*0072*/ 	.byte	0x01
	.zero		1


	//----- nvinfo : EIATTR_MERCURY_ISA_VERSION
	.align		4
        /*0074*/ 	.byte	0x03, 0x5f
        /*0076*/ 	.short	0x0101


	//----- nvinfo : EIATTR_COOP_GROUP_MASK_REGIDS
	.align		4
        /*0078*/ 	.byte	0x04, 0x29
        /*007a*/ 	.short	(.L_236 - .L_235)


	//   ....[0]....
.L_235:
        /*007c*/ 	.word	0xffffffff


	//   ....[1]....
        /*0080*/ 	.word	0xffffffff


	//   ....[2]....
        /*0084*/ 	.word	0xffffffff


	//   ....[3]....
        /*0088*/ 	.word	0xffffffff


	//   ....[4]....
        /*008c*/ 	.word	0xffffffff


	//   ....[5]....
        /*0090*/ 	.word	0xffffffff


	//   ....[6]....
        /*0094*/ 	.word	0xffffffff


	//   ....[7]....
        /*0098*/ 	.word	0xffffffff


	//   ....[8]....
        /*009c*/ 	.word	0xffffffff


	//   ....[9]....
        /*00a0*/ 	.word	0xffffffff


	//   ....[10]....
        /*00a4*/ 	.word	0xffffffff


	//   ....[11]....
        /*00a8*/ 	.word	0xffffffff


	//   ....[12]....
        /*00ac*/ 	.word	0xffffffff


	//   ....[13]....
        /*00b0*/ 	.word	0xffffffff


	//   ....[14]....
        /*00b4*/ 	.word	0xffffffff


	//   ....[15]....
        /*00b8*/ 	.word	0xffffffff


	//   ....[16]....
        /*00bc*/ 	.word	0xffffffff


	//   ....[17]....
        /*00c0*/ 	.word	0xffffffff


	//   ....[18]....
        /*00c4*/ 	.word	0xffffffff


	//   ....[19]....
        /*00c8*/ 	.word	0xffffffff


	//   ....[20]....
        /*00cc*/ 	.word	0xffffffff


	//   ....[21]....
        /*00d0*/ 	.word	0xffffffff


	//   ....[22]....
        /*00d4*/ 	.word	0xffffffff


	//   ....[23]....
        /*00d8*/ 	.word	0xffffffff


	//   ....[24]....
        /*00dc*/ 	.word	0xffffffff


	//   ....[25]....
        /*00e0*/ 	.word	0xffffffff


	//   ....[26]....
        /*00e4*/ 	.word	0xffffffff


	//   ....[27]....
        /*00e8*/ 	.word	0xffffffff


	//   ....[28]....
        /*00ec*/ 	.word	0xffffffff


	//   ....[29]....
        /*00f0*/ 	.word	0xffffffff


	//----- nvinfo : EIATTR_COOP_GROUP_INSTR_OFFSETS
	.align		4
.L_236:
        /*00f4*/ 	.byte	0x04, 0x28
        /*00f6*/ 	.short	(.L_238 - .L_237)


	//   ....[0]....
.L_237:
        /*00f8*/ 	.word	0x00000980


	//   ....[1]....
        /*00fc*/ 	.word	0x00000990


	//   ....[2]....
        /*0100*/ 	.word	0x00000a00


	//   ....[3]....
        /*0104*/ 	.word	0x00000a30


	//   ....[4]....
        /*0108*/ 	.word	0x00000aa0


	//   ....[5]....
        /*010c*/ 	.word	0x00000ab0


	//   ....[6]....
        /*0110*/ 	.word	0x00000b00


	//   ....[7]....
        /*0114*/ 	.word	0x00000b10


	//   ....[8]....
        /*0118*/ 	.word	0x00000b60


	//   ....[9]....
        /*011c*/ 	.word	0x00000b80


	//   ....[10]....
        /*0120*/ 	.word	0x00000e90


	//   ....[11]....
        /*0124*/ 	.word	0x00000ea0


	//   ....[12]....
        /*0128*/ 	.word	0x00000f30


	//   ....[13]....
        /*012c*/ 	.word	0x00000f50


	//   ....[14]....
        /*0130*/ 	.word	0x00000fa0


	//   ....[15]....
        /*0134*/ 	.word	0x00000fc0


	//   ....[16]....
        /*0138*/ 	.word	0x00001010


	//   ....[17]....
        /*013c*/ 	.word	0x00001040


	//   ....[18]....
        /*0140*/ 	.word	0x000010a0


	//   ....[19]....
        /*0144*/ 	.word	0x000010d0


	//   ....[20]....
        /*0148*/ 	.word	0x000022b0


	//   ....[21]....
        /*014c*/ 	.word	0x000022c0


	//   ....[22]....
        /*0150*/ 	.word	0x00002330


	//   ....[23]....
        /*0154*/ 	.word	0x00002340


	//   ....[24]....
        /*0158*/ 	.word	0x000023a0


	//   ....[25]....
        /*015c*/ 	.word	0x000023d0


	//   ....[26]....
        /*0160*/ 	.word	0x00002450


	//   ....[27]....
        /*0164*/ 	.word	0x00002460


	//   ....[28]....
        /*0168*/ 	.word	0x000024b0


	//   ....[29]....
        /*016c*/ 	.word	0x000024c0


	//----- nvinfo : EIATTR_VRC_CTA_INIT_COUNT
	.align		4
.L_238:
        /*0170*/ 	.byte	0x02, 0x4a
	.zero		1
	.zero		1


	//----- nvinfo : EIATTR_EXIT_INSTR_OFFSETS
	.align		4
        /*0174*/ 	.byte	0x04, 0x1c
        /*0176*/ 	.short	(.L_240 - .L_239)


	//   ....[0]....
.L_239:
        /*0178*/ 	.word	0x00000080


	//   ....[1]....
        /*017c*/ 	.word	0x000000c0


	//   ....[2]....
        /*0180*/ 	.word	0x00002750


	//   ....[3]....
        /*0184*/ 	.word	0x000027a0


	//----- nvinfo : EIATTR_MAX_THREADS
	.align		4
.L_240:
        /*0188*/ 	.byte	0x04, 0x05
        /*018a*/ 	.short	(.L_242 - .L_241)
.L_241:
        /*018c*/ 	.word	0x00000280
        /*0190*/ 	.word	0x00000001
        /*0194*/ 	.word	0x00000001


	//----- nvinfo : EIATTR_CRS_STACK_SIZE
	.align		4
.L_242:
        /*0198*/ 	.byte	0x04, 0x1e
        /*019a*/ 	.short	(.L_244 - .L_243)
.L_243:
        /*019c*/ 	.word	0x00000000


	//----- nvinfo : EIATTR_CBANK_PARAM_SIZE
	.align		4
.L_244:
        /*01a0*/ 	.byte	0x03, 0x19
        /*01a2*/ 	.short	0x0021


	//----- nvinfo : EIATTR_PARAM_CBANK
	.align		4
        /*01a4*/ 	.byte	0x04, 0x0a
        /*01a6*/ 	.short	(.L_246 - .L_245)
	.align		4
.L_245:
        /*01a8*/ 	.word	index@(.nv.constant0._ZN3cub18CUB_300001_SM_10006detail6reduce28DeviceReduceSingleTileKernelINS2_10policy_hubIdjN4cuda3std3__44plusIdEEE10Policy1000EPdSC_iS9_ddNS7_10__identityEEEvT0_T1_T2_T3_T4_T6_)
        /*01ac*/ 	.short	0x0380
        /*01ae*/ 	.short	0x0021


	//----- nvinfo : EIATTR_SW_WAR
	.align		4
.L_246:
        /*01b0*/ 	.byte	0x04, 0x36
        /*01b2*/ 	.short	(.L_248 - .L_247)
.L_247:
        /*01b4*/ 	.word	0x00000008
.L_248:


//--------------------- .nv.info._ZN3cub18CUB_300001_SM_10006detail6reduce18DeviceReduceKernelINS2_10policy_hubIdjN4cuda3std3__44plusIdEEE10Policy1000EN6thrust24THRUST_300001_SM_1000_NS10device_ptrIdEEjS9_dNS7_10__identityEEEvT0_PT3_T1_NS0_13GridEvenShareISK_EET2_T4_ --------------------------
	.section	.nv.info._ZN3cub18CUB_300001_SM_10006detail6reduce18DeviceReduceKernelINS2_10policy_hubIdjN4cuda3std3__44plusIdEEE10Policy1000EN6thrust24THRUST_300001_SM_1000_NS10device_ptrIdEEjS9_dNS7_10__identityEEEvT0_PT3_T1_NS0_13GridEvenShareISK_EET2_T4_,"",@"SHT_CUDA_INFO"
	.sectionflags	@""
	.align	4


	//----- nvinfo : EIATTR_CUDA_API_VERSION
	.align		4
        /*0000*/ 	.byte	0x04, 0x37
        /*0002*/ 	.short	(.L_250 - .L_249)
.L_249:
        /*0004*/ 	.word	0x00000082


	//----- nvinfo : EIATTR_KPARAM_INFO
	.align		4
.L_250:
        /*0008*/ 	.byte	0x04, 0x17
        /*000a*/ 	.short	(.L_252 - .L_251)
.L_251:
        /*000c*/ 	.word	0x00000000
        /*0010*/ 	.short	0x0005
        /*0012*/ 	.short	0x003d
        /*0014*/ 	.byte	0x00, 0xf0, 0x05, 0x00


	//----- nvinfo : EIATTR_KPARAM_INFO
	.align		4
.L_252:
        /*0018*/ 	.byte	0x04, 0x17
        /*001a*/ 	.short	(.L_254 - .L_253)
.L_253:
        /*001c*/ 	.word	0x00000000
        /*0020*/ 	.short	0x0004
        /*0022*/ 	.short	0x003c
        /*0024*/ 	.byte	0x00, 0xf0, 0x05, 0x00


	//----- nvinfo : EIATTR_KPARAM_INFO
	.align		4
.L_254:
        /*0028*/ 	.byte	0x04, 0x17
        /*002a*/ 	.short	(.L_256 - .L_255)
.L_255:
        /*002c*/ 	.word	0x00000000
        /*0030*/ 	.short	0x0003
        /*0032*/ 	.short	0x0014
        /*0034*/ 	.byte	0x00, 0xf0, 0xa1, 0x00


	//----- nvinfo : EIATTR_KPARAM_INFO
	.align		4
.L_256:
        /*0038*/ 	.byte	0x04, 0x17
        /*003a*/ 	.short	(.L_258 - .L_257)
.L_257:
        /*003c*/ 	.word	0x00000000
        /*0040*/ 	.short	0x0002
        /*0042*/ 	.short	0x0010
        /*0044*/ 	.byte	0x00, 0xf0, 0x11, 0x00


	//----- nvinfo : EIATTR_KPARAM_INFO
	.align		4
.L_258:
        /*0048*/ 	.byte	0x04, 0x17
        /*004a*/ 	.short	(.L_260 - .L_259)
.L_259:
        /*004c*/ 	.word	0x00000000
        /*0050*/ 	.short	0x0001
        /*0052*/ 	.short	0x0008
        /*0054*/ 	.byte	0x00, 0xf5, 0x21, 0x00


	//----- nvinfo : EIATTR_KPARAM_INFO
	.align		4
.L_260:
        /*0058*/ 	.byte	0x04, 0x17
        /*005a*/ 	.short	(.L_262 - .L_261)
.L_261:
        /*005c*/ 	.word	0x00000000
        /*0060*/ 	.short	0x0000
        /*0062*/ 	.short	0x0000
        /*0064*/ 	.byte	0x00, 0xf0, 0x21, 0x00


	//----- nvinfo : EIATTR_SPARSE_MMA_MASK
	.align		4
.L_262:
        /*0068*/ 	.byte	0x03, 0x50
        /*006a*/ 	.short	0x0000


	//----- nvinfo : EIATTR_MAXREG_COUNT
	.align		4
        /*006c*/ 	.byte	0x03, 0x1b
        /*006e*/ 	.short	0x0060


	//----- nvinfo : EIATTR_NUM_BARRIERS
	.align		4
        /*0070*/ 	.byte	0x02, 0x4c
        /*0072*/ 	.byte	0x01
	.zero		1


	//----- nvinfo : EIATTR_MERCURY_ISA_VERSION
	.align		4
        /*0074*/ 	.byte	0x03, 0x5f
        /*0076*/ 	.short	0x0101


	//----- nvinfo : EIATTR_COOP_GROUP_MASK_REGIDS
	.align		4
        /*0078*/ 	.byte	0x04, 0x29
        /*007a*/ 	.short	(.L_264 - .L_263)


	//   ....[0]....
.L_263:
        /*007c*/ 	.word	0xffffffff


	//   ....[1]....
        /*0080*/ 	.word	0xffffffff


	//   ....[2]....
        /*0084*/ 	.word	0xffffffff


	//   ....[3]....
        /*0088*/ 	.word	0xffffffff


	//   ....[4]....
        /*008c*/ 	.word	0xffffffff


	//   ....[5]....
        /*0090*/ 	.word	0xffffffff


	//   ....[6]....
        /*0094*/ 	.word	0xffffffff


	//   ....[7]....
        /*0098*/ 	.word	0xffffffff


	//   ....[8]....
        /*009c*/ 	.word	0xffffffff


	//   ....[9]....
        /*00a0*/ 	.word	0xffffffff


	//   ....[10]....
        /*00a4*/ 	.word	0xffffffff


	//   ....[11]....
        /*00a8*/ 	.word	0xffffffff


	//   ....[12]....
        /*00ac*/ 	.word	0xffffffff


	//   ....[13]....
        /*00b0*/ 	.word	0xffffffff


	//   ....[14]....
        /*00b4*/ 	.word	0xffffffff


	//   ....[15]....
        /*00b8*/ 	.word	0xffffffff


	//   ....[16]....
        /*00bc*/ 	.word	0xffffffff


	//   ....[17]....
        /*00c0*/ 	.word	0xffffffff


	//   ....[18]....
        /*00c4*/ 	.word	0xffffffff


	//   ....[19]....
        /*00c8*/ 	.word	0xffffffff


	//   ....[20]....
        /*00cc*/ 	.word	0xffffffff


	//   ....[21]....
        /*00d0*/ 	.word	0xffffffff


	//   ....[22]....
        /*00d4*/ 	.word	0xffffffff


	//   ....[23]....
        /*00d8*/ 	.word	0xffffffff


	//   ....[24]....
        /*00dc*/ 	.word	0xffffffff


	//   ....[25]....
        /*00e0*/ 	.word	0xffffffff


	//   ....[26]....
        /*00e4*/ 	.word	0xffffffff


	//   ....[27]....
        /*00e8*/ 	.word	0xffffffff


	//   ....[28]....
        /*00ec*/ 	.word	0xffffffff


	//   ....[29]....
        /*00f0*/ 	.word	0xffffffff


	//----- nvinfo : EIATTR_COOP_GROUP_INSTR_OFFSETS
	.align		4
.L_264:
        /*00f4*/ 	.byte	0x04, 0x28
        /*00f6*/ 	.short	(.L_266 - .L_265)


	//   ....[0]....
.L_265:
        /*00f8*/ 	.word	0x00000c10


	//   ....[1]....
        /*00fc*/ 	.word	0x00000c20


	//   ....[2]....
        /*0100*/ 	.word	0x00000c90


	//   ....[3]....
        /*0104*/ 	.word	0x00000cb0


	//   ....[4]....
        /*0108*/ 	.word	0x00000d20


	//   ....[5]....
        /*010c*/ 	.word	0x00000d30


	//   ....[6]....
        /*0110*/ 	.word	0x00000d80


	//   ....[7]....
        /*0114*/ 	.word	0x00000da0


	//   ....[8]....
        /*0118*/ 	.word	0x00000df0


	//   ....[9]....
        /*011c*/ 	.word	0x00000e10


	//   ....[10]....
        /*0120*/ 	.word	0x00001120


	//   ....[11]....
        /*0124*/ 	.word	0x00001130


	//   ....[12]....
        /*0128*/ 	.word	0x000011a0


	//   ....[13]....
        /*012c*/ 	.word	0x000011c0


	//   ....[14]....
        /*0130*/ 	.word	0x00001210


	//   ....[15]....
        /*0134*/ 	.word	0x00001230


	//   ....[16]....
        /*0138*/ 	.word	0x00001290


	//   ....[17]....
        /*013c*/ 	.word	0x000012b0


	//   ....[18]....
        /*0140*/ 	.word	0x00001330


	//   ....[19]....
        /*0144*/ 	.word	0x00001360


	//   ....[20]....
        /*0148*/ 	.word	0x000028d0


	//   ....[21]....
        /*014c*/ 	.word	0x000028e0


	//   ....[22]....
        /*0150*/ 	.word	0x00002960


	//   ....[23]....
        /*0154*/ 	.word	0x00002970


	//   ....[24]....
        /*0158*/ 	.word	0x000029d0


	//   ....[25]....
        /*015c*/ 	.word	0x000029e0


	//   ....[26]....
        /*0160*/ 	.word	0x00002a30


	//   ....[27]....
        /*0164*/ 	.word	0x00002a60


	//   ....[28]....
        /*0168*/ 	.word	0x00002ae0


	//   ....[29]....
        /*016c*/ 	.word	0x00002af0


	//----- nvinfo : EIATTR_VRC_CTA_INIT_COUNT
	.align		4
.L_266:
        /*0170*/ 	.byte	0x02, 0x4a
	.zero		1
	.zero		1


	//----- nvinfo : EIATTR_EXIT_INSTR_OFFSETS
	.align		4
        /*0174*/ 	.byte	0x04, 0x1c
        /*0176*/ 	.short	(.L_268 - .L_267)


	//   ....[0]....
.L_267:
        /*0178*/ 	.word	0x00002d80


	//   ....[1]....
        /*017c*/ 	.word	0x00002de0


	//----- nvinfo : EIATTR_MAX_THREADS
	.align		4
.L_268:
        /*0180*/ 	.byte	0x04, 0x05
        /*0182*/ 	.short	(.L_270 - .L_269)
.L_269:
        /*0184*/ 	.word	0x00000280
        /*0188*/ 	.word	0x00000001
        /*018c*/ 	.word	0x00000001


	//----- nvinfo : EIATTR_CRS_STACK_SIZE
	.align		4
.L_270:
        /*0190*/ 	.byte	0x04, 0x1e
        /*0192*/ 	.short	(.L_272 - .L_271)
.L_271:
        /*0194*/ 	.word	0x00000000


	//----- nvinfo : EIATTR_CBANK_PARAM_SIZE
	.align		4
.L_272:
        /*0198*/ 	.byte	0x03, 0x19
        /*019a*/ 	.short	0x003e


	//----- nvinfo : EIATTR_PARAM_CBANK
	.align		4
        /*019c*/ 	.byte	0x04, 0x0a
        /*019e*/ 	.short	(.L_274 - .L_273)
	.align		4
.L_273:
        /*01a0*/ 	.word	index@(.nv.constant0._ZN3cub18CUB_300001_SM_10006detail6reduce18DeviceReduceKernelINS2_10policy_hubIdjN4cuda3std3__44plusIdEEE10Policy1000EN6thrust24THRUST_300001_SM_1000_NS10device_ptrIdEEjS9_dNS7_10__identityEEEvT0_PT3_T1_NS0_13GridEvenShareISK_EET2_T4_)
        /*01a4*/ 	.short	0x0380
        /*01a6*/ 	.short	0x003e


	//----- nvinfo : EIATTR_SW_WAR
	.align		4
.L_274:
        /*01a8*/ 	.byte	0x04, 0x36
        /*01aa*/ 	.short	(.L_276 - .L_275)
.L_275:
        /*01ac*/ 	.word	0x00000008
.L_276:


//--------------------- .nv.info._ZN3cub18CUB_300001_SM_10006detail6reduce28DeviceReduceSingleTileKernelINS2_10policy_hubIdjN4cuda3std3__44plusIdEEE10Policy1000EN6thrust24THRUST_300001_SM_1000_NS10device_ptrIdEEPdjS9_ddNS7_10__identityEEEvT0_T1_T2_T3_T4_T6_ --------------------------
	.section	.nv.info._ZN3cub18CUB_300001_SM_10006detail6reduce28DeviceReduceSingleTileKernelINS2_10policy_hubIdjN4cuda3std3__44plusIdEEE10Policy1000EN6thrust24THRUST_300001_SM_1000_NS10device_ptrIdEEPdjS9_ddNS7_10__identityEEEvT0_T1_T2_T3_T4_T6_,"",@"SHT_CUDA_INFO"
	.sectionflags	@""
	.align	4


	//----- nvinfo : EIATTR_CUDA_API_VERSION
	.align		4
        /*0000*/ 	.byte	0x04, 0x37
        /*0002*/ 	.short	(.L_278 - .L_277)
.L_277:
        /*0004*/ 	.word	0x00000082


	//----- nvinfo : EIATTR_KPARAM_INFO
	.align		4
.L_278:
        /*0008*/ 	.byte	0x04, 0x17
        /*000a*/ 	.short	(.L_280 - .L_279)
.L_279:
        /*000c*/ 	.word	0x00000000
        /*0010*/ 	.short	0x0005
        /*0012*/ 	.short	0x0020
        /*0014*/ 	.byte	0x00, 0xf0, 0x05, 0x00


	//----- nvinfo : EIATTR_KPARAM_INFO
	.align		4
.L_280:
        /*0018*/ 	.byte	0x04, 0x17
        /*001a*/ 	.short	(.L_282 - .L_281)
.L_281:
        /*001c*/ 	.word	0x00000000
        /*0020*/ 	.short	0x0004
        /*0022*/ 	.short	0x0018
        /*0024*/ 	.byte	0x00, 0xf0, 0x21, 0x00


	//----- nvinfo : EIATTR_KPARAM_INFO
	.align		4
.L_282:
        /*0028*/ 	.byte	0x04, 0x17
        /*002a*/ 	.short	(.L_284 - .L_283)
.L_283:
        /*002c*/ 	.word	0x00000000
        /*0030*/ 	.short	0x0003
        /*0032*/ 	.short	0x0014
        /*0034*/ 	.byte	0x00, 0xf0, 0x05, 0x00


	//----- nvinfo : EIATTR_KPARAM_INFO
	.align		4
.L_284:
        /*0038*/ 	.byte	0x04, 0x17
        /*003a*/ 	.short	(.L_286 - .L_285)
.L_285:
        /*003c*/ 	.word	0x00000000
        /*0040*/ 	.short	0x0002
        /*0042*/ 	.short	0x0010
        /*0044*/ 	.byte	0x00, 0xf0, 0x11, 0x00


	//----- nvinfo : EIATTR_KPARAM_INFO
	.align		4
.L_286:
        /*0048*/ 	.byte	0x04, 0x17
        /*004a*/ 	.short	(.L_288 - .L_287)
.L_287:
        /*004c*/ 	.word	0x00000000
        /*0050*/ 	.short	0x0001
        /*0052*/ 	.short	0x0008
        /*0054*/ 	.byte	0x00, 0xf5, 0x21, 0x00


	//----- nvinfo : EIATTR_KPARAM_INFO
	.align		4
.L_288:
        /*0058*/ 	.byte	0x04, 0x17
        /*005a*/ 	.short	(.L_290 - .L_289)
.L_289:
        /*005c*/ 	.word	0x00000000
        /*0060*/ 	.short	0x0000
        /*0062*/ 	.short	0x0000
        /*0064*/ 	.byte	0x00, 0xf0, 0x21, 0x00


	//----- nvinfo : EIATTR_SPARSE_MMA_MASK
	.align		4
.L_290:
        /*0068*/ 	.byte	0x03, 0x50
        /*006a*/ 	.short	0x0000


	//----- nvinfo : EIATTR_MAXREG_COUNT
	.align		4
        /*006c*/ 	.byte	0x03, 0x1b
        /*006e*/ 	.short	0x0060


	//----- nvinfo : EIATTR_NUM_BARRIERS
	.align		4
        /*0070*/ 	.byte	0x02, 0x4c
        /*0072*/ 	.byte	0x01
	.zero		1


	//----- nvinfo : EIATTR_MERCURY_ISA_VERSION
	.align		4
        /*0074*/ 	.byte	0x03, 0x5f
        /*0076*/ 	.short	0x0101


	//----- nvinfo : EIATTR_COOP_GROUP_MASK_REGIDS
	.align		4
        /*0078*/ 	.byte	0x04, 0x29
        /*007a*/ 	.short	(.L_292 - .L_291)


	//   ....[0]....
.L_291:
        /*007c*/ 	.word	0xffffffff


	//   ....[1]....
        /*0080*/ 	.word	0xffffffff


	//   ....[2]....
        /*0084*/ 	.word	0xffffffff


	//   ....[3]....
        /*0088*/ 	.word	0xffffffff


	//   ....[4]....
        /*008c*/ 	.word	0xffffffff


	//   ....[5]....
        /*0090*/ 	.word	0xffffffff


	//   ....[6]....
        /*0094*/ 	.word	0xffffffff


	//   ....[7]....
        /*0098*/ 	.word	0xffffffff


	//   ....[8]....
        /*009c*/ 	.word	0xffffffff


	//   ....[9]....
        /*00a0*/ 	.word	0xffffffff


	//   ....[10]....
        /*00a4*/ 	.word	0xffffffff


	//   ....[11]....
        /*00a8*/ 	.word	0xffffffff


	//   ....[12]....
        /*00ac*/ 	.word	0xffffffff


	//   ....[13]....
        /*00b0*/ 	.word	0xffffffff


	//   ....[14]....
        /*00b4*/ 	.word	0xffffffff


	//   ....[15]....
        /*00b8*/ 	.word	0xffffffff


	//   ....[16]....
        /*00bc*/ 	.word	0xffffffff


	//   ....[17]....
        /*00c0*/ 	.word	0xffffffff


	//   ....[18]....
        /*00c4*/ 	.word	0xffffffff


	//   ....[19]....
        /*00c8*/ 	.word	0xffffffff


	//   ....[20]....
        /*00cc*/ 	.word	0xffffffff


	//   ....[21]....
        /*00d0*/ 	.word	0xffffffff


	//   ....[22]....
        /*00d4*/ 	.word	0xffffffff


	//   ....[23]....
        /*00d8*/ 	.word	0xffffffff


	//   ....[24]....
        /*00dc*/ 	.word	0xffffffff


	//   ....[25]....
        /*00e0*/ 	.word	0xffffffff


	//   ....[26]....
        /*00e4*/ 	.word	0xffffffff


	//   ....[27]....
        /*00e8*/ 	.word	0xffffffff


	//   ....[28]....
        /*00ec*/ 	.word	0xffffffff


	//   ....[29]....
        /*00f0*/ 	.word	0xffffffff


	//----- nvinfo : EIATTR_COOP_GROUP_INSTR_OFFSETS
	.align		4
.L_292:
        /*00f4*/ 	.byte	0x04, 0x28
        /*00f6*/ 	.short	(.L_294 - .L_293)


	//   ....[0]....
.L_293:
        /*00f8*/ 	.word	0x00000930


	//   ....[1]....
        /*00fc*/ 	.word	0x00000940


	//   ....[2]....
        /*0100*/ 	.word	0x000009b0


	//   ....[3]....
        /*0104*/ 	.word	0x000009e0


	//   ....[4]....
        /*0108*/ 	.word	0x00000a50


	//   ....[5]....
        /*010c*/ 	.word	0x00000a60


	//   ....[6]....
        /*0110*/ 	.word	0x00000ab0


	//   ....[7]....
        /*0114*/ 	.word	0x00000ad0


	//   ....[8]....
        /*0118*/ 	.word	0x00000b30


	//   ....[9]....
        /*011c*/ 	.word	0x00000b40


	//   ....[10]....
        /*0120*/ 	.word	0x00000e40


	//   ....[11]....
        /*0124*/ 	.word	0x00000e50


	//   ....[12]....
        /*0128*/ 	.word	0x00000ed0


	//   ....[13]....
        /*012c*/ 	.word	0x00000ef0


	//   ....[14]....
        /*0130*/ 	.word	0x00000f40


	//   ....[15]....
        /*0134*/ 	.word	0x00000f60


	//   ....[16]....
        /*0138*/ 	.word	0x00000fd0


	//   ....[17]....
        /*013c*/ 	.word	0x00000fe0


	//   ....[18]....
        /*0140*/ 	.word	0x00001030


	//   ....[19]....
        /*0144*/ 	.word	0x00001060


	//   ....[20]....
        /*0148*/ 	.word	0x00002450


	//   ....[21]....
        /*014c*/ 	.word	0x00002460


	//   ....[22]....
        /*0150*/ 	.word	0x000024d0


	//   ....[23]....
        /*0154*/ 	.word	0x000024e0


	//   ....[24]....
        /*0158*/ 	.word	0x00002540


	//   ....[25]....
        /*015c*/ 	.word	0x00002550


	//   ....[26]....
        /*0160*/ 	.word	0x000025a0


	//   ....[27]....
        /*0164*/ 	.word	0x000025d0


	//   ....[28]....
        /*0168*/ 	.word	0x00002650


	//   ....[29]....
        /*016c*/ 	.word	0x00002660


	//----- nvinfo : EIATTR_VRC_CTA_INIT_COUNT
	.align		4
.L_294:
        /*0170*/ 	.byte	0x02, 0x4a
	.zero		1
	.zero		1


	//----- nvinfo : EIATTR_EXIT_INSTR_OFFSETS
	.align		4
        /*0174*/ 	.byte	0x04, 0x1c
        /*0176*/ 	.short	(.L_296 - .L_295)


	//   ....[0]....
.L_295:
        /*0178*/ 	.word	0x00000080


	//   ....[1]....
        /*017c*/ 	.word	0x000000c0


	//   ....[2]....
        /*0180*/ 	.word	0x000028f0


	//   ....[3]....
        /*0184*/ 	.word	0x00002940


	//----- nvinfo : EIATTR_MAX_THREADS
	.align		4
.L_296:
        /*0188*/ 	.byte	0x04, 0x05
        /*018a*/ 	.short	(.L_298 - .L_297)
.L_297:
        /*018c*/ 	.word	0x00000280
        /*0190*/ 	.word	0x00000001
        /*0194*/ 	.word	0x00000001


	//----- nvinfo : EIATTR_CRS_STACK_SIZE
	.align		4
.L_298:
        /*0198*/ 	.byte	0x04, 0x1e
        /*019a*/ 	.short	(.L_300 - .L_299)
.L_299:
        /*019c*/ 	.word	0x00000000


	//----- nvinfo : EIATTR_CBANK_PARAM_SIZE
	.align		4
.L_300:
        /*01a0*/ 	.byte	0x03, 0x19
        /*01a2*/ 	.short	0x0021


	//----- nvinfo : EIATTR_PARAM_CBANK
	.align		4
        /*01a4*/ 	.byte	0x04, 0x0a
        /*01a6*/ 	.short	(.L_302 - .L_301)
	.align		4
.L_301:
        /*01a8*/ 	.word	index@(.nv.constant0._ZN3cub18CUB_300001_SM_10006detail6reduce28DeviceReduceSingleTileKernelINS2_10policy_hubIdjN4cuda3std3__44plusIdEEE10Policy1000EN6thrust24THRUST_300001_SM_1000_NS10device_ptrIdEEPdjS9_ddNS7_10__identityEEEvT0_T1_T2_T3_T4_T6_)
        /*01ac*/ 	.short	0x0380
        /*01ae*/ 	.short	0x0021


	//----- nvinfo : EIATTR_SW_WAR
	.align		4
.L_302:
        /*01b0*/ 	.byte	0x04, 0x36
        /*01b2*/ 	.short	(.L_304 - .L_303)
.L_303:
        /*01b4*/ 	.word	0x00000008
.L_304:


//--------------------- .nv.info._ZN3cub18CUB_300001_SM_10006detail11EmptyKernelIvEEvv --------------------------
	.section	.nv.info._ZN3cub18CUB_300001_SM_10006detail11EmptyKernelIvEEvv,"",@"SHT_CUDA_INFO"
	.sectionflags	@""
	.align	4


	//----- nvinfo : EIATTR_CUDA_API_VERSION
	.align		4
        /*0000*/ 	.byte	0x04, 0x37
        /*0002*/ 	.short	(.L_306 - .L_305)
.L_305:
        /*0004*/ 	.word	0x00000082


	//----- nvinfo : EIATTR_SPARSE_MMA_MASK
	.align		4
.L_306:
        /*0008*/ 	.byte	0x03, 0x50
        /*000a*/ 	.short	0x0000


	//----- nvinfo : EIATTR_MAXREG_COUNT
	.align		4
        /*000c*/ 	.byte	0x03, 0x1b
        /*000e*/ 	.short	0x00ff


	//----- nvinfo : EIATTR_MERCURY_ISA_VERSION
	.align		4
        /*0010*/ 	.byte	0x03, 0x5f
        /*0012*/ 	.short	0x0101


	//----- nvinfo : EIATTR_VRC_CTA_INIT_COUNT
	.align		4
        /*0014*/ 	.byte	0x02, 0x4a
	.zero		1
	.zero		1


	//----- nvinfo : EIATTR_EXIT_INSTR_OFFSETS
	.align		4
        /*0018*/ 	.byte	0x04, 0x1c
        /*001a*/ 	.short	(.L_308 - .L_307)


	//   ....[0]....
.L_307:
        /*001c*/ 	.word	0x00000010


	//----- nvinfo : EIATTR_SW_WAR
	.align		4
.L_308:
        /*0020*/ 	.byte	0x04, 0x36
        /*0022*/ 	.short	(.L_310 - .L_309)
.L_309:
        /*0024*/ 	.word	0x00000008
.L_310:


//--------------------- .nv.info._Z5adi_yPdS_S_ii --------------------------
	.section	.nv.info._Z5adi_yPdS_S_ii,"",@"SHT_CUDA_INFO"
	.sectionflags	@""
	.align	4


	//----- nvinfo : EIATTR_CUDA_API_VERSION
	.align		4
        /*0000*/ 	.byte	0x04, 0x37
        /*0002*/ 	.short	(.L_312 - .L_311)
.L_311:
        /*0004*/ 	.word	0x00000082


	//----- nvinfo : EIATTR_KPARAM_INFO
	.align		4
.L_312:
        /*0008*/ 	.byte	0x04, 0x17
        /*000a*/ 	.short	(.L_314 - .L_313)
.L_313:
        /*000c*/ 	.word	0x00000000
        /*0010*/ 	.short	0x0004
        /*0012*/ 	.short	0x001c
        /*0014*/ 	.byte	0x00, 0xf0, 0x11, 0x00


	//----- nvinfo : EIATTR_KPARAM_INFO
	.align		4
.L_314:
        /*0018*/ 	.byte	0x04, 0x17
        /*001a*/ 	.short	(.L_316 - .L_315)
.L_315:
        /*001c*/ 	.word	0x00000000
        /*0020*/ 	.short	0x0003
        /*0022*/ 	.short	0x0018
        /*0024*/ 	.byte	0x00, 0xf0, 0x11, 0x00


	//----- nvinfo : EIATTR_KPARAM_INFO
	.align		4
.L_316:
        /*0028*/ 	.byte	0x04, 0x17
        /*002a*/ 	.short	(.L_318 - .L_317)
.L_317:
        /*002c*/ 	.word	0x00000000
        /*0030*/ 	.short	0x0002
        /*0032*/ 	.short	0x0010
        /*0034*/ 	.byte	0x00, 0xf5, 0x21, 0x00


	//----- nvinfo : EIATTR_KPARAM_INFO
	.align		4
.L_318:
        /*0038*/ 	.byte	0x04, 0x17
        /*003a*/ 	.short	(.L_320 - .L_319)
.L_319:
        /*003c*/ 	.word	0x00000000
        /*0040*/ 	.short	0x0001
        /*0042*/ 	.short	0x0008
        /*0044*/ 	.byte	0x00, 0xf5, 0x21, 0x00


	//----- nvinfo : EIATTR_KPARAM_INFO
	.align		4
.L_320:
        /*0048*/ 	.byte	0x04, 0x17
        /*004a*/ 	.short	(.L_322 - .L_321)
.L_321:
        /*004c*/ 	.word	0x00000000
        /*0050*/ 	.short	0x0000
        /*0052*/ 	.short	0x0000
        /*0054*/ 	.byte	0x00, 0xf5, 0x21, 0x00


	//----- nvinfo : EIATTR_SPARSE_MMA_MASK
	.align		4
.L_322:
        /*0058*/ 	.byte	0x03, 0x50
        /*005a*/ 	.short	0x0000


	//----- nvinfo : EIATTR_MAXREG_COUNT
	.align		4
        /*005c*/ 	.byte	0x03, 0x1b
        /*005e*/ 	.short	0x00ff


	//----- nvinfo : EIATTR_NUM_BARRIERS
	.align		4
        /*0060*/ 	.byte	0x02, 0x4c
        /*0062*/ 	.byte	0x01
	.zero		1


	//----- nvinfo : EIATTR_MERCURY_ISA_VERSION
	.align		4
        /*0064*/ 	.byte	0x03, 0x5f
        /*0066*/ 	.short	0x0101


	//----- nvinfo : EIATTR_VRC_CTA_INIT_COUNT
	.align		4
        /*0068*/ 	.byte	0x02, 0x4a
	.zero		1
	.zero		1


	//----- nvinfo : EIATTR_EXIT_INSTR_OFFSETS
	.align		4
        /*006c*/ 	.byte	0x04, 0x1c
        /*006e*/ 	.short	(.L_324 - .L_323)


	//   ....[0]....
.L_323:
        /*0070*/ 	.word	0x00000990


	//   ....[1]....
        /*0074*/ 	.word	0x000042a0


	//   ....[2]....
        /*0078*/ 	.word	0x00004910


	//   ....[3]....
        /*007c*/ 	.word	0x00004c30


	//   ....[4]....
        /*0080*/ 	.word	0x00004e10


	//   ....[5]....
        /*0084*/ 	.word	0x00004f80


	//----- nvinfo : EIATTR_CRS_STACK_SIZE
	.align		4
.L_324:
        /*0088*/ 	.byte	0x04, 0x1e
        /*008a*/ 	.short	(.L_326 - .L_325)
.L_325:
        /*008c*/ 	.word	0x00000000


	//----- nvinfo : EIATTR_CBANK_PARAM_SIZE
	.align		4
.L_326:
        /*0090*/ 	.byte	0x03, 0x19
        /*0092*/ 	.short	0x0020


	//----- nvinfo : EIATTR_PARAM_CBANK
	.align		4
        /*0094*/ 	.byte	0x04, 0x0a
        /*0096*/ 	.short	(.L_328 - .L_327)
	.align		4
.L_327:
        /*0098*/ 	.word	index@(.nv.constant0._Z5adi_yPdS_S_ii)
        /*009c*/ 	.short	0x0380
        /*009e*/ 	.short	0x0020


	//----- nvinfo : EIATTR_SW_WAR
	.align		4
.L_328:
        /*00a0*/ 	.byte	0x04, 0x36
        /*00a2*/ 	.short	(.L_330 - .L_329)
.L_329:
        /*00a4*/ 	.word	0x00000008
.L_330:


//--------------------- .nv.info._Z5adi_xPdS_S_ii --------------------------
	.section	.nv.info._Z5adi_xPdS_S_ii,"",@"SHT_CUDA_INFO"
	.sectionflags	@""
	.align	4


	//----- nvinfo : EIATTR_CUDA_API_VERSION
	.align		4
        /*0000*/ 	.byte	0x04, 0x37
        /*0002*/ 	.short	(.L_332 - .L_331)
.L_331:
        /*0004*/ 	.word	0x00000082


	//----- nvinfo : EIATTR_KPARAM_INFO
	.align		4
.L_332:
        /*0008*/ 	.byte	0x04, 0x17
        /*000a*/ 	.short	(.L_334 - .L_333)
.L_333:
        /*000c*/ 	.word	0x00000000
        /*0010*/ 	.short	0x0004
        /*0012*/ 	.short	0x001c
        /*0014*/ 	.byte	0x00, 0xf0, 0x11, 0x00


	//----- nvinfo : EIATTR_KPARAM_INFO
	.align		4
.L_334:
        /*0018*/ 	.byte	0x04, 0x17
        /*001a*/ 	.short	(.L_336 - .L_335)
.L_335:
        /*001c*/ 	.word	0x00000000
        /*0020*/ 	.short	0x0003
        /*0022*/ 	.short	0x0018
        /*0024*/ 	.byte	0x00, 0xf0, 0x11, 0x00


	//----- nvinfo : EIATTR_KPARAM_INFO
	.align		4
.L_336:
        /*0028*/ 	.byte	0x04, 0x17
        /*002a*/ 	.short	(.L_338 - .L_337)
.L_337:
        /*002c*/ 	.word	0x00000000
        /*0030*/ 	.short	0x0002
        /*0032*/ 	.short	0x0010
        /*0034*/ 	.byte	0x00, 0xf5, 0x21, 0x00


	//----- nvinfo : EIATTR_KPARAM_INFO
	.align		4
.L_338:
        /*0038*/ 	.byte	0x04, 0x17
        /*003a*/ 	.short	(.L_340 - .L_339)
.L_339:
        /*003c*/ 	.word	0x00000000
        /*0040*/ 	.short	0x0001
        /*0042*/ 	.short	0x0008
        /*0044*/ 	.byte	0x00, 0xf5, 0x21, 0x00


	//----- nvinfo : EIATTR_KPARAM_INFO
	.align		4
.L_340:
        /*0048*/ 	.byte	0x04, 0x17
        /*004a*/ 	.short	(.L_342 - .L_341)
.L_341:
        /*004c*/ 	.word	0x00000000
        /*0050*/ 	.short	0x0000
        /*0052*/ 	.short	0x0000
        /*0054*/ 	.byte	0x00, 0xf5, 0x21, 0x00


	//----- nvinfo : EIATTR_SPARSE_MMA_MASK
	.align		4
.L_342:
        /*0058*/ 	.byte	0x03, 0x50
        /*005a*/ 	.short	0x0000


	//----- nvinfo : EIATTR_MAXREG_COUNT
	.align		4
        /*005c*/ 	.byte	0x03, 0x1b
        /*005e*/ 	.short	0x00ff


	//----- nvinfo : EIATTR_NUM_BARRIERS
	.align		4
        /*0060*/ 	.byte	0x02, 0x4c
        /*0062*/ 	.byte	0x01
	.zero		1


	//----- nvinfo : EIATTR_MERCURY_ISA_VERSION
	.align		4
        /*0064*/ 	.byte	0x03, 0x5f
        /*0066*/ 	.short	0x0101


	//----- nvinfo : EIATTR_VRC_CTA_INIT_COUNT
	.align		4
        /*0068*/ 	.byte	0x02, 0x4a
	.zero		1
	.zero		1


	//----- nvinfo : EIATTR_EXIT_INSTR_OFFSETS
	.align		4
        /*006c*/ 	.byte	0x04, 0x1c
        /*006e*/ 	.short	(.L_344 - .L_343)


	//   ....[0]....
.L_343:
        /*0070*/ 	.word	0x00000930


	//   ....[1]....
        /*0074*/ 	.word	0x00004260


	//   ....[2]....
        /*0078*/ 	.word	0x00004820


	//   ....[3]....
        /*007c*/ 	.word	0x00004ac0


	//   ....[4]....
        /*0080*/ 	.word	0x00004c60


	//   ....[5]....
        /*0084*/ 	.word	0x00004dc0


	//----- nvinfo : EIATTR_CRS_STACK_SIZE
	.align		4
.L_344:
        /*0088*/ 	.byte	0x04, 0x1e
        /*008a*/ 	.short	(.L_346 - .L_345)
.L_345:
        /*008c*/ 	.word	0x00000000


	//----- nvinfo : EIATTR_CBANK_PARAM_SIZE
	.align		4
.L_346:
        /*0090*/ 	.byte	0x03, 0x19
        /*0092*/ 	.short	0x0020


	//----- nvinfo : EIATTR_PARAM_CBANK
	.align		4
        /*0094*/ 	.byte	0x04, 0x0a
        /*0096*/ 	.short	(.L_348 - .L_347)
	.align		4
.L_347:
        /*0098*/ 	.word	index@(.nv.constant0._Z5adi_xPdS_S_ii)
        /*009c*/ 	.short	0x0380
        /*009e*/ 	.short	0x0020


	//----- nvinfo : EIATTR_SW_WAR
	.align		4
.L_348:
        /*00a0*/ 	.byte	0x04, 0x36
        /*00a2*/ 	.short	(.L_350 - .L_349)
.L_349:
        /*00a4*/ 	.word	0x00000008
.L_350:


//--------------------- .nv.info._Z11jacobi_iterPdS_S_S_iiddd --------------------------
	.section	.nv.info._Z11jacobi_iterPdS_S_S_iiddd,"",@"SHT_CUDA_INFO"
	.sectionflags	@""
	.align	4


	//----- nvinfo : EIATTR_CUDA_API_VERSION
	.align		4
        /*0000*/ 	.byte	0x04, 0x37
        /*0002*/ 	.short	(.L_352 - .L_351)
.L_351:
        /*0004*/ 	.word	0x00000082


	//----- nvinfo : EIATTR_KPARAM_INFO
	.align		4
.L_352:
        /*0008*/ 	.byte	0x04, 0x17
        /*000a*/ 	.short	(.L_354 - .L_353)
.L_353:
        /*000c*/ 	.word	0x00000000
        /*0010*/ 	.short	0x0008
        /*0012*/ 	.short	0x0038
        /*0014*/ 	.byte	0x00, 0xf0, 0x21, 0x00


	//----- nvinfo : EIATTR_KPARAM_INFO
	.align		4
.L_354:
        /*0018*/ 	.byte	0x04, 0x17
        /*001a*/ 	.short	(.L_356 - .L_355)
.L_355:
        /*001c*/ 	.word	0x00000000
        /*0020*/ 	.short	0x0007
        /*0022*/ 	.short	0x0030
        /*0024*/ 	.byte	0x00, 0xf0, 0x21, 0x00


	//----- nvinfo : EIATTR_KPARAM_INFO
	.align		4
.L_356:
        /*0028*/ 	.byte	0x04, 0x17
        /*002a*/ 	.short	(.L_358 - .L_357)
.L_357:
        /*002c*/ 	.word	0x00000000
        /*0030*/ 	.short	0x0006
        /*0032*/ 	.short	0x0028
        /*0034*/ 	.byte	0x00, 0xf0, 0x21, 0x00


	//----- nvinfo : EIATTR_KPARAM_INFO
	.align		4
.L_358:
        /*0038*/ 	.byte	0x04, 0x17
        /*003a*/ 	.short	(.L_360 - .L_359)
.L_359:
        /*003c*/ 	.word	0x00000000
        /*0040*/ 	.short	0x0005
        /*0042*/ 	.short	0x0024
        /*0044*/ 	.byte	0x00, 0xf0, 0x11, 0x00


	//----- nvinfo : EIATTR_KPARAM_INFO
	.align		4
.L_360:
        /*0048*/ 	.byte	0x04, 0x17
        /*004a*/ 	.short	(.L_362 - .L_361)
.L_361:
        /*004c*/ 	.word	0x00000000
        /*0050*/ 	.short	0x0004
        /*0052*/ 	.short	0x0020
        /*0054*/ 	.byte	0x00, 0xf0, 0x11, 0x00


	//----- nvinfo : EIATTR_KPARAM_INFO
	.align		4
.L_362:
        /*0058*/ 	.byte	0x04, 0x17
        /*005a*/ 	.short	(.L_364 - .L_363)
.L_363:
        /*005c*/ 	.word	0x00000000
        /*0060*/ 	.short	0x0003
        /*0062*/ 	.short	0x0018
        /*0064*/ 	.byte	0x00, 0xf5, 0x21, 0x00


	//----- nvinfo : EIATTR_KPARAM_INFO
	.align		4
.L_364:
        /*0068*/ 	.byte	0x04, 0x17
        /*006a*/ 	.short	(.L_366 - .L_365)
.L_365:
        /*006c*/ 	.word	0x00000000
        /*0070*/ 	.short	0x0002
        /*0072*/ 	.short	0x0010
        /*0074*/ 	.byte	0x00, 0xf5, 0x21, 0x00


	//----- nvinfo : EIATTR_KPARAM_INFO
	.align		4
.L_366:
        /*0078*/ 	.byte	0x04, 0x17
        /*007a*/ 	.short	(.L_368 - .L_367)
.L_367:
        /*007c*/ 	.word	0x00000000
        /*0080*/ 	.short	0x0001
        /*0082*/ 	.short	0x0008
        /*0084*/ 	.byte	0x00, 0xf5, 0x21, 0x00


	//----- nvinfo : EIATTR_KPARAM_INFO
	.align		4
.L_368:
        /*0088*/ 	.byte	0x04, 0x17
        /*008a*/ 	.short	(.L_370 - .L_369)
.L_369:
        /*008c*/ 	.word	0x00000000
        /*0090*/ 	.short	0x0000
        /*0092*/ 	.short	0x0000
        /*0094*/ 	.byte	0x00, 0xf5, 0x21, 0x00


	//----- nvinfo : EIATTR_SPARSE_MMA_MASK
	.align		4
.L_370:
        /*0098*/ 	.byte	0x03, 0x50
        /*009a*/ 	.short	0x0000


	//----- nvinfo : EIATTR_MAXREG_COUNT
	.align		4
        /*009c*/ 	.byte	0x03, 0x1b
        /*009e*/ 	.short	0x00ff


	//----- nvinfo : EIATTR_MERCURY_ISA_VERSION
	.align		4
        /*00a0*/ 	.byte	0x03, 0x5f
        /*00a2*/ 	.short	0x0101


	//----- nvinfo : EIATTR_VRC_CTA_INIT_COUNT
	.align		4
        /*00a4*/ 	.byte	0x02, 0x4a
	.zero		1
	.zero		1


	//----- nvinfo : EIATTR_EXIT_INSTR_OFFSETS
	.align		4
        /*00a8*/ 	.byte	0x04, 0x1c
        /*00aa*/ 	.short	(.L_372 - .L_371)


	//   ....[0]....
.L_371:
        /*00ac*/ 	.word	0x000000c0


	//   ....[1]....
        /*00b0*/ 	.word	0x00000510


	//----- nvinfo : EIATTR_CRS_STACK_SIZE
	.align		4
.L_372:
        /*00b4*/ 	.byte	0x04, 0x1e
        /*00b6*/ 	.short	(.L_374 - .L_373)
.L_373:
        /*00b8*/ 	.word	0x00000000


	//----- nvinfo : EIATTR_CBANK_PARAM_SIZE
	.align		4
.L_374:
        /*00bc*/ 	.byte	0x03, 0x19
        /*00be*/ 	.short	0x0040


	//----- nvinfo : EIATTR_PARAM_CBANK
	.align		4
        /*00c0*/ 	.byte	0x04, 0x0a
        /*00c2*/ 	.short	(.L_376 - .L_375)
	.align		4
.L_375:
        /*00c4*/ 	.word	index@(.nv.constant0._Z11jacobi_iterPdS_S_S_iiddd)
        /*00c8*/ 	.short	0x0380
        /*00ca*/ 	.short	0x0040


	//----- nvinfo : EIATTR_SW_WAR
	.align		4
.L_376:
        /*00cc*/ 	.byte	0x04, 0x36
        /*00ce*/ 	.short	(.L_378 - .L_377)
.L_377:
        /*00d0*/ 	.word	0x00000008
.L_378:


//--------------------- .nv.info._Z9compute_rPdS_S_iiddd --------------------------
	.section	.nv.info._Z9compute_rPdS_S_iiddd,"",@"SHT_CUDA_INFO"
	.sectionflags	@""
	.align	4


	//----- nvinfo : EIATTR_CUDA_API_VERSION
	.align		4
        /*0000*/ 	.byte	0x04, 0x37
        /*0002*/ 	.short	(.L_380 - .L_379)
.L_379:
        /*0004*/ 	.word	0x00000082


	//----- nvinfo : EIATTR_KPARAM_INFO
	.align		4
.L_380:
        /*0008*/ 	.byte	0x04, 0x17
        /*000a*/ 	.short	(.L_382 - .L_381)
.L_381:
        /*000c*/ 	.word	0x00000000
        /*0010*/ 	.short	0x0007
        /*0012*/ 	.short	0x0030
        /*0014*/ 	.byte	0x00, 0xf0, 0x21, 0x00


	//----- nvinfo : EIATTR_KPARAM_INFO
	.align		4
.L_382:
        /*0018*/ 	.byte	0x04, 0x17
        /*001a*/ 	.short	(.L_384 - .L_383)
.L_383:
        /*001c*/ 	.word	0x00000000
        /*0020*/ 	.short	0x0006
        /*0022*/ 	.short	0x0028
        /*0024*/ 	.byte	0x00, 0xf0, 0x21, 0x00


	//----- nvinfo : EIATTR_KPARAM_INFO
	.align		4
.L_384:
        /*0028*/ 	.byte	0x04, 0x17
        /*002a*/ 	.short	(.L_386 - .L_385)
.L_385:
        /*002c*/ 	.word	0x00000000
        /*0030*/ 	.short	0x0005
        /*0032*/ 	.short	0x0020
        /*0034*/ 	.byte	0x00, 0xf0, 0x21, 0x00


	//----- nvinfo : EIATTR_KPARAM_INFO
	.align		4
.L_386:
        /*0038*/ 	.byte	0x04, 0x17
        /*003a*/ 	.short	(.L_388 - .L_387)
.L_387:
        /*003c*/ 	.word	0x00000000
        /*0040*/ 	.short	0x0004
        /*0042*/ 	.short	0x001c
        /*0044*/ 	.byte	0x00, 0xf0, 0x11, 0x00


	//----- nvinfo : EIATTR_KPARAM_INFO
	.align		4
.L_388:
        /*0048*/ 	.byte	0x04, 0x17
        /*004a*/ 	.short	(.L_390 - .L_389)
.L_389:
        /*004c*/ 	.word	0x00000000
        /*0050*/ 	.short	0x0003
        /*0052*/ 	.short	0x0018
        /*0054*/ 	.byte	0x00, 0xf0, 0x11, 0x00


	//----- nvinfo : EIATTR_KPARAM_INFO
	.align		4
.L_390:
        /*0058*/ 	.byte	0x04, 0x17
        /*005a*/ 	.short	(.L_392 - .L_391)
.L_391:
        /*005c*/ 	.word	0x00000000
        /*0060*/ 	.short	0x0002
        /*0062*/ 	.short	0x0010
        /*0064*/ 	.byte	0x00, 0xf5, 0x21, 0x00


	//----- nvinfo : EIATTR_KPARAM_INFO
	.align		4
.L_392:
        /*0068*/ 	.byte	0x04, 0x17
        /*006a*/ 	.short	(.L_394 - .L_393)
.L_393:
        /*006c*/ 	.word	0x00000000
        /*0070*/ 	.short	0x0001
        /*0072*/ 	.short	0x0008
        /*0074*/ 	.byte	0x00, 0xf5, 0x21, 0x00


	//----- nvinfo : EIATTR_KPARAM_INFO
	.align		4
.L_394:
        /*0078*/ 	.byte	0x04, 0x17
        /*007a*/ 	.short	(.L_396 - .L_395)
.L_395:
        /*007c*/ 	.word	0x00000000
        /*0080*/ 	.short	0x0000
        /*0082*/ 	.short	0x0000
        /*0084*/ 	.byte	0x00, 0xf5, 0x21, 0x00


	//----- nvinfo : EIATTR_SPARSE_MMA_MASK
	.align		4
.L_396:
        /*0088*/ 	.byte	0x03, 0x50
        /*008a*/ 	.short	0x0000


	//----- nvinfo : EIATTR_MAXREG_COUNT
	.align		4
        /*008c*/ 	.byte	0x03, 0x1b
        /*008e*/ 	.short	0x00ff


	//----- nvinfo : EIATTR_MERCURY_ISA_VERSION
	.align		4
        /*0090*/ 	.byte	0x03, 0x5f
        /*0092*/ 	.short	0x0101


	//----- nvinfo : EIATTR_VRC_CTA_INIT_COUNT
	.align		4
        /*0094*/ 	.byte	0x02, 0x4a
	.zero		1
	.zero		1


	//----- nvinfo : EIATTR_EXIT_INSTR_OFFSETS
	.align		4
        /*0098*/ 	.byte	0x04, 0x1c
        /*009a*/ 	.short	(.L_398 - .L_397)


	//   ....[0]....
.L_397:
        /*009c*/ 	.word	0x000000c0


	//   ....[1]....
        /*00a0*/ 	.word	0x00000c30


	//----- nvinfo : EIATTR_CRS_STACK_SIZE
	.align		4
.L_398:
        /*00a4*/ 	.byte	0x04, 0x1e
        /*00a6*/ 	.short	(.L_400 - .L_399)
.L_399:
        /*00a8*/ 	.word	0x00000000


	//----- nvinfo : EIATTR_CBANK_PARAM_SIZE
	.align		4
.L_400:
        /*00ac*/ 	.byte	0x03, 0x19
        /*00ae*/ 	.short	0x0038


	//----- nvinfo : EIATTR_PARAM_CBANK
	.align		4
        /*00b0*/ 	.byte	0x04, 0x0a
        /*00b2*/ 	.short	(.L_402 - .L_401)
	.align		4
.L_401:
        /*00b4*/ 	.word	index@(.nv.constant0._Z9compute_rPdS_S_iiddd)
        /*00b8*/ 	.short	0x0380
        /*00ba*/ 	.short	0x0038


	//----- nvinfo : EIATTR_SW_WAR
	.align		4
.L_402:
        /*00bc*/ 	.byte	0x04, 0x36
        /*00be*/ 	.short	(.L_404 - .L_403)
.L_403:
        /*00c0*/ 	.word	0x00000008
.L_404:


//--------------------- .nv.info._Z11compute_r_jPdS_S_iiddd --------------------------
	.section	.nv.info._Z11compute_r_jPdS_S_iiddd,"",@"SHT_CUDA_INFO"
	.sectionflags	@""
	.align	4


	//----- nvinfo : EIATTR_CUDA_API_VERSION
	.align		4
        /*0000*/ 	.byte	0x04, 0x37
        /*0002*/ 	.short	(.L_406 - .L_405)
.L_405:
        /*0004*/ 	.word	0x00000082


	//----- nvinfo : EIATTR_KPARAM_INFO
	.align		4
.L_406:
        /*0008*/ 	.byte	0x04, 0x17
        /*000a*/ 	.short	(.L_408 - .L_407)
.L_407:
        /*000c*/ 	.word	0x00000000
        /*0010*/ 	.short	0x0007
        /*0012*/ 	.short	0x0030
        /*0014*/ 	.byte	0x00, 0xf0, 0x21, 0x00


	//----- nvinfo : EIATTR_KPARAM_INFO
	.align		4
.L_408:
        /*0018*/ 	.byte	0x04, 0x17
        /*001a*/ 	.short	(.L_410 - .L_409)
.L_409:
        /*001c*/ 	.word	0x00000000
        /*0020*/ 	.short	0x0006
        /*0022*/ 	.short	0x0028
        /*0024*/ 	.byte	0x00, 0xf0, 0x21, 0x00


	//----- nvinfo : EIATTR_KPARAM_INFO
	.align		4
.L_410:
        /*0028*/ 	.byte	0x04, 0x17
        /*002a*/ 	.short	(.L_412 - .L_411)
.L_411:
        /*002c*/ 	.word	0x00000000
        /*0030*/ 	.short	0x0005
        /*0032*/ 	.short	0x0020
        /*0034*/ 	.byte	0x00, 0xf0, 0x21, 0x00


	//----- nvinfo : EIATTR_KPARAM_INFO
	.align		4
.L_412:
        /*0038*/ 	.byte	0x04, 0x17
        /*003a*/ 	.short	(.L_414 - .L_413)
.L_413:
        /*003c*/ 	.word	0x00000000
        /*0040*/ 	.short	0x0004
        /*0042*/ 	.short	0x001c
        /*0044*/ 	.byte	0x00, 0xf0, 0x11, 0x00


	//----- nvinfo : EIATTR_KPARAM_INFO
	.align		4
.L_414:
        /*0048*/ 	.byte	0x04, 0x17
        /*004a*/ 	.short	(.L_416 - .L_415)
.L_415:
        /*004c*/ 	.word	0x00000000
        /*0050*/ 	.short	0x0003
        /*0052*/ 	.short	0x0018
        /*0054*/ 	.byte	0x00, 0xf0, 0x11, 0x00


	//----- nvinfo : EIATTR_KPARAM_INFO
	.align		4
.L_416:
        /*0058*/ 	.byte	0x04, 0x17
        /*005a*/ 	.short	(.L_418 - .L_417)
.L_417:
        /*005c*/ 	.word	0x00000000
        /*0060*/ 	.short	0x0002
        /*0062*/ 	.short	0x0010
        /*0064*/ 	.byte	0x00, 0xf5, 0x21, 0x00


	//----- nvinfo : EIATTR_KPARAM_INFO
	.align		4
.L_418:
        /*0068*/ 	.byte	0x04, 0x17
        /*006a*/ 	.short	(.L_420 - .L_419)
.L_419:
        /*006c*/ 	.word	0x00000000
        /*0070*/ 	.short	0x0001
        /*0072*/ 	.short	0x0008
        /*0074*/ 	.byte	0x00, 0xf5, 0x21, 0x00


	//----- nvinfo : EIATTR_KPARAM_INFO
	.align		4
.L_420:
        /*0078*/ 	.byte	0x04, 0x17
        /*007a*/ 	.short	(.L_422 - .L_421)
.L_421:
        /*007c*/ 	.word	0x00000000
        /*0080*/ 	.short	0x0000
        /*0082*/ 	.short	0x0000
        /*0084*/ 	.byte	0x00, 0xf5, 0x21, 0x00


	//----- nvinfo : EIATTR_SPARSE_MMA_MASK
	.align		4
.L_422:
        /*0088*/ 	.byte	0x03, 0x50
        /*008a*/ 	.short	0x0000


	//----- nvinfo : EIATTR_MAXREG_COUNT
	.align		4
        /*008c*/ 	.byte	0x03, 0x1b
        /*008e*/ 	.short	0x00ff


	//----- nvinfo : EIATTR_MERCURY_ISA_VERSION
	.align		4
        /*0090*/ 	.byte	0x03, 0x5f
        /*0092*/ 	.short	0x0101


	//----- nvinfo : EIATTR_VRC_CTA_INIT_COUNT
	.align		4
        /*0094*/ 	.byte	0x02, 0x4a
	.zero		1
	.zero		1


	//----- nvinfo : EIATTR_EXIT_INSTR_OFFSETS
	.align		4
        /*0098*/ 	.byte	0x04, 0x1c
        /*009a*/ 	.short	(.L_424 - .L_423)


	//   ....[0]....
.L_423:
        /*009c*/ 	.word	0x000000c0


	//   ....[1]....
        /*00a0*/ 	.word	0x00000e20


	//----- nvinfo : EIATTR_CRS_STACK_SIZE
	.align		4
.L_424:
        /*00a4*/ 	.byte	0x04, 0x1e
        /*00a6*/ 	.short	(.L_426 - .L_425)
.L_425:
        /*00a8*/ 	.word	0x00000000


	//----- nvinfo : EIATTR_CBANK_PARAM_SIZE
	.align		4
.L_426:
        /*00ac*/ 	.byte	0x03, 0x19
        /*00ae*/ 	.short	0x0038


	//----- nvinfo : EIATTR_PARAM_CBANK
	.align		4
        /*00b0*/ 	.byte	0x04, 0x0a
        /*00b2*/ 	.short	(.L_428 - .L_427)
	.align		4
.L_427:
        /*00b4*/ 	.word	index@(.nv.constant0._Z11compute_r_jPdS_S_iiddd)
        /*00b8*/ 	.short	0x0380
        /*00ba*/ 	.short	0x0038


	//----- nvinfo : EIATTR_SW_WAR
	.align		4
.L_428:
        /*00bc*/ 	.byte	0x04, 0x36
        /*00be*/ 	.short	(.L_430 - .L_429)
.L_429:
        /*00c0*/ 	.word	0x00000008
.L_430:


//--------------------- .nv.info._Z6updatePdS_iidd --------------------------
	.section	.nv.info._Z6updatePdS_iidd,"",@"SHT_CUDA_INFO"
	.sectionflags	@""
	.align	4


	//----- nvinfo : EIATTR_CUDA_API_VERSION
	.align		4
        /*0000*/ 	.byte	0x04, 0x37
        /*0002*/ 	.short	(.L_432 - .L_431)
.L_431:
        /*0004*/ 	.word	0x00000082


	//----- nvinfo : EIATTR_KPARAM_INFO
	.align		4
.L_432:
        /*0008*/ 	.byte	0x04, 0x17
        /*000a*/ 	.short	(.L_434 - .L_433)
.L_433:
        /*000c*/ 	.word	0x00000000
        /*0010*/ 	.short	0x0005
        /*0012*/ 	.short	0x0020
        /*0014*/ 	.byte	0x00, 0xf0, 0x21, 0x00


	//----- nvinfo : EIATTR_KPARAM_INFO
	.align		4
.L_434:
        /*0018*/ 	.byte	0x04, 0x17
        /*001a*/ 	.short	(.L_436 - .L_435)
.L_435:
        /*001c*/ 	.word	0x00000000
        /*0020*/ 	.short	0x0004
        /*0022*/ 	.short	0x0018
        /*0024*/ 	.byte	0x00, 0xf0, 0x21, 0x00


	//----- nvinfo : EIATTR_KPARAM_INFO
	.align		4
.L_436:
        /*0028*/ 	.byte	0x04, 0x17
        /*002a*/ 	.short	(.L_438 - .L_437)
.L_437:
        /*002c*/ 	.word	0x00000000
        /*0030*/ 	.short	0x0003
        /*0032*/ 	.short	0x0014
        /*0034*/ 	.byte	0x00, 0xf0, 0x11, 0x00


	//----- nvinfo : EIATTR_KPARAM_INFO
	.align		4
.L_438:
        /*0038*/ 	.byte	0x04, 0x17
        /*003a*/ 	.short	(.L_440 - .L_439)
.L_439:
        /*003c*/ 	.word	0x00000000
        /*0040*/ 	.short	0x0002
        /*0042*/ 	.short	0x0010
        /*0044*/ 	.byte	0x00, 0xf0, 0x11, 0x00


	//----- nvinfo : EIATTR_KPARAM_INFO
	.align		4
.L_440:
        /*0048*/ 	.byte	0x04, 0x17
        /*004a*/ 	.short	(.L_442 - .L_441)
.L_441:
        /*004c*/ 	.word	0x00000000
        /*0050*/ 	.short	0x0001
        /*0052*/ 	.short	0x0008
        /*0054*/ 	.byte	0x00, 0xf5, 0x21, 0x00


	//----- nvinfo : EIATTR_KPARAM_INFO
	.align		4
.L_442:
        /*0058*/ 	.byte	0x04, 0x17
        /*005a*/ 	.short	(.L_444 - .L_443)
.L_443:
        /*005c*/ 	.word	0x00000000
        /*0060*/ 	.short	0x0000
        /*0062*/ 	.short	0x0000
        /*0064*/ 	.byte	0x00, 0xf5, 0x21, 0x00


	//----- nvinfo : EIATTR_SPARSE_MMA_MASK
	.align		4
.L_444:
        /*0068*/ 	.byte	0x03, 0x50
        /*006a*/ 	.short	0x0000


	//----- nvinfo : EIATTR_MAXREG_COUNT
	.align		4
        /*006c*/ 	.byte	0x03, 0x1b
        /*006e*/ 	.short	0x00ff


	//----- nvinfo : EIATTR_MERCURY_ISA_VERSION
	.align		4
        /*0070*/ 	.byte	0x03, 0x5f
        /*0072*/ 	.short	0x0101


	//----- nvinfo : EIATTR_VRC_CTA_INIT_COUNT
	.align		4
        /*0074*/ 	.byte	0x02, 0x4a
	.zero		1
	.zero		1


	//----- nvinfo : EIATTR_EXIT_INSTR_OFFSETS
	.align		4
        /*0078*/ 	.byte	0x04, 0x1c
        /*007a*/ 	.short	(.L_446 - .L_445)


	//   ....[0]....
.L_445:
        /*007c*/ 	.word	0x000000c0


	//   ....[1]....
        /*0080*/ 	.word	0x00000170


	//----- nvinfo : EIATTR_CBANK_PARAM_SIZE
	.align		4
.L_446:
        /*0084*/ 	.byte	0x03, 0x19
        /*0086*/ 	.short	0x0028


	//----- nvinfo : EIATTR_PARAM_CBANK
	.align		4
        /*0088*/ 	.byte	0x04, 0x0a
        /*008a*/ 	.short	(.L_448 - .L_447)
	.align		4
.L_447:
        /*008c*/ 	.word	index@(.nv.constant0._Z6updatePdS_iidd)
        /*0090*/ 	.short	0x0380
        /*0092*/ 	.short	0x0028


	//----- nvinfo : EIATTR_SW_WAR
	.align		4
.L_448:
        /*0094*/ 	.byte	0x04, 0x36
        /*0096*/ 	.short	(.L_450 - .L_449)
.L_449:
        /*0098*/ 	.word	0x00000008
.L_450:


//--------------------- .nv.info._Z10initializePdiidd --------------------------
	.section	.nv.info._Z10initializePdiidd,"",@"SHT_CUDA_INFO"
	.sectionflags	@""
	.align	4


	//----- nvinfo : EIATTR_CUDA_API_VERSION
	.align		4
        /*0000*/ 	.byte	0x04, 0x37
        /*0002*/ 	.short	(.L_452 - .L_451)
.L_451:
        /*0004*/ 	.word	0x00000082


	//----- nvinfo : EIATTR_KPARAM_INFO
	.align		4
.L_452:
        /*0008*/ 	.byte	0x04, 0x17
        /*000a*/ 	.short	(.L_454 - .L_453)
.L_453:
        /*000c*/ 	.word	0x00000000
        /*0010*/ 	.short	0x0004
        /*0012*/ 	.short	0x0018
        /*0014*/ 	.byte	0x00, 0xf0, 0x21, 0x00


	//----- nvinfo : EIATTR_KPARAM_INFO
	.align		4
.L_454:
        /*0018*/ 	.byte	0x04, 0x17
        /*001a*/ 	.short	(.L_456 - .L_455)
.L_455:
        /*001c*/ 	.word	0x00000000
        /*0020*/ 	.short	0x0003
        /*0022*/ 	.short	0x0010
        /*0024*/ 	.byte	0x00, 0xf0, 0x21, 0x00


	//----- nvinfo : EIATTR_KPARAM_INFO
	.align		4
.L_456:
        /*0028*/ 	.byte	0x04, 0x17
        /*002a*/ 	.short	(.L_458 - .L_457)
.L_457:
        /*002c*/ 	.word	0x00000000
        /*0030*/ 	.short	0x0002
        /*0032*/ 	.short	0x000c
        /*0034*/ 	.byte	0x00, 0xf0, 0x11, 0x00


	//----- nvinfo : EIATTR_KPARAM_INFO
	.align		4
.L_458:
        /*0038*/ 	.byte	0x04, 0x17
        /*003a*/ 	.short	(.L_460 - .L_459)
.L_459:
        /*003c*/ 	.word	0x00000000
        /*0040*/ 	.short	0x0001
        /*0042*/ 	.short	0x0008
        /*0044*/ 	.byte	0x00, 0xf0, 0x11, 0x00


	//----- nvinfo : EIATTR_KPARAM_INFO
	.align		4
.L_460:
        /*0048*/ 	.byte	0x04, 0x17
        /*004a*/ 	.short	(.L_462 - .L_461)
.L_461:
        /*004c*/ 	.word	0x00000000
        /*0050*/ 	.short	0x0000
        /*0052*/ 	.short	0x0000
        /*0054*/ 	.byte	0x00, 0xf5, 0x21, 0x00


	//----- nvinfo : EIATTR_SPARSE_MMA_MASK
	.align		4
.L_462:
        /*0058*/ 	.byte	0x03, 0x50
        /*005a*/ 	.short	0x0000


	//----- nvinfo : EIATTR_MAXREG_COUNT
	.align		4
        /*005c*/ 	.byte	0x03, 0x1b
        /*005e*/ 	.short	0x00ff


	//----- nvinfo : EIATTR_MERCURY_ISA_VERSION
	.align		4
        /*0060*/ 	.byte	0x03, 0x5f
        /*0062*/ 	.short	0x0101


	//----- nvinfo : EIATTR_VRC_CTA_INIT_COUNT
	.align		4
        /*0064*/ 	.byte	0x02, 0x4a
	.zero		1
	.zero		1


	//----- nvinfo : EIATTR_EXIT_INSTR_OFFSETS
	.align		4
        /*0068*/ 	.byte	0x04, 0x1c
        /*006a*/ 	.short	(.L_464 - .L_463)


	//   ....[0]....
.L_463:
        /*006c*/ 	.word	0x000000c0


	//   ....[1]....
        /*0070*/ 	.word	0x00000140


	//----- nvinfo : EIATTR_CBANK_PARAM_SIZE
	.align		4
.L_464:
        /*0074*/ 	.byte	0x03, 0x19
        /*0076*/ 	.short	0x0020


	//----- nvinfo : EIATTR_PARAM_CBANK
	.align		4
        /*0078*/ 	.byte	0x04, 0x0a
        /*007a*/ 	.short	(.L_466 - .L_465)
	.align		4
.L_465:
        /*007c*/ 	.word	index@(.nv.constant0._Z10initializePdiidd)
        /*0080*/ 	.short	0x0380
        /*0082*/ 	.short	0x0020


	//----- nvinfo : EIATTR_SW_WAR
	.align		4
.L_466:
        /*0084*/ 	.byte	0x04, 0x36
        /*0086*/ 	.short	(.L_468 - .L_467)
.L_467:
        /*0088*/ 	.word	0x00000008
.L_468:


//--------------------- .nv.callgraph             --------------------------
	.section	.nv.callgraph,"",@"SHT_CUDA_CALLGRAPH"
	.align	4
	.sectionentsize	8
	.align		4
        /*0000*/ 	.word	0x00000000
	.align		4
        /*0004*/ 	.word	0xffffffff
	.align		4
        /*0008*/ 	.word	0x00000000
	.align		4
        /*000c*/ 	.word	0xfffffffe
	.align		4
        /*0010*/ 	.word	0x00000000
	.align		4
        /*0014*/ 	.word	0xfffffffd
	.align		4
        /*0018*/ 	.word	0x00000000
	.align		4
        /*001c*/ 	.word	0xfffffffc


//--------------------- .nv.constant4             --------------------------
	.section	.nv.constant4,"a",@progbits
	.align	8
	.align		8
.nv.constant4:
        /*0000*/ 	.dword	_ZN34_INTERNAL_d97fab9e_4_k_cu_e221d5f74cuda3std3__45__cpo5beginE
	.align		8
        /*0008*/ 	.dword	_ZN34_INTERNAL_d97fab9e_4_k_cu_e221d5f74cuda3std3__45__cpo3endE
	.align		8
        /*0010*/ 	.dword	_ZN34_INTERNAL_d97fab9e_4_k_cu_e221d5f74cuda3std3__45__cpo6cbeginE
	.align		8
        /*0018*/ 	.dword	_ZN34_INTERNAL_d97fab9e_4_k_cu_e221d5f74cuda3std3__45__cpo4cendE
	.align		8
        /*0020*/ 	.dword	_ZN34_INTERNAL_d97fab9e_4_k_cu_e221d5f74cuda3std3__45__cpo6rbeginE
	.align		8
        /*0028*/ 	.dword	_ZN34_INTERNAL_d97fab9e_4_k_cu_e221d5f74cuda3std3__45__cpo4rendE
	.align		8
        /*0030*/ 	.dword	_ZN34_INTERNAL_d97fab9e_4_k_cu_e221d5f74cuda3std3__45__cpo7crbeginE
	.align		8
        /*0038*/ 	.dword	_ZN34_INTERNAL_d97fab9e_4_k_cu_e221d5f74cuda3std3__45__cpo5crendE
	.align		8
        /*0040*/ 	.dword	_ZN34_INTERNAL_d97fab9e_4_k_cu_e221d5f74cuda3std3__436_GLOBAL__N__d97fab9e_4_k_cu_e221d5f76ignoreE
	.align		8
        /*0048*/ 	.dword	_ZN34_INTERNAL_d97fab9e_4_k_cu_e221d5f74cuda3std3__419piecewise_constructE
	.align		8
        /*0050*/ 	.dword	_ZN34_INTERNAL_d97fab9e_4_k_cu_e221d5f74cuda3std3__48in_placeE
	.align		8
        /*0058*/ 	.dword	_ZN34_INTERNAL_d97fab9e_4_k_cu_e221d5f74cuda3std3__420unreachable_sentinelE
	.align		8
        /*0060*/ 	.dword	_ZN34_INTERNAL_d97fab9e_4_k_cu_e221d5f74cuda3std3__47nulloptE
	.align		8
        /*0068*/ 	.dword	_ZN34_INTERNAL_d97fab9e_4_k_cu_e221d5f74cuda3std3__48unexpectE
	.align		8
        /*0070*/ 	.dword	_ZN34_INTERNAL_d97fab9e_4_k_cu_e221d5f74cuda3std6ranges3__45__cpo4swapE
	.align		8
        /*0078*/ 	.dword	_ZN34_INTERNAL_d97fab9e_4_k_cu_e221d5f74cuda3std6ranges3__45__cpo9iter_moveE
	.align		8
        /*0080*/ 	.dword	_ZN34_INTERNAL_d97fab9e_4_k_cu_e221d5f74cuda3std6ranges3__45__cpo5beginE
	.align		8
        /*0088*/ 	.dword	_ZN34_INTERNAL_d97fab9e_4_k_cu_e221d5f74cuda3std6ranges3__45__cpo3endE
	.align		8
        /*0090*/ 	.dword	_ZN34_INTERNAL_d97fab9e_4_k_cu_e221d5f74cuda3std6ranges3__45__cpo6cbeginE
	.align		8
        /*0098*/ 	.dword	_ZN34_INTERNAL_d97fab9e_4_k_cu_e221d5f74cuda3std6ranges3__45__cpo4cendE
	.align		8
        /*00a0*/ 	.dword	_ZN34_INTERNAL_d97fab9e_4_k_cu_e221d5f74cuda3std6ranges3__45__cpo7advanceE
	.align		8
        /*00a8*/ 	.dword	_ZN34_INTERNAL_d97fab9e_4_k_cu_e221d5f74cuda3std6ranges3__45__cpo9iter_swapE
	.align		8
        /*00b0*/ 	.dword	_ZN34_INTERNAL_d97fab9e_4_k_cu_e221d5f74cuda3std6ranges3__45__cpo4nextE
	.align		8
        /*00b8*/ 	.dword	_ZN34_INTERNAL_d97fab9e_4_k_cu_e221d5f74cuda3std6ranges3__45__cpo4prevE
	.align		8
        /*00c0*/ 	.dword	_ZN34_INTERNAL_d97fab9e_4_k_cu_e221d5f74cuda3std6ranges3__45__cpo4dataE
	.align		8
        /*00c8*/ 	.dword	_ZN34_INTERNAL_d97fab9e_4_k_cu_e221d5f74cuda3std6ranges3__45__cpo5cdataE
	.align		8
        /*00d0*/ 	.dword	_ZN34_INTERNAL_d97fab9e_4_k_cu_e221d5f74cuda3std6ranges3__45__cpo4sizeE
	.align		8
        /*00d8*/ 	.dword	_ZN34_INTERNAL_d97fab9e_4_k_cu_e221d5f74cuda3std6ranges3__45__cpo5ssizeE
	.align		8
        /*00e0*/ 	.dword	_ZN34_INTERNAL_d97fab9e_4_k_cu_e221d5f74cuda3std6ranges3__45__cpo8distanceE
	.align		8
        /*00e8*/ 	.dword	_ZN34_INTERNAL_d97fab9e_4_k_cu_e221d5f76thrust24THRUST_300001_SM_1000_NS8cuda_cub3parE
	.align		8
        /*00f0*/ 	.dword	_ZN34_INTERNAL_d97fab9e_4_k_cu_e221d5f76thrust24THRUST_300001_SM_1000_NS8cuda_cub10par_nosyncE
	.align		8
        /*00f8*/ 	.dword	_ZN34_INTERNAL_d97fab9e_4_k_cu_e221d5f76thrust24THRUST_300001_SM_1000_NS6system6detail10sequential3seqE
	.align		8
        /*0100*/ 	.dword	_ZN34_INTERNAL_d97fab9e_4_k_cu_e221d5f76thrust24THRUST_300001_SM_1000_NS12placeholders2_1E
	.align		8
        /*0108*/ 	.dword	_ZN34_INTERNAL_d97fab9e_4_k_cu_e221d5f76thrust24THRUST_300001_SM_1000_NS12placeholders2_2E
	.align		8
        /*0110*/ 	.dword	_ZN34_INTERNAL_d97fab9e_4_k_cu_e221d5f76thrust24THRUST_300001_SM_1000_NS12placeholders2_3E
	.align		8
        /*0118*/ 	.dword	_ZN34_INTERNAL_d97fab9e_4_k_cu_e221d5f76thrust24THRUST_300001_SM_1000_NS12placeholders2_4E
	.align		8
        /*0120*/ 	.dword	_ZN34_INTERNAL_d97fab9e_4_k_cu_e221d5f76thrust24THRUST_300001_SM_1000_NS12placeholders2_5E
	.align		8
        /*0128*/ 	.dword	_ZN34_INTERNAL_d97fab9e_4_k_cu_e221d5f76thrust24THRUST_300001_SM_1000_NS12placeholders2_6E
	.align		8
        /*0130*/ 	.dword	_ZN34_INTERNAL_d97fab9e_4_k_cu_e221d5f76thrust24THRUST_300001_SM_1000_NS12placeholders2_7E
	.align		8
        /*0138*/ 	.dword	_ZN34_INTERNAL_d97fab9e_4_k_cu_e221d5f76thrust24THRUST_300001_SM_1000_NS12placeholders2_8E
	.align		8
        /*0140*/ 	.dword	_ZN34_INTERNAL_d97fab9e_4_k_cu_e221d5f76thrust24THRUST_300001_SM_1000_NS12placeholders2_9E
	.align		8
        /*0148*/ 	.dword	_ZN34_INTERNAL_d97fab9e_4_k_cu_e221d5f76thrust24THRUST_300001_SM_1000_NS12placeholders3_10E
	.align		8
        /*0150*/ 	.dword	_ZN34_INTERNAL_d97fab9e_4_k_cu_e221d5f76thrust24THRUST_300001_SM_1000_NS3seqE


//--------------------- .text._ZN3cub18CUB_300001_SM_10006detail6reduce28DeviceReduceSingleTileKernelINS2_10policy_hubIdyN4cuda3std3__44plusIdEEE10Policy1000EPdSC_iS9_ddNS7_10__identityEEEvT0_T1_T2_T3_T4_T6_ --------------------------
	.section	.text._ZN3cub18CUB_300001_SM_10006detail6reduce28DeviceReduceSingleTileKernelINS2_10policy_hubIdyN4cuda3std3__44plusIdEEE10Policy1000EPdSC_iS9_ddNS7_10__identityEEEvT0_T1_T2_T3_T4_T6_,"ax",@progbits
	.align	128
        .global         _ZN3cub18CUB_300001_SM_10006detail6reduce28DeviceReduceSingleTileKernelINS2_10policy_hubIdyN4cuda3std3__44plusIdEEE10Policy1000EPdSC_iS9_ddNS7_10__identityEEEvT0_T1_T2_T3_T4_T6_
        .type           _ZN3cub18CUB_300001_SM_10006detail6reduce28DeviceReduceSingleTileKernelINS2_10policy_hubIdyN4cuda3std3__44plusIdEEE10Policy1000EPdSC_iS9_ddNS7_10__identityEEEvT0_T1_T2_T3_T4_T6_,@function
        .size           _ZN3cub18CUB_300001_SM_10006detail6reduce28DeviceReduceSingleTileKernelINS2_10policy_hubIdyN4cuda3std3__44plusIdEEE10Policy1000EPdSC_iS9_ddNS7_10__identityEEEvT0_T1_T2_T3_T4_T6_,(.L_x_418 - _ZN3cub18CUB_300001_SM_10006detail6reduce28DeviceReduceSingleTileKernelINS2_10policy_hubIdyN4cuda3std3__44plusIdEEE10Policy1000EPdSC_iS9_ddNS7_10__identityEEEvT0_T1_T2_T3_T4_T6_)
        .other          _ZN3cub18CUB_300001_SM_10006detail6reduce28DeviceReduceSingleTileKernelINS2_10policy_hubIdyN4cuda3std3__44plusIdEEE10Policy1000EPdSC_iS9_ddNS7_10__identityEEEvT0_T1_T2_T3_T4_T6_,@"STO_CUDA_ENTRY STV_DEFAULT"
_ZN3cub18CUB_300001_SM_10006detail6reduce28DeviceReduceSingleTileKernelINS2_10policy_hubIdyN4cuda3std3__44plusIdEEE10Policy1000EPdSC_iS9_ddNS7_10__identityEEEvT0_T1_T2_T3_T4_T6_:
.text._ZN3cub18CUB_300001_SM_10006detail6reduce28DeviceReduceSingleTileKernelINS2_10policy_hubIdyN4cuda3std3__44plusIdEEE10Policy1000EPdSC_iS9_ddNS7_10__identityEEEvT0_T1_T2_T3_T4_T6_:
[----:B------:R-:W-:Y:S01]  /*0000*/  LDC R1, c[0x0][0x37c] ;  /* 0x0000df00ff017b82 */ /* 0x000fe20000000800 */
[----:B------:R-:W0:Y:S01]  /*0010*/  LDCU UR4, c[0x0][0x390] ;  /* 0x00007200ff0477ac */ /* 0x000e220008000800 */
[----:B------:R-:W1:Y:S01]  /*0020*/  LDCU.64 UR6, c[0x0][0x358] ;  /* 0x00006b00ff0677ac */ /* 0x000e620008000a00 */
[----:B0-----:R-:W-:-:S05]  /*0030*/  IMAD.U32 R4, RZ, RZ, UR4 ;  /* 0x00000004ff047e24 */ /* 0x001fca000f8e00ff */
[----:B------:R-:W-:-:S13]  /*0040*/  ISETP.NE.AND P0, PT, R4, RZ, PT ;  /* 0x000000ff0400720c */ /* 0x000fda0003f05270 */
[----:B-1----:R-:W-:Y:S05]  /*0050*/  @P0 BRA `(.L_x_0) ;  /* 0x00000000001c0947 */ /* 0x002fea0003800000 */
[----:B------:R-:W0:Y:S02]  /*0060*/  S2R R0, SR_TID.X ;  /* 0x0000000000007919 */ /* 0x000e240000002100 */
[----:B0-----:R-:W-:-:S13]  /*0070*/  ISETP.NE.AND P0, PT, R0, RZ, PT ;  /* 0x000000ff0000720c */ /* 0x001fda0003f05270 */
[----:B------:R-:W-:Y:S05]  /*0080*/  @P0 EXIT ;  /* 0x000000000000094d */ /* 0x000fea0003800000 */
[----:B------:R-:W0:Y:S08]  /*0090*/  LDC.64 R2, c[0x0][0x388] ;  /* 0x0000e200ff027b82 */ /* 0x000e300000000a00 */
[----:B------:R-:W0:Y:S02]  /*00a0*/  LDC.64 R4, c[0x0][0x398] ;  /* 0x0000e600ff047b82 */ /* 0x000e240000000a00 */
[----:B0-----:R-:W-:Y:S01]  /*00b0*/  STG.E.64 desc[UR6][R2.64], R4 ;  /* 0x0000000402007986 */ /* 0x001fe2000c101b06 */
[----:B------:R-:W-:Y:S05]  /*00c0*/  EXIT ;  /* 0x000000000000794d */ /* 0x000fea0003800000 */
.L_x_0:
[----:B------:R-:W-:Y:S01]  /*00d0*/  ISETP.GT.AND P0, PT, R4, 0xdff, PT ;  /* 0x00000dff0400780c */ /* 0x000fe20003f04270 */
[----:B------:R-:W-:-:S12]  /*00e0*/  BSSY.RECONVERGENT B0, `(.L_x_1) ;  /* 0x0000242000007945 */ /* 0x000fd80003800200 */
[----:B------:R-:W-:Y:S05]  /*00f0*/  @P0 BRA `(.L_x_2) ;  /* 0x0000001400180947 */ /* 0x000fea0003800000 */
[----:B------:R-:W0:Y:S01]  /*0100*/  S2R R5, SR_TID.X ;  /* 0x0000000000057919 */ /* 0x000e220000002100 */
[----:B------:R-:W-:Y:S01]  /*0110*/  BSSY.RECONVERGENT B1, `(.L_x_3) ;  /* 0x0000009000017945 */ /* 0x000fe20003800200 */
[----:B------:R-:W-:Y:S02]  /*0120*/  CS2R R2, SRZ ;  /* 0x0000000000027805 */ /* 0x000fe4000001ff00 */
[----:B0-----:R-:W-:Y:S01]  /*0130*/  ISETP.GE.AND P0, PT, R5, R4, PT ;  /* 0x000000040500720c */ /* 0x001fe20003f06270 */
[----:B------:R-:W-:-:S12]  /*0140*/  IMAD.MOV.U32 R7, RZ, RZ, R5 ;  /* 0x000000ffff077224 */ /* 0x000fd800078e0005 */
[----:B------:R-:W-:Y:S05]  /*0150*/  @P0 BRA `(.L_x_4) ;  /* 0x0000000000100947 */ /* 0x000fea0003800000 */
[----:B------:R-:W0:Y:S02]  /*0160*/  LDC.64 R2, c[0x0][0x380] ;  /* 0x0000e000ff027b82 */ /* 0x000e240000000a00 */
[----:B0-----:R-:W-:-:S06]  /*0170*/  IMAD.WIDE.U32 R2, R5, 0x8, R2 ;  /* 0x0000000805027825 */ /* 0x001fcc00078e0002 */
[----:B------:R-:W5:Y:S01]  /*0180*/  LDG.E.64.CONSTANT R2, desc[UR6][R2.64] ;  /* 0x0000000602027981 */ /* 0x000f62000c1e9b00 */
[----:B------:R-:W-:-:S07]  /*0190*/  VIADD R7, R5, 0x200 ;  /* 0x0000020005077836 */ /* 0x000fce0000000000 */
.L_x_4:
[----:B------:R-:W-:Y:S05]  /*01a0*/  BSYNC.RECONVERGENT B1 ;  /* 0x0000000000017941 */ /* 0x000fea0003800200 */
.L_x_3:
[----:B------:R-:W-:Y:S01]  /*01b0*/  ISETP.GE.AND P0, PT, R7, R4, PT ;  /* 0x000000040700720c */ /* 0x000fe20003f06270 */
[----:B------:R-:W-:-:S12]  /*01c0*/  BSSY.RECONVERGENT B1, `(.L_x_5) ;  /* 0x0000076000017945 */ /* 0x000fd80003800200 */
[----:B------:R-:W-:Y:S05]  /*01d0*/  @P0 BRA `(.L_x_6) ;  /* 0x0000000400d00947 */ /* 0x000fea0003800000 */
[----:B------:R-:W-:Y:S01]  /*01e0*/  LOP3.LUT R9, RZ, R7, RZ, 0x33, !PT ;  /* 0x00000007ff097212 */ /* 0x000fe200078e33ff */
[----:B------:R-:W-:Y:S04]  /*01f0*/  BSSY.RECONVERGENT B2, `(.L_x_7) ;  /* 0x0000017000027945 */ /* 0x000fe80003800200 */
[----:B------:R-:W-:-:S05]  /*0200*/  IMAD.IADD R0, R9, 0x1, R4 ;  /* 0x0000000109007824 */ /* 0x000fca00078e0204 */
[C---:B------:R-:W-:Y:S02]  /*0210*/  LOP3.LUT R6, R0.reuse, 0x600, RZ, 0xc0, !PT ;  /* 0x0000060000067812 */ /* 0x040fe400078ec0ff */
[----:B------:R-:W-:Y:S02]  /*0220*/  ISETP.GE.U32.AND P0, PT, R0, 0x600, PT ;  /* 0x000006000000780c */ /* 0x000fe40003f06070 */
[----:B------:R-:W-:-:S13]  /*0230*/  ISETP.NE.AND P1, PT, R6, 0x600, PT ;  /* 0x000006000600780c */ /* 0x000fda0003f25270 */
[----:B------:R-:W-:Y:S05]  /*0240*/  @!P1 BRA `(.L_x_8) ;  /* 0x0000000000449947 */ /* 0x000fea0003800000 */
[----:B------:R-:W0:Y:S01]  /*0250*/  LDC.64 R8, c[0x0][0x380] ;  /* 0x0000e000ff087b82 */ /* 0x000e220000000a00 */
[----:B------:R-:W-:-:S04]  /*0260*/  LEA.HI R0, R0, 0x1, RZ, 0x17 ;  /* 0x0000000100007811 */ /* 0x000fc800078fb8ff */
[----:B------:R-:W-:-:S05]  /*0270*/  LOP3.LUT R0, R0, 0x3, RZ, 0xc0, !PT ;  /* 0x0000000300007812 */ /* 0x000fca00078ec0ff */
[----:B------:R-:W-:Y:S02]  /*0280*/  IMAD.MOV R0, RZ, RZ, -R0 ;  /* 0x000000ffff007224 */ /* 0x000fe400078e0a00 */
[----:B0-----:R-:W-:-:S04]  /*0290*/  IMAD.WIDE.U32 R8, R7, 0x8, R8 ;  /* 0x0000000807087825 */ /* 0x001fc800078e0008 */
[----:B------:R-:W-:Y:S02]  /*02a0*/  IMAD.MOV.U32 R6, RZ, RZ, R8 ;  /* 0x000000ffff067224 */ /* 0x000fe400078e0008 */
[----:B------:R-:W-:-:S07]  /*02b0*/  IMAD.MOV.U32 R11, RZ, RZ, R9 ;  /* 0x000000ffff0b7224 */ /* 0x000fce00078e0009 */
.L_x_9:
[----:B------:R-:W-:Y:S02]  /*02c0*/  IMAD.MOV.U32 R8, RZ, RZ, R6 ;  /* 0x000000ffff087224 */ /* 0x000fe400078e0006 */
[----:B------:R-:W-:-:S06]  /*02d0*/  IMAD.MOV.U32 R9, RZ, RZ, R11 ;  /* 0x000000ffff097224 */ /* 0x000fcc00078e000b */
[----:B------:R-:W2:Y:S01]  /*02e0*/  LDG.E.64.CONSTANT R8, desc[UR6][R8.64] ;  /* 0x0000000608087981 */ /* 0x000ea2000c1e9b00 */
[----:B------:R-:W-:Y:S01]  /*02f0*/  VIADD R0, R0, 0x1 ;  /* 0x0000000100007836 */ /* 0x000fe20000000000 */
[----:B------:R-:W-:Y:S01]  /*0300*/  IADD3 R6, P2, PT, R6, 0x1000, RZ ;  /* 0x0000100006067810 */ /* 0x000fe20007f5e0ff */
[----:B------:R-:W-:-:S03]  /*0310*/  VIADD R7, R7, 0x200 ;  /* 0x0000020007077836 */ /* 0x000fc60000000000 */
[----:B------:R-:W-:Y:S01]  /*0320*/  ISETP.NE.AND P1, PT, R0, RZ, PT ;  /* 0x000000ff0000720c */ /* 0x000fe20003f25270 */
[----:B------:R-:W-:Y:S01]  /*0330*/  IMAD.X R11, RZ, RZ, R11, P2 ;  /* 0x000000ffff0b7224 */ /* 0x000fe200010e060b */
[----:B--2--5:R-:W-:-:S11]  /*0340*/  DADD R2, R8, R2 ;  /* 0x0000000008027229 */ /* 0x024fd60000000002 */
[----:B------:R-:W-:Y:S05]  /*0350*/  @P1 BRA `(.L_x_9) ;  /* 0xfffffffc00d81947 */ /* 0x000fea000383ffff */
.L_x_8:
[----:B------:R-:W-:Y:S05]  /*0360*/  BSYNC.RECONVERGENT B2 ;  /* 0x0000000000027941 */ /* 0x000fea0003800200 */
.L_x_7:
[----:B------:R-:W-:Y:S05]  /*0370*/  @!P0 BRA `(.L_x_6) ;  /* 0x0000000400688947 */ /* 0x000fea0003800000 */
[----:B------:R-:W-:Y:S01]  /*0380*/  IMAD.IADD R0, R4, 0x1, -R7 ;  /* 0x0000000104007824 */ /* 0x000fe200078e0a07 */
[----:B------:R-:W-:Y:S01]  /*0390*/  BSSY.RECONVERGENT B2, `(.L_x_10) ;  /* 0x0000031000027945 */ /* 0x000fe20003800200 */
[----:B------:R-:W-:-:S03]  /*03a0*/  PLOP3.LUT P0, PT, PT, PT, PT, 0x80, 0x8 ;  /* 0x000000000008781c */ /* 0x000fc60003f0f070 */
[----:B------:R-:W-:-:S13]  /*03b0*/  ISETP.GT.AND P1, PT, R0, 0x1800, PT ;  /* 0x000018000000780c */ /* 0x000fda0003f24270 */
[----:B------:R-:W-:Y:S05]  /*03c0*/  @!P1 BRA `(.L_x_11) ;  /* 0x0000000000b49947 */ /* 0x000fea0003800000 */
[----:B------:R-:W-:Y:S01]  /*03d0*/  PLOP3.LUT P0, PT, PT, PT, PT, 0x8, 0x80 ;  /* 0x000000000080781c */ /* 0x000fe20003f0e170 */
[----:B------:R-:W-:-:S12]  /*03e0*/  VIADD R0, R4, 0xffffe800 ;  /* 0xffffe80004007836 */ /* 0x000fd80000000000 */
.L_x_12:
[----:B------:R-:W0:Y:S02]  /*03f0*/  LDC.64 R32, c[0x0][0x380] ;  /* 0x0000e000ff207b82 */ /* 0x000e240000000a00 */
[----:B0-----:R-:W-:-:S05]  /*0400*/  IMAD.WIDE R14, R7, 0x8, R32 ;  /* 0x00000008070e7825 */ /* 0x001fca00078e0220 */
[----:B------:R-:W2:Y:S04]  /*0410*/  LDG.E.64.CONSTANT R8, desc[UR6][R14.64] ;  /* 0x000000060e087981 */ /* 0x000ea8000c1e9b00 */
[----:B------:R-:W3:Y:S04]  /*0420*/  LDG.E.64.CONSTANT R10, desc[UR6][R14.64+0x1000] ;  /* 0x001000060e0a7981 */ /* 0x000ee8000c1e9b00 */
[----:B------:R-:W4:Y:S01]  /*0430*/  LDG.E.64.CONSTANT R12, desc[UR6][R14.64+0x2000] ;  /* 0x002000060e0c7981 */ /* 0x000f22000c1e9b00 */
[----:B------:R-:W-:-:S03]  /*0440*/  VIADD R41, R7, 0x800 ;  /* 0x0000080007297836 */ /* 0x000fc60000000000 */
[----:B------:R-:W4:Y:S01]  /*0450*/  LDG.E.64.CONSTANT R30, desc[UR6][R14.64+0x3000] ;  /* 0x003000060e1e7981 */ /* 0x000f22000c1e9b00 */
[----:B------:R-:W-:-:S05]  /*0460*/  IMAD.WIDE R40, R41, 0x8, R32 ;  /* 0x0000000829287825 */ /* 0x000fca00078e0220 */
[----:B------:R-:W4:Y:S04]  /*0470*/  LDG.E.64.CONSTANT R28, desc[UR6][R40.64] ;  /* 0x00000006281c7981 */ /* 0x000f28000c1e9b00 */
[----:B------:R-:W4:Y:S04]  /*0480*/  LDG.E.64.CONSTANT R26, desc[UR6][R40.64+0x1000] ;  /* 0x00100006281a7981 */ /* 0x000f28000c1e9b00 */
        /* <DEDUP_REMOVED lines=12> */
[----:B------:R-:W4:Y:S04]  /*0550*/  LDG.E.64.CONSTANT R34, desc[UR6][R44.64+0x2000] ;  /* 0x002000062c227981 */ /* 0x000f28000c1e9b00 */
[----:B------:R-:W4:Y:S01]  /*0560*/  LDG.E.64.CONSTANT R32, desc[UR6][R44.64+0x3000] ;  /* 0x003000062c207981 */ /* 0x000f22000c1e9b00 */
[----:B------:R-:W-:-:S05]  /*0570*/  VIADD R7, R7, 0x2000 ;  /* 0x0000200007077836 */ /* 0x000fca0000000000 */
[----:B------:R-:W-:Y:S01]  /*0580*/  ISETP.GE.AND P1, PT, R7, R0, PT ;  /* 0x000000000700720c */ /* 0x000fe20003f26270 */
[----:B--2--5:R-:W-:-:S08]  /*0590*/  DADD R8, R8, R2 ;  /* 0x0000000008087229 */ /* 0x024fd00000000002 */
[----:B---3--:R-:W-:-:S08]  /*05a0*/  DADD R8, R8, R10 ;  /* 0x0000000008087229 */ /* 0x008fd0000000000a */
[----:B----4-:R-:W-:-:S08]  /*05b0*/  DADD R8, R8, R12 ;  /* 0x0000000008087229 */ /* 0x010fd0000000000c */
[----:B------:R-:W-:-:S08]  /*05c0*/  DADD R8, R8, R30 ;  /* 0x0000000008087229 */ /* 0x000fd0000000001e */
        /* <DEDUP_REMOVED lines=11> */
[----:B------:R-:W-:Y:S01]  /*0680*/  DADD R2, R8, R32 ;  /* 0x0000000008027229 */ /* 0x000fe20000000020 */
[----:B------:R-:W-:Y:S10]  /*0690*/  @!P1 BRA `(.L_x_12) ;  /* 0xfffffffc00549947 */ /* 0x000ff4000383ffff */
.L_x_11:
[----:B------:R-:W-:Y:S05]  /*06a0*/  BSYNC.RECONVERGENT B2 ;  /* 0x0000000000027941 */ /* 0x000fea0003800200 */
.L_x_10:
[----:B------:R-:W-:Y:S01]  /*06b0*/  IMAD.IADD R0, R4, 0x1, -R7 ;  /* 0x0000000104007824 */ /* 0x000fe200078e0a07 */
[----:B------:R-:W-:Y:S04]  /*06c0*/  BSSY.RECONVERGENT B2, `(.L_x_13) ;  /* 0x0000019000027945 */ /* 0x000fe80003800200 */
[----:B------:R-:W-:-:S13]  /*06d0*/  ISETP.GT.AND P1, PT, R0, 0x800, PT ;  /* 0x000008000000780c */ /* 0x000fda0003f24270 */
[----:B------:R-:W-:Y:S05]  /*06e0*/  @!P1 BRA `(.L_x_14) ;  /* 0x0000000000589947 */ /* 0x000fea0003800000 */
        /* <DEDUP_REMOVED lines=12> */
[----:B------:R-:W-:Y:S01]  /*07b0*/  PLOP3.LUT P0, PT, PT, PT, PT, 0x8, 0x80 ;  /* 0x000000000080781c */ /* 0x000fe20003f0e170 */
[----:B------:R-:W-:Y:S01]  /*07c0*/  VIADD R7, R7, 0x1000 ;  /* 0x0000100007077836 */ /* 0x000fe20000000000 */
[----:B--2--5:R-:W-:-:S08]  /*07d0*/  DADD R10, R2, R10 ;  /* 0x00000000020a7229 */ /* 0x024fd0000000000a */
[----:B---3--:R-:W-:-:S08]  /*07e0*/  DADD R10, R10, R12 ;  /* 0x000000000a0a7229 */ /* 0x008fd0000000000c */
[----:B----4-:R-:W-:-:S08]  /*07f0*/  DADD R10, R10, R14 ;  /* 0x000000000a0a7229 */ /* 0x010fd0000000000e */
[----:B------:R-:W-:-:S08]  /*0800*/  DADD R10, R10, R16 ;  /* 0x000000000a0a7229 */ /* 0x000fd00000000010 */
[----:B------:R-:W-:-:S08]  /*0810*/  DADD R10, R10, R20 ;  /* 0x000000000a0a7229 */ /* 0x000fd00000000014 */
[----:B------:R-:W-:-:S08]  /*0820*/  DADD R10, R10, R22 ;  /* 0x000000000a0a7229 */ /* 0x000fd00000000016 */
[----:B------:R-:W-:-:S08]  /*0830*/  DADD R10, R10, R24 ;  /* 0x000000000a0a7229 */ /* 0x000fd00000000018 */
[----:B------:R-:W-:-:S11]  /*0840*/  DADD R2, R10, R26 ;  /* 0x000000000a027229 */ /* 0x000fd6000000001a */
.L_x_14:
[----:B------:R-:W-:Y:S05]  /*0850*/  BSYNC.RECONVERGENT B2 ;  /* 0x0000000000027941 */ /* 0x000fea0003800200 */
.L_x_13:
[----:B------:R-:W-:-:S13]  /*0860*/  ISETP.LT.OR P0, PT, R7, R4, P0 ;  /* 0x000000040700720c */ /* 0x000fda0000701670 */
[----:B------:R-:W-:Y:S05]  /*0870*/  @!P0 BRA `(.L_x_6) ;  /* 0x0000000000288947 */ /* 0x000fea0003800000 */
[----:B------:R-:W0:Y:S02]  /*0880*/  LDC.64 R8, c[0x0][0x380] ;  /* 0x0000e000ff087b82 */ /* 0x000e240000000a00 */
[----:B0-----:R-:W-:-:S05]  /*0890*/  IMAD.WIDE R6, R7, 0x8, R8 ;  /* 0x0000000807067825 */ /* 0x001fca00078e0208 */
[----:B------:R-:W2:Y:S04]  /*08a0*/  LDG.E.64.CONSTANT R8, desc[UR6][R6.64] ;  /* 0x0000000606087981 */ /* 0x000ea8000c1e9b00 */
[----:B------:R-:W3:Y:S04]  /*08b0*/  LDG.E.64.CONSTANT R10, desc[UR6][R6.64+0x1000] ;  /* 0x00100006060a7981 */ /* 0x000ee8000c1e9b00 */
[----:B------:R-:W4:Y:S04]  /*08c0*/  LDG.E.64.CONSTANT R12, desc[UR6][R6.64+0x2000] ;  /* 0x00200006060c7981 */ /* 0x000f28000c1e9b00 */
[----:B------:R-:W4:Y:S01]  /*08d0*/  LDG.E.64.CONSTANT R14, desc[UR6][R6.64+0x3000] ;  /* 0x00300006060e7981 */ /* 0x000f22000c1e9b00 */
[----:B--2--5:R-:W-:-:S08]  /*08e0*/  DADD R8, R2, R8 ;  /* 0x0000000002087229 */ /* 0x024fd00000000008 */
[----:B---3--:R-:W-:-:S08]  /*08f0*/  DADD R8, R8, R10 ;  /* 0x0000000008087229 */ /* 0x008fd0000000000a */
[----:B----4-:R-:W-:-:S08]  /*0900*/  DADD R8, R8, R12 ;  /* 0x0000000008087229 */ /* 0x010fd0000000000c */
[----:B------:R-:W-:-:S11]  /*0910*/  DADD R2, R8, R14 ;  /* 0x0000000008027229 */ /* 0x000fd6000000000e */
.L_x_6:
[----:B------:R-:W-:Y:S05]  /*0920*/  BSYNC.RECONVERGENT B1 ;  /* 0x0000000000017941 */ /* 0x000fea0003800200 */
.L_x_5:
[----:B------:R-:W-:-:S13]  /*0930*/  ISETP.GE.AND P0, PT, R4, 0x200, PT ;  /* 0x000002000400780c */ /* 0x000fda0003f06270 */
[----:B------:R-:W-:Y:S05]  /*0940*/  @!P0 BRA `(.L_x_15) ;  /* 0x0000000400148947 */ /* 0x000fea0003800000 */
[----:B------:R-:W0:Y:S01]  /*0950*/  S2R R12, SR_LANEID ;  /* 0x00000000000c7919 */ /* 0x000e220000000000 */
[----:B-----5:R-:W-:Y:S04]  /*0960*/  SHFL.DOWN PT, R6, R2, 0x1, 0x1f ;  /* 0x08201f0002067f89 */ /* 0x020fe800000e0000 */
[----:B------:R-:W1:Y:S02]  /*0970*/  SHFL.DOWN PT, R7, R3, 0x1, 0x1f ;  /* 0x08201f0003077f89 */ /* 0x000e6400000e0000 */
[----:B-1----:R-:W-:Y:S01]  /*0980*/  DADD R6, R6, R2 ;  /* 0x0000000006067229 */ /* 0x002fe20000000002 */
[C---:B0-----:R-:W-:Y:S02]  /*0990*/  ISETP.GT.AND P0, PT, R12.reuse, 0x1e, PT ;  /* 0x0000001e0c00780c */ /* 0x041fe40003f04270 */
[----:B------:R-:W-:-:S07]  /*09a0*/  ISETP.NE.AND P1, PT, R12, RZ, PT ;  /* 0x000000ff0c00720c */ /* 0x000fce0003f25270 */
[----:B------:R-:W-:Y:S02]  /*09b0*/  FSEL R8, R2, R6, P0 ;  /* 0x0000000602087208 */ /* 0x000fe40000000000 */
[----:B------:R-:W-:Y:S02]  /*09c0*/  FSEL R9, R3, R7, P0 ;  /* 0x0000000703097208 */ /* 0x000fe40000000000 */
[----:B------:R-:W-:Y:S01]  /*09d0*/  ISETP.GT.AND P0, PT, R12, 0x1d, PT ;  /* 0x0000001d0c00780c */ /* 0x000fe20003f04270 */
[----:B------:R-:W-:Y:S01]  /*09e0*/  SHFL.DOWN PT, R6, R8, 0x2, 0x1f ;  /* 0x08401f0008067f89 */ /* 0x000fe200000e0000 */
[----:B------:R-:W-:Y:S02]  /*09f0*/  @!P1 MOV R4, 0x400 ;  /* 0x0000040000049802 */ /* 0x000fe40000000f00 */
[----:B------:R-:W-:Y:S01]  /*0a00*/  @!P1 SHF.R.U32.HI R0, RZ, 0x2, R5 ;  /* 0x00000002ff009819 */ /* 0x000fe20000011605 */
[----:B------:R-:W0:Y:S03]  /*0a10*/  SHFL.DOWN PT, R7, R9, 0x2, 0x1f ;  /* 0x08401f0009077f89 */ /* 0x000e2600000e0000 */
[----:B------:R-:W-:Y:S01]  /*0a20*/  @!P1 LOP3.LUT R0, R0, 0xf8, RZ, 0xc0, !PT ;  /* 0x000000f800009812 */ /* 0x000fe200078ec0ff */
[----:B0-----:R-:W-:-:S10]  /*0a30*/  DADD R6, R6, R8 ;  /* 0x0000000006067229 */ /* 0x001fd40000000008 */
[----:B------:R-:W-:Y:S02]  /*0a40*/  FSEL R6, R8, R6, P0 ;  /* 0x0000000608067208 */ /* 0x000fe40000000000 */
[----:B------:R-:W-:Y:S02]  /*0a50*/  FSEL R7, R9, R7, P0 ;  /* 0x0000000709077208 */ /* 0x000fe40000000000 */
[----:B------:R-:W-:Y:S01]  /*0a60*/  ISETP.GT.AND P0, PT, R12, 0x1b, PT ;  /* 0x0000001b0c00780c */ /* 0x000fe20003f04270 */
[----:B------:R-:W-:Y:S04]  /*0a70*/  SHFL.DOWN PT, R2, R6, 0x4, 0x1f ;  /* 0x08801f0006027f89 */ /* 0x000fe800000e0000 */
[----:B------:R-:W0:Y:S01]  /*0a80*/  SHFL.DOWN PT, R3, R7, 0x4, 0x1f ;  /* 0x08801f0007037f89 */ /* 0x000e2200000e0000 */
[----:B------:R-:W1:Y:S01]  /*0a90*/  @!P1 S2R R9, SR_CgaCtaId ;  /* 0x0000000000099919 */ /* 0x000e620000008800 */
[----:B0-----:R-:W-:-:S10]  /*0aa0*/  DADD R2, R2, R6 ;  /* 0x0000000002027229 */ /* 0x001fd40000000006 */
[----:B------:R-:W-:Y:S02]  /*0ab0*/  FSEL R10, R6, R2, P0 ;  /* 0x00000002060a7208 */ /* 0x000fe40000000000 */
[----:B------:R-:W-:Y:S02]  /*0ac0*/  FSEL R11, R7, R3, P0 ;  /* 0x00000003070b7208 */ /* 0x000fe40000000000 */
[----:B------:R-:W-:Y:S01]  /*0ad0*/  ISETP.GT.AND P0, PT, R12, 0x17, PT ;  /* 0x000000170c00780c */ /* 0x000fe20003f04270 */
[----:B------:R-:W-:Y:S04]  /*0ae0*/  SHFL.DOWN PT, R2, R10, 0x8, 0x1f ;  /* 0x09001f000a027f89 */ /* 0x000fe800000e0000 */
[----:B------:R-:W0:Y:S02]  /*0af0*/  SHFL.DOWN PT, R3, R11, 0x8, 0x1f ;  /* 0x09001f000b037f89 */ /* 0x000e2400000e0000 */
[----:B0-----:R-:W-:-:S10]  /*0b00*/  DADD R2, R2, R10 ;  /* 0x0000000002027229 */ /* 0x001fd4000000000a */
[----:B------:R-:W-:Y:S02]  /*0b10*/  FSEL R6, R10, R2, P0 ;  /* 0x000000020a067208 */ /* 0x000fe40000000000 */
[----:B------:R-:W-:Y:S02]  /*0b20*/  FSEL R7, R11, R3, P0 ;  /* 0x000000030b077208 */ /* 0x000fe40000000000 */
[----:B-1----:R-:W-:Y:S01]  /*0b30*/  @!P1 LEA R11, R9, R4, 0x18 ;  /* 0x00000004090b9211 */ /* 0x002fe200078ec0ff */
[----:B------:R-:W-:Y:S01]  /*0b40*/  SHFL.DOWN PT, R2, R6, 0x10, 0x1f ;  /* 0x0a001f0006027f89 */ /* 0x000fe200000e0000 */
[----:B------:R-:W-:-:S03]  /*0b50*/  ISETP.NE.AND P0, PT, R5, RZ, PT ;  /* 0x000000ff0500720c */ /* 0x000fc60003f05270 */
[----:B------:R-:W0:Y:S01]  /*0b60*/  SHFL.DOWN PT, R3, R7, 0x10, 0x1f ;  /* 0x0a001f0007037f89 */ /* 0x000e2200000e0000 */
[----:B------:R-:W-:Y:S01]  /*0b70*/  @!P1 IMAD.IADD R11, R0, 0x1, R11 ;  /* 0x00000001000b9824 */ /* 0x000fe200078e020b */
[----:B0-----:R-:W-:-:S07]  /*0b80*/  DADD R8, R2, R6 ;  /* 0x0000000002087229 */ /* 0x001fce0000000006 */
[----:B------:R1:W-:Y:S01]  /*0b90*/  @!P1 STS.64 [R11+0x10], R8 ;  /* 0x000010080b009388 */ /* 0x0003e20000000a00 */
[----:B------:R-:W-:Y:S01]  /*0ba0*/  BAR.SYNC.DEFER_BLOCKING 0x0 ;  /* 0x0000000000007b1d */ /* 0x000fe20000010000 */
[----:B------:R-:W-:-:S04]  /*0bb0*/  ISETP.GT.AND P1, PT, R12, 0xf, PT ;  /* 0x0000000f0c00780c */ /* 0x000fc80003f24270 */
[----:B------:R-:W-:Y:S02]  /*0bc0*/  FSEL R2, R6, R8, P1 ;  /* 0x0000000806027208 */ /* 0x000fe40000800000 */
[----:B------:R-:W-:Y:S01]  /*0bd0*/  FSEL R3, R7, R9, P1 ;  /* 0x0000000907037208 */ /* 0x000fe20000800000 */
[----:B------:R-:W-:Y:S06]  /*0be0*/  @P0 BRA `(.L_x_16) ;  /* 0x0000001800440947 */ /* 0x000fec0003800000 */
[----:B------:R-:W0:Y:S01]  /*0bf0*/  S2UR UR5, SR_CgaCtaId ;  /* 0x00000000000579c3 */ /* 0x000e220000008800 */
[----:B------:R-:W-:Y:S02]  /*0c00*/  UMOV UR4, 0x400 ;  /* 0x0000040000047882 */ /* 0x000fe40000000000 */
[----:B0-----:R-:W-:-:S09]  /*0c10*/  ULEA UR4, UR5, UR4, 0x18 ;  /* 0x0000000405047291 */ /* 0x001fd2000f8ec0ff */
[----:B------:R-:W0:Y:S04]  /*0c20*/  LDS.64 R4, [UR4+0x18] ;  /* 0x00001804ff047984 */ /* 0x000e280008000a00 */
[----:B-1----:R-:W1:Y:S04]  /*0c30*/  LDS.128 R8, [UR4+0x20] ;  /* 0x00002004ff087984 */ /* 0x002e680008000c00 */
[----:B------:R-:W2:Y:S01]  /*0c40*/  LDS.128 R12, [UR4+0x30] ;  /* 0x00003004ff0c7984 */ /* 0x000ea20008000c00 */
[----:B0-----:R-:W-:-:S03]  /*0c50*/  DADD R2, R2, R4 ;  /* 0x0000000002027229 */ /* 0x001fc60000000004 */
[----:B------:R-:W0:Y:S05]  /*0c60*/  LDS.128 R4, [UR4+0x40] ;  /* 0x00004004ff047984 */ /* 0x000e2a0008000c00 */
[----:B-1----:R-:W-:-:S08]  /*0c70*/  DADD R2, R2, R8 ;  /* 0x0000000002027229 */ /* 0x002fd00000000008 */
[----:B------:R-:W-:Y:S01]  /*0c80*/  DADD R2, R2, R10 ;  /* 0x0000000002027229 */ /* 0x000fe2000000000a */
[----:B------:R-:W1:Y:S07]  /*0c90*/  LDS.128 R8, [UR4+0x50] ;  /* 0x00005004ff087984 */ /* 0x000e6e0008000c00 */
[----:B--2---:R-:W-:-:S08]  /*0ca0*/  DADD R2, R2, R12 ;  /* 0x0000000002027229 */ /* 0x004fd0000000000c */
[----:B------:R-:W-:Y:S01]  /*0cb0*/  DADD R2, R2, R14 ;  /* 0x0000000002027229 */ /* 0x000fe2000000000e */
[----:B------:R-:W2:Y:S07]  /*0cc0*/  LDS.128 R12, [UR4+0x60] ;  /* 0x00006004ff0c7984 */ /* 0x000eae0008000c00 */
[----:B0-----:R-:W-:-:S08]  /*0cd0*/  DADD R2, R2, R4 ;  /* 0x0000000002027229 */ /* 0x001fd00000000004 */
[----:B------:R-:W-:Y:S01]  /*0ce0*/  DADD R2, R2, R6 ;  /* 0x0000000002027229 */ /* 0x000fe20000000006 */
[----:B------:R-:W0:Y:S07]  /*0cf0*/  LDS.128 R4, [UR4+0x70] ;  /* 0x00007004ff047984 */ /* 0x000e2e0008000c00 */
[----:B-1----:R-:W-:-:S08]  /*0d00*/  DADD R2, R2, R8 ;  /* 0x0000000002027229 */ /* 0x002fd00000000008 */
[----:B------:R-:W-:Y:S01]  /*0d10*/  DADD R2, R2, R10 ;  /* 0x0000000002027229 */ /* 0x000fe2000000000a */
[----:B------:R-:W1:Y:S07]  /*0d20*/  LDS.128 R8, [UR4+0x80] ;  /* 0x00008004ff087984 */ /* 0x000e6e0008000c00 */
[----:B--2---:R-:W-:-:S08]  /*0d30*/  DADD R2, R2, R12 ;  /* 0x0000000002027229 */ /* 0x004fd0000000000c */
[----:B------:R-:W-:-:S08]  /*0d40*/  DADD R2, R2, R14 ;  /* 0x0000000002027229 */ /* 0x000fd0000000000e */
[----:B0-----:R-:W-:-:S08]  /*0d50*/  DADD R2, R2, R4 ;  /* 0x0000000002027229 */ /* 0x001fd00000000004 */
[----:B------:R-:W-:-:S08]  /*0d60*/  DADD R2, R2, R6 ;  /* 0x0000000002027229 */ /* 0x000fd00000000006 */
[----:B-1----:R-:W-:-:S08]  /*0d70*/  DADD R2, R2, R8 ;  /* 0x0000000002027229 */ /* 0x002fd00000000008 */
[----:B------:R-:W-:Y:S01]  /*0d80*/  DADD R2, R2, R10 ;  /* 0x0000000002027229 */ /* 0x000fe2000000000a */
[----:B------:R-:W-:Y:S10]  /*0d90*/  BRA `(.L_x_16) ;  /* 0x0000001400d87947 */ /* 0x000ff40003800000 */
.L_x_15:
[----:B------:R-:W-:Y:S01]  /*0da0*/  LOP3.LUT R0, R5, 0x3e0, RZ, 0xc0, !PT ;  /* 0x000003e005007812 */ /* 0x000fe200078ec0ff */
[----:B------:R-:W0:Y:S03]  /*0db0*/  S2R R10, SR_LANEID ;  /* 0x00000000000a7919 */ /* 0x000e260000000000 */
[----:B------:R-:W-:Y:S01]  /*0dc0*/  LOP3.LUT R9, RZ, R0, RZ, 0x33, !PT ;  /* 0x00000000ff097212 */ /* 0x000fe200078e33ff */
[----:B------:R-:W-:-:S04]  /*0dd0*/  VIADD R7, R0, 0x20 ;  /* 0x0000002000077836 */ /* 0x000fc80000000000 */
[----:B------:R-:W-:Y:S01]  /*0de0*/  IMAD.IADD R9, R9, 0x1, R4 ;  /* 0x0000000109097824 */ /* 0x000fe200078e0204 */
[----:B------:R-:W-:-:S04]  /*0df0*/  ISETP.GT.AND P0, PT, R7, R4, PT ;  /* 0x000000040700720c */ /* 0x000fc80003f04270 */
[----:B------:R-:W-:-:S05]  /*0e00*/  SEL R11, R9, 0x1f, P0 ;  /* 0x0000001f090b7807 */ /* 0x000fca0000000000 */
[----:B-----5:R-:W-:Y:S04]  /*0e10*/  SHFL.DOWN PT, R6, R2, 0x1, R11 ;  /* 0x0820000002067989 */ /* 0x020fe800000e000b */
[----:B------:R-:W1:Y:S01]  /*0e20*/  SHFL.DOWN PT, R7, R3, 0x1, R11 ;  /* 0x0820000003077989 */ /* 0x000e6200000e000b */
[C---:B0-----:R-:W-:Y:S01]  /*0e30*/  ISETP.GE.AND P0, PT, R10.reuse, R11, PT ;  /* 0x0000000b0a00720c */ /* 0x041fe20003f06270 */
[C---:B------:R-:W-:Y:S01]  /*0e40*/  VIADD R0, R10.reuse, 0x2 ;  /* 0x000000020a007836 */ /* 0x040fe20000000000 */
[----:B------:R-:W-:Y:S01]  /*0e50*/  ISETP.NE.AND P1, PT, R10, RZ, PT ;  /* 0x000000ff0a00720c */ /* 0x000fe20003f25270 */
[----:B-1----:R-:W-:-:S12]  /*0e60*/  DADD R6, R6, R2 ;  /* 0x0000000006067229 */ /* 0x002fd80000000002 */
[----:B------:R-:W0:Y:S01]  /*0e70*/  @!P1 S2R R12, SR_CgaCtaId ;  /* 0x00000000000c9919 */ /* 0x000e220000008800 */
[----:B------:R-:W-:Y:S02]  /*0e80*/  FSEL R8, R6, R2, !P0 ;  /* 0x0000000206087208 */ /* 0x000fe40004000000 */
[----:B------:R-:W-:Y:S02]  /*0e90*/  FSEL R9, R7, R3, !P0 ;  /* 0x0000000307097208 */ /* 0x000fe40004000000 */
[----:B------:R-:W-:Y:S01]  /*0ea0*/  ISETP.GT.AND P0, PT, R0, R11, PT ;  /* 0x0000000b0000720c */ /* 0x000fe20003f04270 */
[----:B------:R-:W-:Y:S01]  /*0eb0*/  SHFL.DOWN PT, R6, R8, 0x2, R11 ;  /* 0x0840000008067989 */ /* 0x000fe200000e000b */
[----:B------:R-:W-:-:S03]  /*0ec0*/  VIADD R0, R10, 0x4 ;  /* 0x000000040a007836 */ /* 0x000fc60000000000 */
[----:B------:R-:W1:Y:S02]  /*0ed0*/  SHFL.DOWN PT, R7, R9, 0x2, R11 ;  /* 0x0840000009077989 */ /* 0x000e6400000e000b */
[----:B-1----:R-:W-:-:S10]  /*0ee0*/  DADD R6, R6, R8 ;  /* 0x0000000006067229 */ /* 0x002fd40000000008 */
[----:B------:R-:W-:Y:S02]  /*0ef0*/  FSEL R6, R8, R6, P0 ;  /* 0x0000000608067208 */ /* 0x000fe40000000000 */
[----:B------:R-:W-:Y:S02]  /*0f00*/  FSEL R7, R9, R7, P0 ;  /* 0x0000000709077208 */ /* 0x000fe40000000000 */
        /* <DEDUP_REMOVED lines=16> */
[----:B------:R-:W-:Y:S02]  /*1010*/  @!P1 MOV R9, 0x400 ;  /* 0x0000040000099802 */ /* 0x000fe40000000f00 */
[----:B------:R-:W-:Y:S01]  /*1020*/  @!P1 SHF.R.U32.HI R8, RZ, 0x2, R5 ;  /* 0x00000002ff089819 */ /* 0x000fe20000011605 */
[----:B------:R-:W1:Y:S01]  /*1030*/  SHFL.DOWN PT, R3, R7, 0x10, R11 ;  /* 0x0a00000007037989 */ /* 0x000e6200000e000b */
[----:B0-----:R-:W-:-:S02]  /*1040*/  @!P1 LEA R9, R12, R9, 0x18 ;  /* 0x000000090c099211 */ /* 0x001fc400078ec0ff */
[----:B------:R-:W-:-:S05]  /*1050*/  @!P1 LOP3.LUT R8, R8, 0xf8, RZ, 0xc0, !PT ;  /* 0x000000f808089812 */ /* 0x000fca00078ec0ff */
[----:B------:R-:W-:Y:S01]  /*1060*/  @!P1 IMAD.IADD R9, R8, 0x1, R9 ;  /* 0x0000000108099824 */ /* 0x000fe200078e0209 */
[----:B-1----:R-:W-:-:S10]  /*1070*/  DADD R2, R2, R6 ;  /* 0x0000000002027229 */ /* 0x002fd40000000006 */
[----:B------:R-:W-:Y:S02]  /*1080*/  FSEL R2, R6, R2, P0 ;  /* 0x0000000206027208 */ /* 0x000fe40000000000 */
[----:B------:R-:W-:Y:S02]  /*1090*/  FSEL R3, R7, R3, P0 ;  /* 0x0000000307037208 */ /* 0x000fe40000000000 */
[----:B------:R-:W-:-:S03]  /*10a0*/  ISETP.NE.AND P0, PT, R5, RZ, PT ;  /* 0x000000ff0500720c */ /* 0x000fc60003f05270 */
[----:B------:R0:W-:Y:S01]  /*10b0*/  @!P1 STS.64 [R9+0x10], R2 ;  /* 0x0000100209009388 */ /* 0x0001e20000000a00 */
[----:B------:R-:W-:Y:S09]  /*10c0*/  BAR.SYNC.DEFER_BLOCKING 0x0 ;  /* 0x0000000000007b1d */ /* 0x000ff20000010000 */
[----:B------:R-:W-:Y:S05]  /*10d0*/  @P0 BRA `(.L_x_16) ;  /* 0x0000001400080947 */ /* 0x000fea0003800000 */
[----:B------:R-:W1:Y:S01]  /*10e0*/  S2UR UR5, SR_CgaCtaId ;  /* 0x00000000000579c3 */ /* 0x000e620000008800 */
[----:B------:R-:W-:Y:S01]  /*10f0*/  UMOV UR4, 0x400 ;  /* 0x0000040000047882 */ /* 0x000fe20000000000 */
[----:B------:R-:W-:Y:S01]  /*1100*/  ISETP.GT.AND P1, PT, R4, 0x20, PT ;  /* 0x000000200400780c */ /* 0x000fe20003f24270 */
[----:B-1----:R-:W-:-:S09]  /*1110*/  ULEA UR4, UR5, UR4, 0x18 ;  /* 0x0000000405047291 */ /* 0x002fd2000f8ec0ff */
[----:B------:R-:W1:Y:S04]  /*1120*/  LDS.64 R6, [UR4+0x18] ;  /* 0x00001804ff067984 */ /* 0x000e680008000a00 */
[----:B------:R-:W2:Y:S04]  /*1130*/  LDS.128 R12, [UR4+0x20] ;  /* 0x00002004ff0c7984 */ /* 0x000ea80008000c00 */
[----:B0-----:R-:W0:Y:S01]  /*1140*/  LDS.128 R8, [UR4+0x30] ;  /* 0x00003004ff087984 */ /* 0x001e220008000c00 */
[----:B-1----:R-:W-:-:S10]  /*1150*/  DADD R6, R2, R6 ;  /* 0x0000000002067229 */ /* 0x002fd40000000006 */
[----:B------:R-:W-:Y:S02]  /*1160*/  FSEL R2, R6, R2, P1 ;  /* 0x0000000206027208 */ /* 0x000fe40000800000 */
[----:B------:R-:W-:Y:S02]  /*1170*/  FSEL R3, R7, R3, P1 ;  /* 0x0000000307037208 */ /* 0x000fe40000800000 */
[----:B------:R-:W-:-:S04]  /*1180*/  ISETP.GT.AND P1, PT, R4, 0x40, PT ;  /* 0x000000400400780c */ /* 0x000fc80003f24270 */
[----:B--2---:R-:W-:-:S10]  /*1190*/  DADD R12, R12, R2 ;  /* 0x000000000c0c7229 */ /* 0x004fd40000000002 */
[----:B------:R-:W-:Y:S02]  /*11a0*/  FSEL R2, R12, R2, P1 ;  /* 0x000000020c027208 */ /* 0x000fe40000800000 */
[----:B------:R-:W-:Y:S02]  /*11b0*/  FSEL R3, R13, R3, P1 ;  /* 0x000000030d037208 */ /* 0x000fe40000800000 */
[----:B------:R-:W-:-:S04]  /*11c0*/  ISETP.GT.AND P1, PT, R4, 0x60, PT ;  /* 0x000000600400780c */ /* 0x000fc80003f24270 */
[----:B------:R-:W-:-:S10]  /*11d0*/  DADD R14, R2, R14 ;  /* 0x00000000020e7229 */ /* 0x000fd4000000000e */
[----:B------:R-:W-:Y:S02]  /*11e0*/  FSEL R2, R14, R2, P1 ;  /* 0x000000020e027208 */ /* 0x000fe40000800000 */
[----:B------:R-:W-:Y:S02]  /*11f0*/  FSEL R3, R15, R3, P1 ;  /* 0x000000030f037208 */ /* 0x000fe40000800000 */
[----:B------:R-:W1:Y:S01]  /*1200*/  LDS.128 R12, [UR4+0x40] ;  /* 0x00004004ff0c7984 */ /* 0x000e620008000c00 */
[----:B------:R-:W-:-:S03]  /*1210*/  ISETP.GT.AND P1, PT, R4, 0x80, PT ;  /* 0x000000800400780c */ /* 0x000fc60003f24270 */
[----:B0-----:R-:W-:-:S10]  /*1220*/  DADD R8, R8, R2 ;  /* 0x0000000008087229 */ /* 0x001fd40000000002 */
[----:B------:R-:W-:Y:S02]  /*1230*/  FSEL R2, R8, R2, P1 ;  /* 0x0000000208027208 */ /* 0x000fe40000800000 */
[----:B------:R-:W-:Y:S02]  /*1240*/  FSEL R3, R9, R3, P1 ;  /* 0x0000000309037208 */ /* 0x000fe40000800000 */
[----:B------:R-:W-:-:S04]  /*1250*/  ISETP.GT.AND P1, PT, R4, 0xa0, PT ;  /* 0x000000a00400780c */ /* 0x000fc80003f24270 */
[----:B------:R-:W-:-:S10]  /*1260*/  DADD R10, R2, R10 ;  /* 0x00000000020a7229 */ /* 0x000fd4000000000a */
[----:B------:R-:W-:Y:S02]  /*1270*/  FSEL R2, R10, R2, P1 ;  /* 0x000000020a027208 */ /* 0x000fe40000800000 */
[----:B------:R-:W-:Y:S02]  /*1280*/  FSEL R3, R11, R3, P1 ;  /* 0x000000030b037208 */ /* 0x000fe40000800000 */
[----:B------:R-:W0:Y:S01]  /*1290*/  LDS.128 R8, [UR4+0x50] ;  /* 0x00005004ff087984 */ /* 0x000e220008000c00 */
[----:B------:R-:W-:-:S03]  /*12a0*/  ISETP.GT.AND P1, PT, R4, 0xc0, PT ;  /* 0x000000c00400780c */ /* 0x000fc60003f24270 */
[----:B-1----:R-:W-:-:S10]  /*12b0*/  DADD R12, R12, R2 ;  /* 0x000000000c0c7229 */ /* 0x002fd40000000002 */
        /* <DEDUP_REMOVED lines=33> */
[----:B------:R-:W-:-:S04]  /*14d0*/  ISETP.GT.AND P1, PT, R4, 0x1c0, PT ;  /* 0x000001c00400780c */ /* 0x000fc80003f24270 */
[----:B-1----:R-:W-:-:S10]  /*14e0*/  DADD R12, R12, R2 ;  /* 0x000000000c0c7229 */ /* 0x002fd40000000002 */
[----:B------:R-:W-:Y:S02]  /*14f0*/  FSEL R2, R12, R2, P1 ;  /* 0x000000020c027208 */ /* 0x000fe40000800000 */
[----:B------:R-:W-:Y:S02]  /*1500*/  FSEL R3, R13, R3, P1 ;  /* 0x000000030d037208 */ /* 0x000fe40000800000 */
[----:B------:R-:W-:-:S04]  /*1510*/  ISETP.GT.AND P1, PT, R4, 0x1e0, PT ;  /* 0x000001e00400780c */ /* 0x000fc80003f24270 */
[----:B------:R-:W-:-:S10]  /*1520*/  DADD R14, R2, R14 ;  /* 0x00000000020e7229 */ /* 0x000fd4000000000e */
[----:B------:R-:W-:Y:S02]  /*1530*/  FSEL R2, R14, R2, P1 ;  /* 0x000000020e027208 */ /* 0x000fe40000800000 */
[----:B------:R-:W-:Y:S01]  /*1540*/  FSEL R3, R15, R3, P1 ;  /* 0x000000030f037208 */ /* 0x000fe20000800000 */
[----:B------:R-:W-:Y:S06]  /*1550*/  BRA `(.L_x_16) ;  /* 0x0000000c00e87947 */ /* 0x000fec0003800000 */
.L_x_2:
[----:B------:R-:W0:Y:S01]  /*1560*/  S2R R41, SR_TID.X ;  /* 0x0000000000297919 */ /* 0x000e220000002100 */
[----:B------:R-:W1:Y:S02]  /*1570*/  LDCU.64 UR4, c[0x0][0x380] ;  /* 0x00007000ff0477ac */ /* 0x000e640008000a00 */
[----:B-1----:R-:W-:Y:S02]  /*1580*/  IMAD.U32 R2, RZ, RZ, UR4 ;  /* 0x00000004ff027e24 */ /* 0x002fe4000f8e00ff */
[----:B------:R-:W-:Y:S02]  /*1590*/  IMAD.U32 R3, RZ, RZ, UR5 ;  /* 0x00000005ff037e24 */ /* 0x000fe4000f8e00ff */
[----:B0-----:R-:W-:-:S05]  /*15a0*/  IMAD.WIDE.U32 R18, R41, 0x8, R2 ;  /* 0x0000000829127825 */ /* 0x001fca00078e0002 */
[----:B------:R-:W2:Y:S04]  /*15b0*/  LDG.E.64.CONSTANT R20, desc[UR6][R18.64] ;  /* 0x0000000612147981 */ /* 0x000ea8000c1e9b00 */
[----:B------:R-:W2:Y:S04]  /*15c0*/  LDG.E.64.CONSTANT R6, desc[UR6][R18.64+0x1000] ;  /* 0x0010000612067981 */ /* 0x000ea8000c1e9b00 */
[----:B------:R-:W3:Y:S04]  /*15d0*/  LDG.E.64.CONSTANT R8, desc[UR6][R18.64+0x2000] ;  /* 0x0020000612087981 */ /* 0x000ee8000c1e9b00 */
[----:B------:R-:W4:Y:S04]  /*15e0*/  LDG.E.64.CONSTANT R10, desc[UR6][R18.64+0x3000] ;  /* 0x00300006120a7981 */ /* 0x000f28000c1e9b00 */
[----:B------:R-:W5:Y:S04]  /*15f0*/  LDG.E.64.CONSTANT R12, desc[UR6][R18.64+0x4000] ;  /* 0x00400006120c7981 */ /* 0x000f68000c1e9b00 */
[----:B------:R-:W5:Y:S04]  /*1600*/  LDG.E.64.CONSTANT R14, desc[UR6][R18.64+0x5000] ;  /* 0x00500006120e7981 */ /* 0x000f68000c1e9b00 */
[----:B------:R-:W5:Y:S01]  /*1610*/  LDG.E.64.CONSTANT R16, desc[UR6][R18.64+0x6000] ;  /* 0x0060000612107981 */ /* 0x000f62000c1e9b00 */
[----:B------:R-:W-:Y:S01]  /*1620*/  ISETP.GE.U32.AND P0, PT, R4, 0x1c00, PT ;  /* 0x00001c000400780c */ /* 0x000fe20003f06070 */
[----:B------:R-:W-:Y:S01]  /*1630*/  UMOV UR4, 0xe00 ;  /* 0x00000e0000047882 */ /* 0x000fe20000000000 */
[----:B--2---:R-:W-:-:S08]  /*1640*/  DADD R6, R20, R6 ;  /* 0x0000000014067229 */ /* 0x004fd00000000006 */
[----:B---3--:R-:W-:-:S08]  /*1650*/  DADD R6, R8, R6 ;  /* 0x0000000008067229 */ /* 0x008fd00000000006 */
[----:B----4-:R-:W-:-:S08]  /*1660*/  DADD R6, R10, R6 ;  /* 0x000000000a067229 */ /* 0x010fd00000000006 */
[----:B-----5:R-:W-:-:S08]  /*1670*/  DADD R6, R12, R6 ;  /* 0x000000000c067229 */ /* 0x020fd00000000006 */
[----:B------:R-:W-:-:S08]  /*1680*/  DADD R6, R14, R6 ;  /* 0x000000000e067229 */ /* 0x000fd00000000006 */
[----:B------:R-:W-:Y:S01]  /*1690*/  DADD R6, R16, R6 ;  /* 0x0000000010067229 */ /* 0x000fe20000000006 */
[----:B------:R-:W-:Y:S10]  /*16a0*/  @!P0 BRA `(.L_x_17) ;  /* 0x00000000006c8947 */ /* 0x000ff40003800000 */
[----:B------:R-:W0:Y:S01]  /*16b0*/  LDC R22, c[0x0][0x390] ;  /* 0x0000e400ff167b82 */ /* 0x000e220000000800 */
[----:B------:R-:W-:Y:S01]  /*16c0*/  VIADD R23, R4, 0xfffff200 ;  /* 0xfffff20004177836 */ /* 0x000fe20000000000 */
[----:B------:R-:W-:-:S06]  /*16d0*/  UMOV UR4, 0xe00 ;  /* 0x00000e0000047882 */ /* 0x000fcc0000000000 */
[----:B------:R-:W1:Y:S02]  /*16e0*/  LDC.64 R2, c[0x0][0x380] ;  /* 0x0000e000ff027b82 */ /* 0x000e640000000a00 */
.L_x_19:
[----:B------:R-:W-:-:S04]  /*16f0*/  VIADD R9, R41, UR4 ;  /* 0x0000000429097c36 */ /* 0x000fc80008000000 */
[----:B-1----:R-:W-:-:S05]  /*1700*/  IMAD.WIDE.U32 R8, R9, 0x8, R2 ;  /* 0x0000000809087825 */ /* 0x002fca00078e0002 */
[----:B------:R-:W2:Y:S04]  /*1710*/  LDG.E.64.CONSTANT R4, desc[UR6][R8.64] ;  /* 0x0000000608047981 */ /* 0x000ea8000c1e9b00 */
[----:B------:R-:W3:Y:S04]  /*1720*/  LDG.E.64.CONSTANT R10, desc[UR6][R8.64+0x1000] ;  /* 0x00100006080a7981 */ /* 0x000ee8000c1e9b00 */
[----:B------:R-:W4:Y:S04]  /*1730*/  LDG.E.64.CONSTANT R12, desc[UR6][R8.64+0x2000] ;  /* 0x00200006080c7981 */ /* 0x000f28000c1e9b00 */
[----:B------:R-:W5:Y:S04]  /*1740*/  LDG.E.64.CONSTANT R14, desc[UR6][R8.64+0x3000] ;  /* 0x00300006080e7981 */ /* 0x000f68000c1e9b00 */
[----:B------:R-:W5:Y:S04]  /*1750*/  LDG.E.64.CONSTANT R16, desc[UR6][R8.64+0x4000] ;  /* 0x0040000608107981 */ /* 0x000f68000c1e9b00 */
[----:B------:R-:W5:Y:S04]  /*1760*/  LDG.E.64.CONSTANT R18, desc[UR6][R8.64+0x5000] ;  /* 0x0050000608127981 */ /* 0x000f68000c1e9b00 */
[----:B------:R-:W5:Y:S01]  /*1770*/  LDG.E.64.CONSTANT R20, desc[UR6][R8.64+0x6000] ;  /* 0x0060000608147981 */ /* 0x000f62000c1e9b00 */
[----:B--2---:R-:W-:-:S08]  /*1780*/  DADD R4, R4, R6 ;  /* 0x0000000004047229 */ /* 0x004fd00000000006 */
[----:B---3--:R-:W-:-:S08]  /*1790*/  DADD R4, R10, R4 ;  /* 0x000000000a047229 */ /* 0x008fd00000000004 */
[----:B----4-:R-:W-:-:S08]  /*17a0*/  DADD R4, R12, R4 ;  /* 0x000000000c047229 */ /* 0x010fd00000000004 */
[----:B-----5:R-:W-:-:S08]  /*17b0*/  DADD R4, R14, R4 ;  /* 0x000000000e047229 */ /* 0x020fd00000000004 */
[----:B------:R-:W-:Y:S01]  /*17c0*/  DADD R16, R16, R4 ;  /* 0x0000000010107229 */ /* 0x000fe20000000004 */
[----:B0-----:R-:W-:-:S04]  /*17d0*/  IMAD.MOV.U32 R4, RZ, RZ, R22 ;  /* 0x000000ffff047224 */ /* 0x001fc800078e0016 */
[----:B------:R-:W-:-:S03]  /*17e0*/  VIADD R0, R4, -UR4 ;  /* 0x8000000404007c36 */ /* 0x000fc60008000000 */
[----:B------:R-:W-:Y:S02]  /*17f0*/  DADD R16, R18, R16 ;  /* 0x0000000012107229 */ /* 0x000fe40000000010 */
[----:B------:R-:W-:-:S06]  /*1800*/  ISETP.GE.AND P0, PT, R0, 0xe00, PT ;  /* 0x00000e000000780c */ /* 0x000fcc0003f06270 */
[----:B------:R-:W-:-:S07]  /*1810*/  DADD R6, R20, R16 ;  /* 0x0000000014067229 */ /* 0x000fce0000000010 */
[----:B------:R-:W-:Y:S05]  /*1820*/  @!P0 BRA `(.L_x_18) ;  /* 0x00000008001c8947 */ /* 0x000fea0003800000 */
[----:B------:R-:W-:-:S06]  /*1830*/  UIADD3 UR4, UPT, UPT, UR4, 0xe00, URZ ;  /* 0x00000e0004047890 */ /* 0x000fcc000fffe0ff */
[----:B------:R-:W-:-:S13]  /*1840*/  ISETP.LT.AND P0, PT, R23, UR4, PT ;  /* 0x0000000417007c0c */ /* 0x000fda000bf01270 */
[----:B------:R-:W-:Y:S05]  /*1850*/  @!P0 BRA `(.L_x_19) ;  /* 0xfffffffc00a48947 */ /* 0x000fea000383ffff */
.L_x_17:
[----:B------:R-:W-:-:S13]  /*1860*/  ISETP.LE.AND P0, PT, R4, UR4, PT ;  /* 0x0000000404007c0c */ /* 0x000fda000bf03270 */
[----:B------:R-:W-:Y:S05]  /*1870*/  @P0 BRA `(.L_x_18) ;  /* 0x0000000800080947 */ /* 0x000fea0003800000 */
[----:B------:R-:W-:Y:S01]  /*1880*/  VIADD R0, R4, -UR4 ;  /* 0x8000000404007c36 */ /* 0x000fe20008000000 */
[----:B------:R-:W-:Y:S04]  /*1890*/  BSSY.RECONVERGENT B1, `(.L_x_18) ;  /* 0x0000080000017945 */ /* 0x000fe80003800200 */
[----:B------:R-:W-:-:S13]  /*18a0*/  ISETP.GE.AND P0, PT, R41, R0, PT ;  /* 0x000000002900720c */ /* 0x000fda0003f06270 */
[----:B------:R-:W-:Y:S05]  /*18b0*/  @P0 BRA `(.L_x_20) ;  /* 0x0000000400f40947 */ /* 0x000fea0003800000 */
[----:B------:R-:W-:Y:S01]  /*18c0*/  LOP3.LUT R5, RZ, R41, RZ, 0x33, !PT ;  /* 0x00000029ff057212 */ /* 0x000fe200078e33ff */
[----:B------:R-:W-:Y:S01]  /*18d0*/  BSSY.RECONVERGENT B2, `(.L_x_21) ;  /* 0x0000014000027945 */ /* 0x000fe20003800200 */
[----:B------:R-:W-:Y:S02]  /*18e0*/  IMAD.MOV.U32 R45, RZ, RZ, R41 ;  /* 0x000000ffff2d7224 */ /* 0x000fe400078e0029 */
[----:B------:R-:W-:-:S04]  /*18f0*/  IADD3 R4, PT, PT, R4, -UR4, R5 ;  /* 0x8000000404047c10 */ /* 0x000fc8000fffe005 */
[C---:B------:R-:W-:Y:S02]  /*1900*/  LOP3.LUT R5, R4.reuse, 0x600, RZ, 0xc0, !PT ;  /* 0x0000060004057812 */ /* 0x040fe400078ec0ff */
[----:B------:R-:W-:Y:S02]  /*1910*/  ISETP.GE.U32.AND P1, PT, R4, 0x600, PT ;  /* 0x000006000400780c */ /* 0x000fe40003f26070 */
[----:B------:R-:W-:-:S13]  /*1920*/  ISETP.NE.AND P0, PT, R5, 0x600, PT ;  /* 0x000006000500780c */ /* 0x000fda0003f05270 */
[----:B------:R-:W-:Y:S05]  /*1930*/  @!P0 BRA `(.L_x_22) ;  /* 0x0000000000348947 */ /* 0x000fea0003800000 */
[----:B------:R-:W-:Y:S01]  /*1940*/  LEA.HI R4, R4, 0x1, RZ, 0x17 ;  /* 0x0000000104047811 */ /* 0x000fe200078fb8ff */
[----:B------:R-:W-:Y:S02]  /*1950*/  VIADD R9, R41, UR4 ;  /* 0x0000000429097c36 */ /* 0x000fe40008000000 */
[----:B------:R-:W-:Y:S01]  /*1960*/  IMAD.MOV.U32 R45, RZ, RZ, R41 ;  /* 0x000000ffff2d7224 */ /* 0x000fe200078e0029 */
[----:B------:R-:W-:-:S05]  /*1970*/  LOP3.LUT R4, R4, 0x3, RZ, 0xc0, !PT ;  /* 0x0000000304047812 */ /* 0x000fca00078ec0ff */
[----:B------:R-:W-:-:S07]  /*1980*/  IMAD.MOV R8, RZ, RZ, -R4 ;  /* 0x000000ffff087224 */ /* 0x000fce00078e0a04 */
.L_x_23:
[----:B------:R-:W-:-:S06]  /*1990*/  IMAD.WIDE.U32 R4, R9, 0x8, R2 ;  /* 0x0000000809047825 */ /* 0x000fcc00078e0002 */
[----:B------:R-:W2:Y:S01]  /*19a0*/  LDG.E.64.CONSTANT R4, desc[UR6][R4.64] ;  /* 0x0000000604047981 */ /* 0x000ea2000c1e9b00 */
[----:B------:R-:W-:Y:S02]  /*19b0*/  VIADD R8, R8, 0x1 ;  /* 0x0000000108087836 */ /* 0x000fe40000000000 */
[----:B------:R-:W-:Y:S02]  /*19c0*/  VIADD R45, R45, 0x200 ;  /* 0x000002002d2d7836 */ /* 0x000fe40000000000 */
[----:B------:R-:W-:Y:S01]  /*19d0*/  VIADD R9, R9, 0x200 ;  /* 0x0000020009097836 */ /* 0x000fe20000000000 */
[----:B------:R-:W-:Y:S01]  /*19e0*/  ISETP.NE.AND P0, PT, R8, RZ, PT ;  /* 0x000000ff0800720c */ /* 0x000fe20003f05270 */
[----:B--2---:R-:W-:-:S12]  /*19f0*/  DADD R6, R4, R6 ;  /* 0x0000000004067229 */ /* 0x004fd80000000006 */
[----:B------:R-:W-:Y:S05]  /*1a00*/  @P0 BRA `(.L_x_23) ;  /* 0xfffffffc00e00947 */ /* 0x000fea000383ffff */
.L_x_22:
[----:B------:R-:W-:Y:S05]  /*1a10*/  BSYNC.RECONVERGENT B2 ;  /* 0x0000000000027941 */ /* 0x000fea0003800200 */
.L_x_21:
[----:B------:R-:W-:Y:S05]  /*1a20*/  @!P1 BRA `(.L_x_20) ;  /* 0x0000000400989947 */ /* 0x000fea0003800000 */
[----:B------:R-:W0:Y:S01]  /*1a30*/  LDCU.64 UR8, c[0x0][0x380] ;  /* 0x00007000ff0877ac */ /* 0x000e220008000a00 */
[----:B------:R-:W-:Y:S01]  /*1a40*/  IMAD.IADD R9, R0, 0x1, -R45 ;  /* 0x0000000100097824 */ /* 0x000fe200078e0a2d */
[C---:B------:R-:W-:Y:S01]  /*1a50*/  IADD3 R5, P0, PT, R45.reuse, UR4, RZ ;  /* 0x000000042d057c10 */ /* 0x040fe2000ff1e0ff */
[----:B------:R-:W-:Y:S01]  /*1a60*/  BSSY.RECONVERGENT B2, `(.L_x_24) ;  /* 0x0000039000027945 */ /* 0x000fe20003800200 */
[----:B------:R-:W-:Y:S02]  /*1a70*/  VIADD R43, R45, UR4 ;  /* 0x000000042d2b7c36 */ /* 0x000fe40008000000 */
[----:B------:R-:W-:Y:S01]  /*1a80*/  ISETP.GT.AND P1, PT, R9, 0x1800, PT ;  /* 0x000018000900780c */ /* 0x000fe20003f24270 */
[----:B------:R-:W-:Y:S01]  /*1a90*/  IMAD.X R8, RZ, RZ, RZ, P0 ;  /* 0x000000ffff087224 */ /* 0x000fe200000e06ff */
[----:B0-----:R-:W-:-:S04]  /*1aa0*/  LEA R4, P0, R5, UR8, 0x3 ;  /* 0x0000000805047c11 */ /* 0x001fc8000f8018ff */
[----:B------:R-:W-:Y:S02]  /*1ab0*/  LEA.HI.X R5, R5, UR9, R8, 0x3, P0 ;  /* 0x0000000905057c11 */ /* 0x000fe400080f1c08 */
[----:B------:R-:W-:-:S05]  /*1ac0*/  IADD3 R4, P0, PT, R4, 0x2000, RZ ;  /* 0x0000200004047810 */ /* 0x000fca0007f1e0ff */
[----:B------:R-:W-:Y:S01]  /*1ad0*/  IMAD.X R5, RZ, RZ, R5, P0 ;  /* 0x000000ffff057224 */ /* 0x000fe200000e0605 */
[----:B------:R-:W-:Y:S01]  /*1ae0*/  PLOP3.LUT P0, PT, PT, PT, PT, 0x80, 0x8 ;  /* 0x000000000008781c */ /* 0x000fe20003f0f070 */
[----:B------:R-:W-:-:S12]  /*1af0*/  @!P1 BRA `(.L_x_25) ;  /* 0x0000000000bc9947 */ /* 0x000fd80003800000 */
[----:B------:R-:W-:Y:S01]  /*1b00*/  PLOP3.LUT P0, PT, PT, PT, PT, 0x8, 0x80 ;  /* 0x000000000080781c */ /* 0x000fe20003f0e170 */
[----:B------:R-:W-:-:S12]  /*1b10*/  VIADD R40, R0, 0xffffe800 ;  /* 0xffffe80000287836 */ /* 0x000fd80000000000 */
.L_x_26:
[C---:B------:R-:W-:Y:S01]  /*1b20*/  IMAD.WIDE.U32 R38, R43.reuse, 0x8, R2 ;  /* 0x000000082b267825 */ /* 0x040fe200078e0002 */
[----:B------:R-:W2:Y:S04]  /*1b30*/  LDG.E.64.CONSTANT R8, desc[UR6][R4.64+-0x1000] ;  /* 0xfff0000604087981 */ /* 0x000ea8000c1e9b00 */
[----:B------:R-:W3:Y:S04]  /*1b40*/  LDG.E.64.CONSTANT R10, desc[UR6][R4.64] ;  /* 0x00000006040a7981 */ /* 0x000ee8000c1e9b00 */
[----:B------:R-:W4:Y:S01]  /*1b50*/  LDG.E.64.CONSTANT R38, desc[UR6][R38.64] ;  /* 0x0000000626267981 */ /* 0x000f22000c1e9b00 */
[----:B------:R-:W-:-:S03]  /*1b60*/  VIADD R15, R43, 0x800 ;  /* 0x000008002b0f7836 */ /* 0x000fc60000000000 */
[----:B------:R-:W5:Y:S01]  /*1b70*/  LDG.E.64.CONSTANT R12, desc[UR6][R4.64+0x1000] ;  /* 0x00100006040c7981 */ /* 0x000f62000c1e9b00 */
[----:B------:R-:W-:-:S03]  /*1b80*/  IMAD.WIDE.U32 R14, R15, 0x8, R2 ;  /* 0x000000080f0e7825 */ /* 0x000fc600078e0002 */
[----:B------:R-:W5:Y:S04]  /*1b90*/  LDG.E.64.CONSTANT R16, desc[UR6][R4.64+0x3000] ;  /* 0x0030000604107981 */ /* 0x000f68000c1e9b00 */
[----:B------:R-:W5:Y:S04]  /*1ba0*/  LDG.E.64.CONSTANT R14, desc[UR6][R14.64] ;  /* 0x000000060e0e7981 */ /* 0x000f68000c1e9b00 */
[----:B------:R-:W5:Y:S01]  /*1bb0*/  LDG.E.64.CONSTANT R18, desc[UR6][R4.64+0x4000] ;  /* 0x0040000604127981 */ /* 0x000f62000c1e9b00 */
        /* <DEDUP_REMOVED lines=11> */
[----:B------:R-:W5:Y:S04]  /*1c70*/  LDG.E.64.CONSTANT R34, desc[UR6][R4.64+0xc000] ;  /* 0x00c0000604227981 */ /* 0x000f68000c1e9b00 */
[----:B------:R0:W5:Y:S01]  /*1c80*/  LDG.E.64.CONSTANT R36, desc[UR6][R4.64+0xd000] ;  /* 0x00d0000604247981 */ /* 0x000162000c1e9b00 */
[----:B------:R-:W-:-:S05]  /*1c90*/  VIADD R45, R45, 0x2000 ;  /* 0x000020002d2d7836 */ /* 0x000fca0000000000 */
[----:B------:R-:W-:Y:S02]  /*1ca0*/  ISETP.GE.AND P1, PT, R45, R40, PT ;  /* 0x000000282d00720c */ /* 0x000fe40003f26270 */
[----:B0-----:R-:W-:Y:S01]  /*1cb0*/  IADD3 R4, P2, PT, R4, 0x10000, RZ ;  /* 0x0001000004047810 */ /* 0x001fe20007f5e0ff */
[----:B------:R-:W-:-:S04]  /*1cc0*/  VIADD R43, R43, 0x2000 ;  /* 0x000020002b2b7836 */ /* 0x000fc80000000000 */
[----:B------:R-:W-:Y:S01]  /*1cd0*/  IMAD.X R5, RZ, RZ, R5, P2 ;  /* 0x000000ffff057224 */ /* 0x000fe200010e0605 */
[----:B----4-:R-:W-:-:S08]  /*1ce0*/  DADD R38, R38, R6 ;  /* 0x0000000026267229 */ /* 0x010fd00000000006 */
[----:B--2---:R-:W-:-:S08]  /*1cf0*/  DADD R8, R38, R8 ;  /* 0x0000000026087229 */ /* 0x004fd00000000008 */
[----:B---3--:R-:W-:-:S08]  /*1d00*/  DADD R8, R8, R10 ;  /* 0x0000000008087229 */ /* 0x008fd0000000000a */
[----:B-----5:R-:W-:-:S08]  /*1d10*/  DADD R8, R8, R12 ;  /* 0x0000000008087229 */ /* 0x020fd0000000000c */
        /* <DEDUP_REMOVED lines=13> */
.L_x_25:
[----:B------:R-:W-:Y:S05]  /*1df0*/  BSYNC.RECONVERGENT B2 ;  /* 0x0000000000027941 */ /* 0x000fea0003800200 */
.L_x_24:
[----:B------:R-:W-:Y:S01]  /*1e00*/  IMAD.IADD R8, R0, 0x1, -R45 ;  /* 0x0000000100087824 */ /* 0x000fe200078e0a2d */
[----:B------:R-:W-:Y:S04]  /*1e10*/  BSSY.RECONVERGENT B2, `(.L_x_27) ;  /* 0x000001c000027945 */ /* 0x000fe80003800200 */
[----:B------:R-:W-:-:S13]  /*1e20*/  ISETP.GT.AND P1, PT, R8, 0x800, PT ;  /* 0x000008000800780c */ /* 0x000fda0003f24270 */
[----:B------:R-:W-:Y:S05]  /*1e30*/  @!P1 BRA `(.L_x_28) ;  /* 0x0000000000649947 */ /* 0x000fea0003800000 */
        /* <DEDUP_REMOVED lines=9> */
[----:B------:R-:W5:Y:S04]  /*1ed0*/  LDG.E.64.CONSTANT R22, desc[UR6][R4.64+0x4000] ;  /* 0x0040000604167981 */ /* 0x000f68000c1e9b00 */
[----:B------:R0:W5:Y:S01]  /*1ee0*/  LDG.E.64.CONSTANT R8, desc[UR6][R4.64+0x5000] ;  /* 0x0050000604087981 */ /* 0x000162000c1e9b00 */
[----:B------:R-:W-:Y:S01]  /*1ef0*/  PLOP3.LUT P0, PT, PT, PT, PT, 0x8, 0x80 ;  /* 0x000000000080781c */ /* 0x000fe20003f0e170 */
[----:B------:R-:W-:-:S02]  /*1f00*/  VIADD R45, R45, 0x1000 ;  /* 0x000010002d2d7836 */ /* 0x000fc40000000000 */
[----:B------:R-:W-:Y:S01]  /*1f10*/  VIADD R43, R43, 0x1000 ;  /* 0x000010002b2b7836 */ /* 0x000fe20000000000 */
[----:B----4-:R-:W-:-:S08]  /*1f20*/  DADD R6, R6, R10 ;  /* 0x0000000006067229 */ /* 0x010fd0000000000a */
[----:B--2---:R-:W-:-:S08]  /*1f30*/  DADD R6, R6, R12 ;  /* 0x0000000006067229 */ /* 0x004fd0000000000c */
[----:B---3--:R-:W-:-:S08]  /*1f40*/  DADD R6, R6, R14 ;  /* 0x0000000006067229 */ /* 0x008fd0000000000e */
[----:B-----5:R-:W-:-:S08]  /*1f50*/  DADD R6, R6, R16 ;  /* 0x0000000006067229 */ /* 0x020fd00000000010 */
[----:B------:R-:W-:-:S08]  /*1f60*/  DADD R6, R6, R18 ;  /* 0x0000000006067229 */ /* 0x000fd00000000012 */
[----:B------:R-:W-:Y:S01]  /*1f70*/  DADD R6, R6, R20 ;  /* 0x0000000006067229 */ /* 0x000fe20000000014 */
[----:B------:R-:W-:-:S07]  /*1f80*/  IADD3 R10, P1, PT, R4, 0x8000, RZ ;  /* 0x00008000040a7810 */ /* 0x000fce0007f3e0ff */
[----:B------:R-:W-:Y:S01]  /*1f90*/  DADD R6, R6, R22 ;  /* 0x0000000006067229 */ /* 0x000fe20000000016 */
[----:B0-----:R-:W-:Y:S02]  /*1fa0*/  IMAD.X R5, RZ, RZ, R5, P1 ;  /* 0x000000ffff057224 */ /* 0x001fe400008e0605 */
[----:B------:R-:W-:-:S05]  /*1fb0*/  IMAD.MOV.U32 R4, RZ, RZ, R10 ;  /* 0x000000ffff047224 */ /* 0x000fca00078e000a */
[----:B------:R-:W-:-:S11]  /*1fc0*/  DADD R6, R6, R8 ;  /* 0x0000000006067229 */ /* 0x000fd60000000008 */
.L_x_28:
[----:B------:R-:W-:Y:S05]  /*1fd0*/  BSYNC.RECONVERGENT B2 ;  /* 0x0000000000027941 */ /* 0x000fea0003800200 */
.L_x_27:
[----:B------:R-:W-:-:S13]  /*1fe0*/  ISETP.LT.OR P0, PT, R45, R0, P0 ;  /* 0x000000002d00720c */ /* 0x000fda0000701670 */
[----:B------:R-:W-:Y:S05]  /*1ff0*/  @!P0 BRA `(.L_x_20) ;  /* 0x0000000000248947 */ /* 0x000fea0003800000 */
[----:B------:R-:W-:Y:S01]  /*2000*/  IMAD.WIDE.U32 R2, R43, 0x8, R2 ;  /* 0x000000082b027825 */ /* 0x000fe200078e0002 */
[----:B------:R-:W2:Y:S04]  /*2010*/  LDG.E.64.CONSTANT R8, desc[UR6][R4.64+-0x1000] ;  /* 0xfff0000604087981 */ /* 0x000ea8000c1e9b00 */
[----:B------:R-:W3:Y:S04]  /*2020*/  LDG.E.64.CONSTANT R10, desc[UR6][R4.64] ;  /* 0x00000006040a7981 */ /* 0x000ee8000c1e9b00 */
[----:B------:R-:W4:Y:S04]  /*2030*/  LDG.E.64.CONSTANT R2, desc[UR6][R2.64] ;  /* 0x0000000602027981 */ /* 0x000f28000c1e9b00 */
[----:B------:R-:W5:Y:S01]  /*2040*/  LDG.E.64.CONSTANT R12, desc[UR6][R4.64+0x1000] ;  /* 0x00100006040c7981 */ /* 0x000f62000c1e9b00 */
[----:B----4-:R-:W-:-:S08]  /*2050*/  DADD R6, R6, R2 ;  /* 0x0000000006067229 */ /* 0x010fd00000000002 */
[----:B--2---:R-:W-:-:S08]  /*2060*/  DADD R6, R6, R8 ;  /* 0x0000000006067229 */ /* 0x004fd00000000008 */
[----:B---3--:R-:W-:-:S08]  /*2070*/  DADD R6, R6, R10 ;  /* 0x0000000006067229 */ /* 0x008fd0000000000a */
[----:B-----5:R-:W-:-:S11]  /*2080*/  DADD R6, R6, R12 ;  /* 0x0000000006067229 */ /* 0x020fd6000000000c */
.L_x_20:
[----:B------:R-:W-:Y:S05]  /*2090*/  BSYNC.RECONVERGENT B1 ;  /* 0x0000000000017941 */ /* 0x000fea0003800200 */
.L_x_18:
[----:B------:R-:W0:Y:S01]  /*20a0*/  S2R R0, SR_LANEID ;  /* 0x0000000000007919 */ /* 0x000e220000000000 */
[----:B------:R-:W-:Y:S04]  /*20b0*/  SHFL.DOWN PT, R2, R6, 0x1, 0x1f ;  /* 0x08201f0006027f89 */ /* 0x000fe800000e0000 */
[----:B------:R-:W1:Y:S02]  /*20c0*/  SHFL.DOWN PT, R3, R7, 0x1, 0x1f ;  /* 0x08201f0007037f89 */ /* 0x000e6400000e0000 */
[----:B-1----:R-:W-:Y:S01]  /*20d0*/  DADD R2, R2, R6 ;  /* 0x0000000002027229 */ /* 0x002fe20000000006 */
[C---:B0-----:R-:W-:Y:S02]  /*20e0*/  ISETP.GT.AND P0, PT, R0.reuse, 0x1e, PT ;  /* 0x0000001e0000780c */ /* 0x041fe40003f04270 */
[----:B------:R-:W-:-:S07]  /*20f0*/  ISETP.NE.AND P1, PT, R0, RZ, PT ;  /* 0x000000ff0000720c */ /* 0x000fce0003f25270 */
        /* <DEDUP_REMOVED lines=15> */
[----:B------:R-:W-:Y:S01]  /*21f0*/  ISETP.GT.AND P0, PT, R0, 0x17, PT ;  /* 0x000000170000780c */ /* 0x000fe20003f04270 */
[----:B------:R-:W-:Y:S01]  /*2200*/  SHFL.DOWN PT, R2, R6, 0x8, 0x1f ;  /* 0x09001f0006027f89 */ /* 0x000fe200000e0000 */
[----:B------:R-:W-:-:S03]  /*2210*/  @!P1 MOV R8, 0x400 ;  /* 0x0000040000089802 */ /* 0x000fc60000000f00 */
[----:B------:R-:W0:Y:S01]  /*2220*/  SHFL.DOWN PT, R3, R7, 0x8, 0x1f ;  /* 0x09001f0007037f89 */ /* 0x000e2200000e0000 */
[----:B-1----:R-:W-:Y:S01]  /*2230*/  @!P1 LEA R11, R11, R8, 0x18 ;  /* 0x000000080b0b9211 */ /* 0x002fe200078ec0ff */
[----:B0-----:R-:W-:-:S10]  /*2240*/  DADD R2, R2, R6 ;  /* 0x0000000002027229 */ /* 0x001fd40000000006 */
[----:B------:R-:W-:Y:S02]  /*2250*/  FSEL R4, R6, R2, P0 ;  /* 0x0000000206047208 */ /* 0x000fe40000000000 */
[----:B------:R-:W-:Y:S02]  /*2260*/  FSEL R5, R7, R3, P0 ;  /* 0x0000000307057208 */ /* 0x000fe40000000000 */
[----:B------:R-:W-:Y:S01]  /*2270*/  @!P1 SHF.R.U32.HI R6, RZ, 0x2, R41 ;  /* 0x00000002ff069819 */ /* 0x000fe20000011629 */
[----:B------:R-:W-:Y:S01]  /*2280*/  SHFL.DOWN PT, R2, R4, 0x10, 0x1f ;  /* 0x0a001f0004027f89 */ /* 0x000fe200000e0000 */
[----:B------:R-:W-:Y:S02]  /*2290*/  ISETP.NE.AND P0, PT, R41, RZ, PT ;  /* 0x000000ff2900720c */ /* 0x000fe40003f05270 */
[----:B------:R-:W-:Y:S01]  /*22a0*/  @!P1 LOP3.LUT R6, R6, 0xf8, RZ, 0xc0, !PT ;  /* 0x000000f806069812 */ /* 0x000fe200078ec0ff */
[----:B------:R-:W0:Y:S04]  /*22b0*/  SHFL.DOWN PT, R3, R5, 0x10, 0x1f ;  /* 0x0a001f0005037f89 */ /* 0x000e2800000e0000 */
[----:B------:R-:W-:Y:S01]  /*22c0*/  @!P1 IMAD.IADD R11, R6, 0x1, R11 ;  /* 0x00000001060b9824 */ /* 0x000fe200078e020b */
[----:B0-----:R-:W-:-:S07]  /*22d0*/  DADD R2, R2, R4 ;  /* 0x0000000002027229 */ /* 0x001fce0000000004 */
[----:B------:R0:W-:Y:S01]  /*22e0*/  @!P1 STS.64 [R11+0x10], R2 ;  /* 0x000010020b009388 */ /* 0x0001e20000000a00 */
[----:B------:R-:W-:Y:S01]  /*22f0*/  BAR.SYNC.DEFER_BLOCKING 0x0 ;  /* 0x0000000000007b1d */ /* 0x000fe20000010000 */
[----:B------:R-:W-:-:S04]  /*2300*/  ISETP.GT.AND P1, PT, R0, 0xf, PT ;  /* 0x0000000f0000780c */ /* 0x000fc80003f24270 */
[----:B------:R-:W-:Y:S02]  /*2310*/  FSEL R0, R4, R2, P1 ;  /* 0x0000000204007208 */ /* 0x000fe40000800000 */
[----:B------:R-:W-:-:S03]  /*2320*/  FSEL R5, R5, R3, P1 ;  /* 0x0000000305057208 */ /* 0x000fc60000800000 */
[----:B0-----:R-:W-:Y:S02]  /*2330*/  IMAD.MOV.U32 R2, RZ, RZ, R0 ;  /* 0x000000ffff027224 */ /* 0x001fe400078e0000 */
[----:B------:R-:W-:Y:S01]  /*2340*/  IMAD.MOV.U32 R3, RZ, RZ, R5 ;  /* 0x000000ffff037224 */ /* 0x000fe200078e0005 */
[----:B------:R-:W-:Y:S06]  /*2350*/  @P0 BRA `(.L_x_16) ;  /* 0x0000000000680947 */ /* 0x000fec0003800000 */
[----:B------:R-:W0:Y:S01]  /*2360*/  S2UR UR5, SR_CgaCtaId ;  /* 0x00000000000579c3 */ /* 0x000e220000008800 */
[----:B------:R-:W-:Y:S02]  /*2370*/  UMOV UR4, 0x400 ;  /* 0x0000040000047882 */ /* 0x000fe40000000000 */
[----:B0-----:R-:W-:-:S09]  /*2380*/  ULEA UR4, UR5, UR4, 0x18 ;  /* 0x0000000405047291 */ /* 0x001fd2000f8ec0ff */
[----:B------:R-:W0:Y:S04]  /*2390*/  LDS.64 R4, [UR4+0x18] ;  /* 0x00001804ff047984 */ /* 0x000e280008000a00 */
[----:B------:R-:W1:Y:S04]  /*23a0*/  LDS.128 R8, [UR4+0x20] ;  /* 0x00002004ff087984 */ /* 0x000e680008000c00 */
        /* <DEDUP_REMOVED lines=20> */
[----:B------:R-:W-:-:S11]  /*24f0*/  DADD R2, R2, R10 ;  /* 0x0000000002027229 */ /* 0x000fd6000000000a */
.L_x_16:
[----:B------:R-:W-:Y:S05]  /*2500*/  BSYNC.RECONVERGENT B0 ;  /* 0x0000000000007941 */ /* 0x000fea0003800200 */
.L_x_1:
[----:B------:R-:W-:Y:S05]  /*2510*/  @P0 EXIT ;  /* 0x000000000000094d */ /* 0x000fea0003800000 */
[----:B------:R-:W0:Y:S01]  /*2520*/  LDCU.64 UR4, c[0x0][0x398] ;  /* 0x00007300ff0477ac */ /* 0x000e220008000a00 */
[----:B------:R-:W2:Y:S01]  /*2530*/  LDC.64 R4, c[0x0][0x388] ;  /* 0x0000e200ff047b82 */ /* 0x000ea20000000a00 */
[----:B0-----:R-:W-:-:S07]  /*2540*/  DADD R2, R2, UR4 ;  /* 0x0000000402027e29 */ /* 0x001fce0008000000 */
[----:B--2---:R-:W-:Y:S01]  /*2550*/  STG.E.64 desc[UR6][R4.64], R2 ;  /* 0x0000000204007986 */ /* 0x004fe2000c101b06 */
[----:B------:R-:W-:Y:S05]  /*2560*/  EXIT ;  /* 0x000000000000794d */ /* 0x000fea0003800000 */
.L_x_29:
[----:B------:R-:W-:-:S00]  /*2570*/  BRA `(.L_x_29) ;  /* 0xfffffffc00fc7947 */ /* 0x000fc0000383ffff */
[----:B------:R-:W-:-:S00]  /*2580*/  NOP ;  /* 0x0000000000007918 */ /* 0x000fc00000000000 */
[----:B------:R-:W-:-:S00]  /*2590*/  NOP ;  /* 0x0000000000007918 */ /* 0x000fc00000000000 */
[----:B------:R-:W-:-:S00]  /*25a0*/  NOP ;  /* 0x0000000000007918 */ /* 0x000fc00000000000 */
[----:B------:R-:W-:-:S00]  /*25b0*/  NOP ;  /* 0x0000000000007918 */ /* 0x000fc00000000000 */
[----:B------:R-:W-:-:S00]  /*25c0*/  NOP ;  /* 0x0000000000007918 */ /* 0x000fc00000000000 */
[----:B------:R-:W-:-:S00]  /*25d0*/  NOP ;  /* 0x0000000000007918 */ /* 0x000fc00000000000 */
[----:B------:R-:W-:-:S00]  /*25e0*/  NOP ;  /* 0x0000000000007918 */ /* 0x000fc00000000000 */
[----:B------:R-:W-:-:S00]  /*25f0*/  NOP ;  /* 0x0000000000007918 */ /* 0x000fc00000000000 */
.L_x_418:


//--------------------- .text._ZN3cub18CUB_300001_SM_10006detail6reduce18DeviceReduceKernelINS2_10policy_hubIdyN4cuda3std3__44plusIdEEE10Policy1000EN6thrust24THRUST_300001_SM_1000_NS10device_ptrIdEEyS9_dNS7_10__identityEEEvT0_PT3_T1_NS0_13GridEvenShareISK_EET2_T4_ --------------------------
	.section	.text._ZN3cub18CUB_300001_SM_10006detail6reduce18DeviceReduceKernelINS2_10policy_hubIdyN4cuda3std3__44plusIdEEE10Policy1000EN6thrust24THRUST_300001_SM_1000_NS10device_ptrIdEEyS9_dNS7_10__identityEEEvT0_PT3_T1_NS0_13GridEvenShareISK_EET2_T4_,"ax",@progbits
	.align	128
        .global         _ZN3cub18CUB_300001_SM_10006detail6reduce18DeviceReduceKernelINS2_10policy_hubIdyN4cuda3std3__44plusIdEEE10Policy1000EN6thrust24THRUST_300001_SM_1000_NS10device_ptrIdEEyS9_dNS7_10__identityEEEvT0_PT3_T1_NS0_13GridEvenShareISK_EET2_T4_
        .type           _ZN3cub18CUB_300001_SM_10006detail6reduce18DeviceReduceKernelINS2_10policy_hubIdyN4cuda3std3__44plusIdEEE10Policy1000EN6thrust24THRUST_300001_SM_1000_NS10device_ptrIdEEyS9_dNS7_10__identityEEEvT0_PT3_T1_NS0_13GridEvenShareISK_EET2_T4_,@function
        .size           _ZN3cub18CUB_300001_SM_10006detail6reduce18DeviceReduceKernelINS2_10policy_hubIdyN4cuda3std3__44plusIdEEE10Policy1000EN6thrust24THRUST_300001_SM_1000_NS10device_ptrIdEEyS9_dNS7_10__identityEEEvT0_PT3_T1_NS0_13GridEvenShareISK_EET2_T4_,(.L_x_419 - _ZN3cub18CUB_300001_SM_10006detail6reduce18DeviceReduceKernelINS2_10policy_hubIdyN4cuda3std3__44plusIdEEE10Policy1000EN6thrust24THRUST_300001_SM_1000_NS10device_ptrIdEEyS9_dNS7_10__identityEEEvT0_PT3_T1_NS0_13GridEvenShareISK_EET2_T4_)
        .other          _ZN3cub18CUB_300001_SM_10006detail6reduce18DeviceReduceKernelINS2_10policy_hubIdyN4cuda3std3__44plusIdEEE10Policy1000EN6thrust24THRUST_300001_SM_1000_NS10device_ptrIdEEyS9_dNS7_10__identityEEEvT0_PT3_T1_NS0_13GridEvenShareISK_EET2_T4_,@"STO_CUDA_ENTRY STV_DEFAULT"
_ZN3cub18CUB_300001_SM_10006detail6reduce18DeviceReduceKernelINS2_10policy_hubIdyN4cuda3std3__44plusIdEEE10Policy1000EN6thrust24THRUST_300001_SM_1000_NS10device_ptrIdEEyS9_dNS7_10__identityEEEvT0_PT3_T1_NS0_13GridEvenShareISK_EET2_T4_:
.text._ZN3cub18CUB_300001_SM_10006detail6reduce18DeviceReduceKernelINS2_10policy_hubIdyN4cuda3std3__44plusIdEEE10Policy1000EN6thrust24THRUST_300001_SM_1000_NS10device_ptrIdEEyS9_dNS7_10__identityEEEvT0_PT3_T1_NS0_13GridEvenShareISK_EET2_T4_:
[----:B------:R-:W-:Y:S08]  /*0000*/  LDC R1, c[0x0][0x37c] ;  /* 0x0000df00ff017b82 */ /* 0x000ff00000000800 */
[----:B------:R-:W0:Y:S01]  /*0010*/  S2UR UR18, SR_CTAID.X ;  /* 0x00000000001279c3 */ /* 0x000e220000002500 */
[----:B------:R-:W1:Y:S01]  /*0020*/  LDCU.64 UR4, c[0x0][0x3b8] ;  /* 0x00007700ff0477ac */ /* 0x000e620008000a00 */
[----:B------:R-:W-:Y:S01]  /*0030*/  BSSY.RECONVERGENT B0, `(.L_x_30) ;  /* 0x0000277000007945 */ /* 0x000fe20003800200 */
[----:B------:R-:W2:Y:S01]  /*0040*/  LDCU UR11, c[0x0][0x3c0] ;  /* 0x00007800ff0b77ac */ /* 0x000ea20008000800 */
[----:B------:R-:W3:Y:S01]  /*0050*/  LDCU.64 UR16, c[0x0][0x358] ;  /* 0x00006b00ff1077ac */ /* 0x000ee20008000a00 */
[----:B-1----:R-:W-:-:S02]  /*0060*/  IMAD.U32 R12, RZ, RZ, UR4 ;  /* 0x00000004ff0c7e24 */ /* 0x002fc4000f8e00ff */
[----:B------:R-:W-:Y:S01]  /*0070*/  IMAD.U32 R3, RZ, RZ, UR5 ;  /* 0x00000005ff037e24 */ /* 0x000fe2000f8e00ff */
[----:B--2---:R-:W-:Y:S02]  /*0080*/  UIMAD UR5, UR11, 0xe00, URZ ;  /* 0x00000e000b0578a4 */ /* 0x004fe4000f8e02ff */
[----:B0-----:R-:W-:Y:S02]  /*0090*/  UIMAD UR9, UR18, 0xe00, URZ ;  /* 0x00000e00120978a4 */ /* 0x001fe4000f8e02ff */
[----:B------:R-:W-:-:S04]  /*00a0*/  USHF.R.S32.HI UR4, URZ, 0x1f, UR5 ;  /* 0x0000001fff047899 */ /* 0x000fc80008011405 */
[----:B------:R-:W-:-:S04]  /*00b0*/  IADD3 R13, P1, PT, R12, -UR9, RZ ;  /* 0x800000090c0d7c10 */ /* 0x000fc8000ff3e0ff */
[----:B------:R-:W-:Y:S02]  /*00c0*/  ISETP.GT.U32.AND P0, PT, R13, 0xdff, PT ;  /* 0x00000dff0d00780c */ /* 0x000fe40003f04070 */
[----:B------:R-:W-:-:S04]  /*00d0*/  IADD3.X R2, PT, PT, R3, -0x1, RZ, P1, !PT ;  /* 0xffffffff03027810 */ /* 0x000fc80000ffe4ff */
[----:B------:R-:W-:-:S13]  /*00e0*/  ISETP.GT.U32.AND.EX P0, PT, R2, RZ, PT, P0 ;  /* 0x000000ff0200720c */ /* 0x000fda0003f04100 */
[----:B---3--:R-:W-:Y:S05]  /*00f0*/  @P0 BRA `(.L_x_31) ;  /* 0x0000001400280947 */ /* 0x008fea0003800000 */
[----:B------:R-:W0:Y:S01]  /*0100*/  S2R R0, SR_TID.X ;  /* 0x0000000000007919 */ /* 0x000e220000002100 */
[----:B------:R-:W-:Y:S01]  /*0110*/  VIADD R3, R12, -UR9 ;  /* 0x800000090c037c36 */ /* 0x000fe20008000000 */
[----:B------:R-:W-:Y:S01]  /*0120*/  BSSY.RECONVERGENT B1, `(.L_x_32) ;  /* 0x000000a000017945 */ /* 0x000fe20003800200 */
[----:B------:R-:W-:-:S03]  /*0130*/  CS2R R8, SRZ ;  /* 0x0000000000087805 */ /* 0x000fc6000001ff00 */
[----:B0-----:R-:W-:Y:S01]  /*0140*/  ISETP.GE.AND P0, PT, R0, R3, PT ;  /* 0x000000030000720c */ /* 0x001fe20003f06270 */
[----:B------:R-:W-:-:S12]  /*0150*/  IMAD.MOV.U32 R2, RZ, RZ, R0 ;  /* 0x000000ffff027224 */ /* 0x000fd800078e0000 */
[----:B------:R-:W-:Y:S05]  /*0160*/  @P0 BRA `(.L_x_33) ;  /* 0x0000000000140947 */ /* 0x000fea0003800000 */
[----:B------:R-:W0:Y:S01]  /*0170*/  LDC.64 R8, c[0x0][0x380] ;  /* 0x0000e000ff087b82 */ /* 0x000e220000000a00 */
[----:B------:R-:W-:-:S04]  /*0180*/  VIADD R5, R0, UR9 ;  /* 0x0000000900057c36 */ /* 0x000fc80008000000 */
[----:B0-----:R-:W-:-:S06]  /*0190*/  IMAD.WIDE.U32 R8, R5, 0x8, R8 ;  /* 0x0000000805087825 */ /* 0x001fcc00078e0008 */
[----:B------:R-:W5:Y:S01]  /*01a0*/  LDG.E.64 R8, desc[UR16][R8.64] ;  /* 0x0000001008087981 */ /* 0x000f62000c1e1b00 */
[----:B------:R-:W-:-:S07]  /*01b0*/  VIADD R2, R0, 0x200 ;  /* 0x0000020000027836 */ /* 0x000fce0000000000 */
.L_x_33:
[----:B------:R-:W-:Y:S05]  /*01c0*/  BSYNC.RECONVERGENT B1 ;  /* 0x0000000000017941 */ /* 0x000fea0003800200 */
.L_x_32:
[----:B------:R-:W-:Y:S01]  /*01d0*/  ISETP.GE.AND P0, PT, R2, R3, PT ;  /* 0x000000030200720c */ /* 0x000fe20003f06270 */
[----:B------:R-:W-:-:S12]  /*01e0*/  BSSY.RECONVERGENT B1, `(.L_x_34) ;  /* 0x0000078000017945 */ /* 0x000fd80003800200 */
[----:B------:R-:W-:Y:S05]  /*01f0*/  @P0 BRA `(.L_x_35) ;  /* 0x0000000400d80947 */ /* 0x000fea0003800000 */
[----:B------:R-:W-:Y:S01]  /*0200*/  LOP3.LUT R5, RZ, R2, RZ, 0x33, !PT ;  /* 0x00000002ff057212 */ /* 0x000fe200078e33ff */
[----:B------:R-:W-:Y:S03]  /*0210*/  BSSY.RECONVERGENT B2, `(.L_x_36) ;  /* 0x0000036000027945 */ /* 0x000fe60003800200 */
[----:B------:R-:W-:-:S04]  /*0220*/  IADD3 R12, PT, PT, R12, -UR9, R5 ;  /* 0x800000090c0c7c10 */ /* 0x000fc8000fffe005 */
[C---:B------:R-:W-:Y:S02]  /*0230*/  ISETP.GE.U32.AND P1, PT, R12.reuse, 0x1e00, PT ;  /* 0x00001e000c00780c */ /* 0x040fe40003f26070 */
[----:B------:R-:W-:-:S04]  /*0240*/  LEA.HI R4, R12, 0x1, RZ, 0x17 ;  /* 0x000000010c047811 */ /* 0x000fc800078fb8ff */
[----:B------:R-:W-:-:S04]  /*0250*/  LOP3.LUT R5, R4, 0xf, RZ, 0xc0, !PT ;  /* 0x0000000f04057812 */ /* 0x000fc800078ec0ff */
[----:B------:R-:W-:-:S03]  /*0260*/  ISETP.NE.AND P0, PT, R5, RZ, PT ;  /* 0x000000ff0500720c */ /* 0x000fc60003f05270 */
[----:B------:R-:W-:Y:S10]  /*0270*/  @!P1 BRA `(.L_x_37) ;  /* 0x0000000000bc9947 */ /* 0x000ff40003800000 */
[----:B------:R-:W0:Y:S01]  /*0280*/  LDCU.64 UR4, c[0x0][0x380] ;  /* 0x00007000ff0477ac */ /* 0x000e220008000a00 */
[----:B------:R-:W-:Y:S01]  /*0290*/  IMAD.WIDE.U32 R6, R2, 0x8, RZ ;  /* 0x0000000802067825 */ /* 0x000fe200078e00ff */
[----:B------:R-:W-:-:S03]  /*02a0*/  LOP3.LUT R26, R4, 0xfffff0, RZ, 0xc0, !PT ;  /* 0x00fffff0041a7812 */ /* 0x000fc600078ec0ff */
[----:B------:R-:W-:Y:S02]  /*02b0*/  IMAD.U32 R11, RZ, RZ, UR18 ;  /* 0x00000012ff0b7e24 */ /* 0x000fe4000f8e00ff */
[----:B------:R-:W-:Y:S02]  /*02c0*/  IMAD.MOV R26, RZ, RZ, -R26 ;  /* 0x000000ffff1a7224 */ /* 0x000fe400078e0a1a */
[----:B------:R-:W-:-:S03]  /*02d0*/  IMAD.WIDE.U32 R6, R11, 0x7000, R6 ;  /* 0x000070000b067825 */ /* 0x000fc600078e0006 */
[----:B0-----:R-:W-:-:S04]  /*02e0*/  IADD3 R6, P1, PT, R6, UR4, RZ ;  /* 0x0000000406067c10 */ /* 0x001fc8000ff3e0ff */
[----:B------:R-:W-:-:S04]  /*02f0*/  IADD3 R6, P2, PT, R6, 0x8000, RZ ;  /* 0x0000800006067810 */ /* 0x000fc80007f5e0ff */
[----:B------:R-:W-:-:S09]  /*0300*/  IADD3.X R7, PT, PT, RZ, UR5, R7, P2, P1 ;  /* 0x00000005ff077c10 */ /* 0x000fd200097e2407 */
.L_x_38:
[----:B------:R-:W2:Y:S04]  /*0310*/  LDG.E.64 R10, desc[UR16][R6.64+-0x8000] ;  /* 0xff800010060a7981 */ /* 0x000ea8000c1e1b00 */
[----:B------:R-:W3:Y:S04]  /*0320*/  LDG.E.64 R12, desc[UR16][R6.64+-0x7000] ;  /* 0xff900010060c7981 */ /* 0x000ee8000c1e1b00 */
[----:B------:R-:W4:Y:S04]  /*0330*/  LDG.E.64 R14, desc[UR16][R6.64+-0x6000] ;  /* 0xffa00010060e7981 */ /* 0x000f28000c1e1b00 */
[----:B------:R-:W4:Y:S04]  /*0340*/  LDG.E.64 R16, desc[UR16][R6.64+-0x5000] ;  /* 0xffb0001006107981 */ /* 0x000f28000c1e1b00 */
[----:B------:R-:W4:Y:S04]  /*0350*/  LDG.E.64 R18, desc[UR16][R6.64+-0x4000] ;  /* 0xffc0001006127981 */ /* 0x000f28000c1e1b00 */
[----:B------:R-:W4:Y:S04]  /*0360*/  LDG.E.64 R20, desc[UR16][R6.64+-0x3000] ;  /* 0xffd0001006147981 */ /* 0x000f28000c1e1b00 */
[----:B------:R-:W4:Y:S04]  /*0370*/  LDG.E.64 R24, desc[UR16][R6.64+-0x2000] ;  /* 0xffe0001006187981 */ /* 0x000f28000c1e1b00 */
[----:B------:R-:W4:Y:S01]  /*0380*/  LDG.E.64 R22, desc[UR16][R6.64+-0x1000] ;  /* 0xfff0001006167981 */ /* 0x000f22000c1e1b00 */
[----:B--2--5:R-:W-:-:S03]  /*0390*/  DADD R10, R10, R8 ;  /* 0x000000000a0a7229 */ /* 0x024fc60000000008 */
[----:B------:R-:W2:Y:S05]  /*03a0*/  LDG.E.64 R8, desc[UR16][R6.64] ;  /* 0x0000001006087981 */ /* 0x000eaa000c1e1b00 */
[----:B---3--:R-:W-:Y:S02]  /*03b0*/  DADD R12, R10, R12 ;  /* 0x000000000a0c7229 */ /* 0x008fe4000000000c */
[----:B------:R-:W3:Y:S06]  /*03c0*/  LDG.E.64 R10, desc[UR16][R6.64+0x1000] ;  /* 0x00100010060a7981 */ /* 0x000eec000c1e1b00 */
[----:B----4-:R-:W-:-:S02]  /*03d0*/  DADD R14, R12, R14 ;  /* 0x000000000c0e7229 */ /* 0x010fc4000000000e */
[----:B------:R-:W4:Y:S06]  /*03e0*/  LDG.E.64 R12, desc[UR16][R6.64+0x2000] ;  /* 0x00200010060c7981 */ /* 0x000f2c000c1e1b00 */
[----:B------:R-:W-:Y:S02]  /*03f0*/  DADD R16, R14, R16 ;  /* 0x000000000e107229 */ /* 0x000fe40000000010 */
[----:B------:R-:W4:Y:S06]  /*0400*/  LDG.E.64 R14, desc[UR16][R6.64+0x3000] ;  /* 0x00300010060e7981 */ /* 0x000f2c000c1e1b00 */
[----:B------:R-:W-:-:S02]  /*0410*/  DADD R18, R16, R18 ;  /* 0x0000000010127229 */ /* 0x000fc40000000012 */
[----:B------:R-:W4:Y:S06]  /*0420*/  LDG.E.64 R16, desc[UR16][R6.64+0x4000] ;  /* 0x0040001006107981 */ /* 0x000f2c000c1e1b00 */
[----:B------:R-:W-:Y:S02]  /*0430*/  DADD R20, R18, R20 ;  /* 0x0000000012147229 */ /* 0x000fe40000000014 */
[----:B------:R-:W4:Y:S06]  /*0440*/  LDG.E.64 R18, desc[UR16][R6.64+0x5000] ;  /* 0x0050001006127981 */ /* 0x000f2c000c1e1b00 */
[----:B------:R-:W-:-:S02]  /*0450*/  DADD R24, R20, R24 ;  /* 0x0000000014187229 */ /* 0x000fc40000000018 */
[----:B------:R-:W4:Y:S06]  /*0460*/  LDG.E.64 R20, desc[UR16][R6.64+0x6000] ;  /* 0x0060001006147981 */ /* 0x000f2c000c1e1b00 */
[----:B------:R-:W-:Y:S02]  /*0470*/  DADD R22, R24, R22 ;  /* 0x0000000018167229 */ /* 0x000fe40000000016 */
[----:B------:R0:W4:Y:S01]  /*0480*/  LDG.E.64 R24, desc[UR16][R6.64+0x7000] ;  /* 0x0070001006187981 */ /* 0x000122000c1e1b00 */
[----:B------:R-:W-:Y:S02]  /*0490*/  VIADD R26, R26, 0x10 ;  /* 0x000000101a1a7836 */ /* 0x000fe40000000000 */
[----:B------:R-:W-:-:S03]  /*04a0*/  VIADD R2, R2, 0x2000 ;  /* 0x0000200002027836 */ /* 0x000fc60000000000 */
[----:B------:R-:W-:Y:S02]  /*04b0*/  ISETP.NE.AND P1, PT, R26, RZ, PT ;  /* 0x000000ff1a00720c */ /* 0x000fe40003f25270 */
[----:B0-----:R-:W-:-:S05]  /*04c0*/  IADD3 R6, P2, PT, R6, 0x10000, RZ ;  /* 0x0001000006067810 */ /* 0x001fca0007f5e0ff */
[----:B------:R-:W-:Y:S01]  /*04d0*/  IMAD.X R7, RZ, RZ, R7, P2 ;  /* 0x000000ffff077224 */ /* 0x000fe200010e0607 */
[----:B--2---:R-:W-:-:S08]  /*04e0*/  DADD R8, R22, R8 ;  /* 0x0000000016087229 */ /* 0x004fd00000000008 */
[----:B---3--:R-:W-:-:S08]  /*04f0*/  DADD R8, R8, R10 ;  /* 0x0000000008087229 */ /* 0x008fd0000000000a */
[----:B----4-:R-:W-:-:S08]  /*0500*/  DADD R8, R8, R12 ;  /* 0x0000000008087229 */ /* 0x010fd0000000000c */
[----:B------:R-:W-:-:S08]  /*0510*/  DADD R8, R8, R14 ;  /* 0x0000000008087229 */ /* 0x000fd0000000000e */
[----:B------:R-:W-:-:S08]  /*0520*/  DADD R8, R8, R16 ;  /* 0x0000000008087229 */ /* 0x000fd00000000010 */
[----:B------:R-:W-:-:S08]  /*0530*/  DADD R8, R8, R18 ;  /* 0x0000000008087229 */ /* 0x000fd00000000012 */
[----:B------:R-:W-:-:S08]  /*0540*/  DADD R8, R8, R20 ;  /* 0x0000000008087229 */ /* 0x000fd00000000014 */
[----:B------:R-:W-:Y:S01]  /*0550*/  DADD R8, R8, R24 ;  /* 0x0000000008087229 */ /* 0x000fe20000000018 */
[----:B------:R-:W-:Y:S10]  /*0560*/  @P1 BRA `(.L_x_38) ;  /* 0xfffffffc00681947 */ /* 0x000ff4000383ffff */
.L_x_37:
[----:B------:R-:W-:Y:S05]  /*0570*/  BSYNC.RECONVERGENT B2 ;  /* 0x0000000000027941 */ /* 0x000fea0003800200 */
.L_x_36:
[----:B------:R-:W-:Y:S05]  /*0580*/  @!P0 BRA `(.L_x_35) ;  /* 0x0000000000f48947 */ /* 0x000fea0003800000 */
[----:B------:R-:W-:Y:S01]  /*0590*/  ISETP.GE.U32.AND P1, PT, R5, 0x8, PT ;  /* 0x000000080500780c */ /* 0x000fe20003f26070 */
[----:B------:R-:W-:Y:S01]  /*05a0*/  BSSY.RECONVERGENT B2, `(.L_x_39) ;  /* 0x000001a000027945 */ /* 0x000fe20003800200 */
[----:B------:R-:W-:-:S04]  /*05b0*/  LOP3.LUT R26, R4, 0x7, RZ, 0xc0, !PT ;  /* 0x00000007041a7812 */ /* 0x000fc800078ec0ff */
[----:B------:R-:W-:-:S07]  /*05c0*/  ISETP.NE.AND P0, PT, R26, RZ, PT ;  /* 0x000000ff1a00720c */ /* 0x000fce0003f05270 */
[----:B------:R-:W-:Y:S06]  /*05d0*/  @!P1 BRA `(.L_x_40) ;  /* 0x0000000000589947 */ /* 0x000fec0003800000 */
[----:B------:R-:W0:Y:S01]  /*05e0*/  LDCU.64 UR4, c[0x0][0x380] ;  /* 0x00007000ff0477ac */ /* 0x000e220008000a00 */
[----:B------:R-:W-:-:S04]  /*05f0*/  IADD3 R5, P1, PT, R2, UR9, RZ ;  /* 0x0000000902057c10 */ /* 0x000fc8000ff3e0ff */
[----:B------:R-:W-:Y:S02]  /*0600*/  LEA.HI.X.SX32 R6, R2, RZ, 0x1, P1 ;  /* 0x000000ff02067211 */ /* 0x000fe400008f0eff */
[----:B0-----:R-:W-:-:S04]  /*0610*/  LEA R24, P1, R5, UR4, 0x3 ;  /* 0x0000000405187c11 */ /* 0x001fc8000f8218ff */
[----:B------:R-:W-:-:S05]  /*0620*/  LEA.HI.X R25, R5, UR5, R6, 0x3, P1 ;  /* 0x0000000505197c11 */ /* 0x000fca00088f1c06 */
        /* <DEDUP_REMOVED lines=17> */
.L_x_40:
[----:B------:R-:W-:Y:S05]  /*0740*/  BSYNC.RECONVERGENT B2 ;  /* 0x0000000000027941 */ /* 0x000fea0003800200 */
.L_x_39:
        /* <DEDUP_REMOVED lines=14> */
[----:B------:R-:W4:Y:S01]  /*0830*/  LDG.E.64 R14, desc[UR16][R4.64+0x3000] ;  /* 0x00300010040e7981 */ /* 0x000f22000c1e1b00 */
[----:B------:R-:W-:Y:S01]  /*0840*/  VIADD R2, R2, 0x800 ;  /* 0x0000080002027836 */ /* 0x000fe20000000000 */
[----:B--2--5:R-:W-:-:S08]  /*0850*/  DADD R6, R8, R6 ;  /* 0x0000000008067229 */ /* 0x024fd00000000006 */
[----:B---3--:R-:W-:-:S08]  /*0860*/  DADD R6, R6, R10 ;  /* 0x0000000006067229 */ /* 0x008fd0000000000a */
[----:B----4-:R-:W-:-:S08]  /*0870*/  DADD R6, R6, R12 ;  /* 0x0000000006067229 */ /* 0x010fd0000000000c */
[----:B------:R-:W-:-:S11]  /*0880*/  DADD R8, R6, R14 ;  /* 0x0000000006087229 */ /* 0x000fd6000000000e */
.L_x_42:
[----:B------:R-:W-:Y:S05]  /*0890*/  BSYNC.RECONVERGENT B2 ;  /* 0x0000000000027941 */ /* 0x000fea0003800200 */
.L_x_41:
[----:B------:R-:W-:Y:S05]  /*08a0*/  @!P0 BRA `(.L_x_35) ;  /* 0x00000000002c8947 */ /* 0x000fea0003800000 */
[----:B------:R-:W0:Y:S01]  /*08b0*/  LDC.64 R4, c[0x0][0x380] ;  /* 0x0000e000ff047b82 */ /* 0x000e220000000a00 */
[----:B------:R-:W-:Y:S02]  /*08c0*/  IMAD.U32 R7, RZ, RZ, UR18 ;  /* 0x00000012ff077e24 */ /* 0x000fe4000f8e00ff */
[----:B------:R-:W-:Y:S02]  /*08d0*/  IMAD.MOV R10, RZ, RZ, -R16 ;  /* 0x000000ffff0a7224 */ /* 0x000fe400078e0a10 */
[----:B0-----:R-:W-:-:S07]  /*08e0*/  IMAD.WIDE.U32 R4, R7, 0x7000, R4 ;  /* 0x0000700007047825 */ /* 0x001fce00078e0004 */
.L_x_43:
[----:B------:R-:W-:-:S06]  /*08f0*/  IMAD.WIDE R6, R2, 0x8, R4 ;  /* 0x0000000802067825 */ /* 0x000fcc00078e0204 */
[----:B------:R-:W2:Y:S01]  /*0900*/  LDG.E.64 R6, desc[UR16][R6.64] ;  /* 0x0000001006067981 */ /* 0x000ea2000c1e1b00 */
[----:B------:R-:W-:Y:S02]  /*0910*/  VIADD R10, R10, 0x1 ;  /* 0x000000010a0a7836 */ /* 0x000fe40000000000 */
[----:B------:R-:W-:-:S03]  /*0920*/  VIADD R2, R2, 0x200 ;  /* 0x0000020002027836 */ /* 0x000fc60000000000 */
[----:B------:R-:W-:Y:S01]  /*0930*/  ISETP.NE.AND P0, PT, R10, RZ, PT ;  /* 0x000000ff0a00720c */ /* 0x000fe20003f05270 */
[----:B--2--5:R-:W-:-:S12]  /*0940*/  DADD R8, R6, R8 ;  /* 0x0000000006087229 */ /* 0x024fd80000000008 */
[----:B------:R-:W-:Y:S05]  /*0950*/  @P0 BRA `(.L_x_43) ;  /* 0xfffffffc00e40947 */ /* 0x000fea000383ffff */
.L_x_35:
[----:B------:R-:W-:Y:S05]  /*0960*/  BSYNC.RECONVERGENT B1 ;  /* 0x0000000000017941 */ /* 0x000fea0003800200 */
.L_x_34:
        /* <DEDUP_REMOVED lines=12> */
[----:B------:R-:W-:-:S03]  /*0a30*/  @!P1 SHF.R.U32.HI R3, RZ, 0x2, R0 ;  /* 0x00000002ff039819 */ /* 0x000fc60000011600 */
[----:B------:R-:W0:Y:S01]  /*0a40*/  SHFL.DOWN PT, R5, R7, 0x2, 0x1f ;  /* 0x08401f0007057f89 */ /* 0x000e2200000e0000 */
[----:B------:R-:W-:Y:S01]  /*0a50*/  @!P1 LOP3.LUT R3, R3, 0xf8, RZ, 0xc0, !PT ;  /* 0x000000f803039812 */ /* 0x000fe200078ec0ff */
        /* <DEDUP_REMOVED lines=14> */
[----:B-1----:R-:W-:-:S05]  /*0b40*/  @!P1 LEA R10, R13, R10, 0x18 ;  /* 0x0000000a0d0a9211 */ /* 0x002fca00078ec0ff */
[----:B------:R-:W-:Y:S01]  /*0b50*/  @!P1 IMAD.IADD R3, R3, 0x1, R10 ;  /* 0x0000000103039824 */ /* 0x000fe200078e020a */
[----:B0-----:R-:W-:-:S10]  /*0b60*/  DADD R4, R4, R8 ;  /* 0x0000000004047229 */ /* 0x001fd40000000008 */
[----:B------:R-:W-:Y:S02]  /*0b70*/  FSEL R6, R8, R4, P0 ;  /* 0x0000000408067208 */ /* 0x000fe40000000000 */
[----:B------:R-:W-:Y:S02]  /*0b80*/  FSEL R7, R9, R5, P0 ;  /* 0x0000000509077208 */ /* 0x000fe40000000000 */
[----:B------:R-:W-:Y:S01]  /*0b90*/  ISETP.NE.AND P0, PT, R0, RZ, PT ;  /* 0x000000ff0000720c */ /* 0x000fe20003f05270 */
[----:B------:R-:W-:Y:S04]  /*0ba0*/  SHFL.DOWN PT, R4, R6, 0x10, 0x1f ;  /* 0x0a001f0006047f89 */ /* 0x000fe800000e0000 */
[----:B------:R-:W0:Y:S02]  /*0bb0*/  SHFL.DOWN PT, R5, R7, 0x10, 0x1f ;  /* 0x0a001f0007057f89 */ /* 0x000e2400000e0000 */
        /* <DEDUP_REMOVED lines=10> */
[----:B--2---:R-:W0:Y:S04]  /*0c60*/  LDS.64 R2, [UR4+0x18] ;  /* 0x00001804ff027984 */ /* 0x004e280008000a00 */
        /* <DEDUP_REMOVED lines=23> */
.L_x_44:
[----:B------:R-:W-:-:S05]  /*0de0*/  LOP3.LUT R2, R0, 0x3e0, RZ, 0xc0, !PT ;  /* 0x000003e000027812 */ /* 0x000fca00078ec0ff */
[----:B------:R-:W-:Y:S01]  /*0df0*/  VIADD R4, R2, 0x20 ;  /* 0x0000002002047836 */ /* 0x000fe20000000000 */
[----:B------:R-:W-:-:S04]  /*0e00*/  LOP3.LUT R2, RZ, R2, RZ, 0x33, !PT ;  /* 0x00000002ff027212 */ /* 0x000fc800078e33ff */
[----:B------:R-:W-:Y:S01]  /*0e10*/  ISETP.GT.AND P0, PT, R4, R3, PT ;  /* 0x000000030400720c */ /* 0x000fe20003f04270 */
[----:B------:R-:W-:-:S05]  /*0e20*/  IMAD.IADD R2, R3, 0x1, R2 ;  /* 0x0000000103027824 */ /* 0x000fca00078e0202 */
[----:B------:R-:W-:Y:S02]  /*0e30*/  SEL R5, R2, 0x1f, P0 ;  /* 0x0000001f02057807 */ /* 0x000fe40000000000 */
[----:B------:R-:W0:Y:S03]  /*0e40*/  S2R R2, SR_LANEID ;  /* 0x0000000000027919 */ /* 0x000e260000000000 */
[----:B-----5:R-:W-:Y:S04]  /*0e50*/  SHFL.DOWN PT, R6, R8, 0x1, R5 ;  /* 0x0820000008067989 */ /* 0x020fe800000e0005 */
[----:B------:R-:W1:Y:S02]  /*0e60*/  SHFL.DOWN PT, R7, R9, 0x1, R5 ;  /* 0x0820000009077989 */ /* 0x000e6400000e0005 */
[----:B-1----:R-:W-:Y:S01]  /*0e70*/  DADD R6, R6, R8 ;  /* 0x0000000006067229 */ /* 0x002fe20000000008 */
[C---:B0-----:R-:W-:Y:S01]  /*0e80*/  ISETP.GE.AND P0, PT, R2.reuse, R5, PT ;  /* 0x000000050200720c */ /* 0x041fe20003f06270 */
[C---:B------:R-:W-:Y:S01]  /*0e90*/  VIADD R4, R2.reuse, 0x2 ;  /* 0x0000000202047836 */ /* 0x040fe20000000000 */
[----:B------:R-:W-:-:S07]  /*0ea0*/  ISETP.NE.AND P1, PT, R2, RZ, PT ;  /* 0x000000ff0200720c */ /* 0x000fce0003f25270 */
[----:B------:R-:W-:Y:S02]  /*0eb0*/  FSEL R10, R6, R8, !P0 ;  /* 0x00000008060a7208 */ /* 0x000fe40004000000 */
[----:B------:R-:W-:Y:S02]  /*0ec0*/  FSEL R11, R7, R9, !P0 ;  /* 0x00000009070b7208 */ /* 0x000fe40004000000 */
[----:B------:R-:W-:Y:S01]  /*0ed0*/  ISETP.GT.AND P0, PT, R4, R5, PT ;  /* 0x000000050400720c */ /* 0x000fe20003f04270 */
[----:B------:R-:W-:Y:S01]  /*0ee0*/  SHFL.DOWN PT, R6, R10, 0x2, R5 ;  /* 0x084000000a067989 */ /* 0x000fe200000e0005 */
[----:B------:R-:W-:-:S03]  /*0ef0*/  VIADD R4, R2, 0x4 ;  /* 0x0000000402047836 */ /* 0x000fc60000000000 */
[----:B------:R-:W0:Y:S02]  /*0f00*/  SHFL.DOWN PT, R7, R11, 0x2, R5 ;  /* 0x084000000b077989 */ /* 0x000e2400000e0005 */
[----:B0-----:R-:W-:-:S10]  /*0f10*/  DADD R6, R6, R10 ;  /* 0x0000000006067229 */ /* 0x001fd4000000000a */
[----:B------:R-:W-:Y:S02]  /*0f20*/  FSEL R12, R10, R6, P0 ;  /* 0x000000060a0c7208 */ /* 0x000fe40000000000 */
[----:B------:R-:W-:Y:S02]  /*0f30*/  FSEL R13, R11, R7, P0 ;  /* 0x000000070b0d7208 */ /* 0x000fe40000000000 */
[----:B------:R-:W-:Y:S01]  /*0f40*/  ISETP.GT.AND P0, PT, R4, R5, PT ;  /* 0x000000050400720c */ /* 0x000fe20003f04270 */
[----:B------:R-:W-:Y:S01]  /*0f50*/  SHFL.DOWN PT, R6, R12, 0x4, R5 ;  /* 0x088000000c067989 */ /* 0x000fe200000e0005 */
[C---:B------:R-:W-:Y:S02]  /*0f60*/  VIADD R4, R2.reuse, 0x8 ;  /* 0x0000000802047836 */ /* 0x040fe40000000000 */
[----:B------:R-:W-:Y:S01]  /*0f70*/  VIADD R2, R2, 0x10 ;  /* 0x0000001002027836 */ /* 0x000fe20000000000 */
[----:B------:R-:W0:Y:S02]  /*0f80*/  SHFL.DOWN PT, R7, R13, 0x4, R5 ;  /* 0x088000000d077989 */ /* 0x000e2400000e0005 */
[----:B0-----:R-:W-:-:S10]  /*0f90*/  DADD R6, R6, R12 ;  /* 0x0000000006067229 */ /* 0x001fd4000000000c */
[----:B------:R-:W-:Y:S02]  /*0fa0*/  FSEL R8, R12, R6, P0 ;  /* 0x000000060c087208 */ /* 0x000fe40000000000 */
[----:B------:R-:W-:Y:S02]  /*0fb0*/  FSEL R9, R13, R7, P0 ;  /* 0x000000070d097208 */ /* 0x000fe40000000000 */
[----:B------:R-:W-:Y:S01]  /*0fc0*/  ISETP.GT.AND P0, PT, R4, R5, PT ;  /* 0x000000050400720c */ /* 0x000fe20003f04270 */
[----:B------:R-:W-:Y:S01]  /*0fd0*/  SHFL.DOWN PT, R6, R8, 0x8, R5 ;  /* 0x0900000008067989 */ /* 0x000fe200000e0005 */
[----:B------:R-:W-:-:S03]  /*0fe0*/  @!P1 SHF.R.U32.HI R4, RZ, 0x2, R0 ;  /* 0x00000002ff049819 */ /* 0x000fc60000011600 */
[----:B------:R-:W0:Y:S01]  /*0ff0*/  SHFL.DOWN PT, R7, R9, 0x8, R5 ;  /* 0x0900000009077989 */ /* 0x000e2200000e0005 */
[----:B------:R-:W-:Y:S01]  /*1000*/  @!P1 LOP3.LUT R4, R4, 0xf8, RZ, 0xc0, !PT ;  /* 0x000000f804049812 */ /* 0x000fe200078ec0ff */
[----:B------:R-:W1:Y:S01]  /*1010*/  @!P1 S2R R13, SR_CgaCtaId ;  /* 0x00000000000d9919 */ /* 0x000e620000008800 */
[----:B0-----:R-:W-:-:S10]  /*1020*/  DADD R6, R6, R8 ;  /* 0x0000000006067229 */ /* 0x001fd40000000008 */
[----:B------:R-:W-:Y:S02]  /*1030*/  FSEL R10, R8, R6, P0 ;  /* 0x00000006080a7208 */ /* 0x000fe40000000000 */
[----:B------:R-:W-:Y:S02]  /*1040*/  FSEL R11, R9, R7, P0 ;  /* 0x00000007090b7208 */ /* 0x000fe40000000000 */
[----:B------:R-:W-:Y:S01]  /*1050*/  @!P1 MOV R8, 0x400 ;  /* 0x0000040000089802 */ /* 0x000fe20000000f00 */
[----:B------:R-:W-:Y:S01]  /*1060*/  SHFL.DOWN PT, R6, R10, 0x10, R5 ;  /* 0x0a0000000a067989 */ /* 0x000fe200000e0005 */
[----:B------:R-:W-:Y:S02]  /*1070*/  ISETP.GT.AND P0, PT, R2, R5, PT ;  /* 0x000000050200720c */ /* 0x000fe40003f04270 */
[----:B-1----:R-:W-:Y:S01]  /*1080*/  @!P1 LEA R13, R13, R8, 0x18 ;  /* 0x000000080d0d9211 */ /* 0x002fe200078ec0ff */
[----:B------:R-:W0:Y:S04]  /*1090*/  SHFL.DOWN PT, R7, R11, 0x10, R5 ;  /* 0x0a0000000b077989 */ /* 0x000e2800000e0005 */
[----:B------:R-:W-:Y:S01]  /*10a0*/  @!P1 IMAD.IADD R13, R4, 0x1, R13 ;  /* 0x00000001040d9824 */ /* 0x000fe200078e020d */
[----:B0-----:R-:W-:-:S10]  /*10b0*/  DADD R6, R6, R10 ;  /* 0x0000000006067229 */ /* 0x001fd4000000000a */
[----:B------:R-:W-:Y:S02]  /*10c0*/  FSEL R8, R10, R6, P0 ;  /* 0x000000060a087208 */ /* 0x000fe40000000000 */
[----:B------:R-:W-:Y:S02]  /*10d0*/  FSEL R9, R11, R7, P0 ;  /* 0x000000070b097208 */ /* 0x000fe40000000000 */
[----:B------:R-:W-:-:S03]  /*10e0*/  ISETP.NE.AND P0, PT, R0, RZ, PT ;  /* 0x000000ff0000720c */ /* 0x000fc60003f05270 */
[----:B------:R1:W-:Y:S01]  /*10f0*/  @!P1 STS.64 [R13+0x10], R8 ;  /* 0x000010080d009388 */ /* 0x0003e20000000a00 */
[----:B------:R-:W-:Y:S09]  /*1100*/  BAR.SYNC.DEFER_BLOCKING 0x0 ;  /* 0x0000000000007b1d */ /* 0x000ff20000010000 */
[----:B------:R-:W-:Y:S05]  /*1110*/  @P0 BRA `(.L_x_45) ;  /* 0x0000001400a00947 */ /* 0x000fea0003800000 */
[----:B------:R-:W0:Y:S01]  /*1120*/  S2UR UR5, SR_CgaCtaId ;  /* 0x00000000000579c3 */ /* 0x000e220000008800 */
[----:B------:R-:W-:Y:S01]  /*1130*/  UMOV UR4, 0x400 ;  /* 0x0000040000047882 */ /* 0x000fe20000000000 */
[----:B------:R-:W-:Y:S01]  /*1140*/  ISETP.GT.AND P1, PT, R3, 0x20, PT ;  /* 0x000000200300780c */ /* 0x000fe20003f24270 */
[----:B0-----:R-:W-:-:S09]  /*1150*/  ULEA UR4, UR5, UR4, 0x18 ;  /* 0x0000000405047291 */ /* 0x001fd2000f8ec0ff */
[----:B------:R-:W0:Y:S04]  /*1160*/  LDS.64 R10, [UR4+0x18] ;  /* 0x00001804ff0a7984 */ /* 0x000e280008000a00 */
[----:B------:R-:W2:Y:S01]  /*1170*/  LDS.128 R4, [UR4+0x20] ;  /* 0x00002004ff047984 */ /* 0x000ea20008000c00 */
[----:B0-----:R-:W-:-:S10]  /*1180*/  DADD R10, R8, R10 ;  /* 0x00000000080a7229 */ /* 0x001fd4000000000a */
[----:B------:R-:W-:Y:S02]  /*1190*/  FSEL R12, R10, R8, P1 ;  /* 0x000000080a0c7208 */ /* 0x000fe40000800000 */
[----:B-1----:R-:W-:Y:S02]  /*11a0*/  FSEL R13, R11, R9, P1 ;  /* 0x000000090b0d7208 */ /* 0x002fe40000800000 */
[----:B------:R-:W0:Y:S01]  /*11b0*/  LDS.128 R8, [UR4+0x30] ;  /* 0x00003004ff087984 */ /* 0x000e220008000c00 */
[----:B------:R-:W-:-:S03]  /*11c0*/  ISETP.GT.AND P1, PT, R3, 0x40, PT ;  /* 0x000000400300780c */ /* 0x000fc60003f24270 */
        /* <DEDUP_REMOVED lines=61> */
.L_x_31:
[----:B------:R-:W0:Y:S01]  /*15a0*/  S2R R0, SR_TID.X ;  /* 0x0000000000007919 */ /* 0x000e220000002100 */
[----:B------:R-:W1:Y:S01]  /*15b0*/  LDC.64 R4, c[0x0][0x380] ;  /* 0x0000e000ff047b82 */ /* 0x000e620000000a00 */
[----:B0-----:R-:W-:-:S04]  /*15c0*/  VIADD R21, R0, UR9 ;  /* 0x0000000900157c36 */ /* 0x001fc80008000000 */
[----:B-1----:R-:W-:-:S05]  /*15d0*/  IMAD.WIDE.U32 R20, R21, 0x8, R4 ;  /* 0x0000000815147825 */ /* 0x002fca00078e0004 */
[----:B------:R-:W2:Y:S04]  /*15e0*/  LDG.E.64 R14, desc[UR16][R20.64] ;  /* 0x00000010140e7981 */ /* 0x000ea8000c1e1b00 */
[----:B------:R-:W2:Y:S04]  /*15f0*/  LDG.E.64 R16, desc[UR16][R20.64+0x1000] ;  /* 0x0010001014107981 */ /* 0x000ea8000c1e1b00 */
[----:B------:R-:W3:Y:S04]  /*1600*/  LDG.E.64 R18, desc[UR16][R20.64+0x2000] ;  /* 0x0020001014127981 */ /* 0x000ee8000c1e1b00 */
[----:B------:R-:W4:Y:S04]  /*1610*/  LDG.E.64 R10, desc[UR16][R20.64+0x3000] ;  /* 0x00300010140a7981 */ /* 0x000f28000c1e1b00 */
[----:B------:R-:W5:Y:S04]  /*1620*/  LDG.E.64 R6, desc[UR16][R20.64+0x4000] ;  /* 0x0040001014067981 */ /* 0x000f68000c1e1b00 */
[----:B------:R-:W5:Y:S04]  /*1630*/  LDG.E.64 R4, desc[UR16][R20.64+0x5000] ;  /* 0x0050001014047981 */ /* 0x000f68000c1e1b00 */
[----:B------:R-:W5:Y:S01]  /*1640*/  LDG.E.64 R8, desc[UR16][R20.64+0x6000] ;  /* 0x0060001014087981 */ /* 0x000f62000c1e1b00 */
[----:B------:R-:W-:-:S04]  /*1650*/  ISETP.GE.U32.AND P0, PT, R13, UR5, PT ;  /* 0x000000050d007c0c */ /* 0x000fc8000bf06070 */
[----:B------:R-:W-:Y:S01]  /*1660*/  ISETP.GE.U32.AND.EX P0, PT, R2, UR4, PT, P0 ;  /* 0x0000000402007c0c */ /* 0x000fe2000bf06100 */
[----:B--2---:R-:W-:-:S08]  /*1670*/  DADD R14, R14, R16 ;  /* 0x000000000e0e7229 */ /* 0x004fd00000000010 */
[----:B---3--:R-:W-:-:S08]  /*1680*/  DADD R14, R18, R14 ;  /* 0x00000000120e7229 */ /* 0x008fd0000000000e */
[----:B----4-:R-:W-:-:S08]  /*1690*/  DADD R10, R10, R14 ;  /* 0x000000000a0a7229 */ /* 0x010fd0000000000e */
[----:B-----5:R-:W-:-:S08]  /*16a0*/  DADD R6, R6, R10 ;  /* 0x0000000006067229 */ /* 0x020fd0000000000a */
[----:B------:R-:W-:-:S08]  /*16b0*/  DADD R4, R4, R6 ;  /* 0x0000000004047229 */ /* 0x000fd00000000006 */
[----:B------:R-:W-:Y:S01]  /*16c0*/  DADD R8, R8, R4 ;  /* 0x0000000008087229 */ /* 0x000fe20000000004 */
[----:B------:R-:W-:Y:S10]  /*16d0*/  @!P0 BRA `(.L_x_46) ;  /* 0x0000000c001c8947 */ /* 0x000ff40003800000 */
[----:B------:R-:W-:Y:S01]  /*16e0*/  UIADD3 UR7, UP0, UPT, UR5, UR9, URZ ;  /* 0x0000000905077290 */ /* 0x000fe2000ff1e0ff */
[----:B------:R-:W-:Y:S01]  /*16f0*/  IADD3 R23, P1, PT, R12, -0xe00, RZ ;  /* 0xfffff2000c177810 */ /* 0x000fe20007f3e0ff */
[----:B------:R-:W0:Y:S01]  /*1700*/  LDCU.64 UR12, c[0x0][0x380] ;  /* 0x00007000ff0c77ac */ /* 0x000e220008000a00 */
[----:B------:R-:W-:Y:S02]  /*1710*/  LOP3.LUT R5, RZ, R0, RZ, 0x33, !PT ;  /* 0x00000000ff057212 */ /* 0x000fe400078e33ff */
[----:B------:R-:W-:Y:S01]  /*1720*/  IADD3.X R22, PT, PT, R3, -0x1, RZ, P1, !PT ;  /* 0xffffffff03167810 */ /* 0x000fe20000ffe4ff */
[----:B------:R-:W-:Y:S01]  /*1730*/  UIADD3.X UR8, UPT, UPT, URZ, UR4, URZ, UP0, !UPT ;  /* 0x00000004ff087290 */ /* 0x000fe200087fe4ff */
[----:B------:R-:W-:Y:S01]  /*1740*/  ISETP.LT.U32.AND P0, PT, R23, UR7, PT ;  /* 0x0000000717007c0c */ /* 0x000fe2000bf01070 */
[----:B------:R-:W-:Y:S01]  /*1750*/  UMOV UR6, UR5 ;  /* 0x0000000500067c82 */ /* 0x000fe20008000000 */
[----:B------:R-:W-:Y:S01]  /*1760*/  IADD3 R7, P2, PT, R0, UR7, RZ ;  /* 0x0000000700077c10 */ /* 0x000fe2000ff5e0ff */
[----:B------:R-:W-:Y:S01]  /*1770*/  UMOV UR4, URZ ;  /* 0x000000ff00047c82 */ /* 0x000fe20008000000 */
[----:B------:R-:W-:Y:S01]  /*1780*/  IADD3 R5, PT, PT, R12, -UR5, R5 ;  /* 0x800000050c057c10 */ /* 0x000fe2000fffe005 */
[----:B------:R-:W-:Y:S01]  /*1790*/  IMAD.U32 R11, RZ, RZ, UR8 ;  /* 0x00000008ff0b7e24 */ /* 0x000fe2000f8e00ff */
[----:B------:R-:W-:Y:S01]  /*17a0*/  UMOV UR10, UR8 ;  /* 0x00000008000a7c82 */ /* 0x000fe20008000000 */
[----:B------:R-:W-:-:S03]  /*17b0*/  IMAD.X R0, RZ, RZ, UR8, P2 ;  /* 0x00000008ff007e24 */ /* 0x000fc600090e06ff */
[----:B------:R-:W-:Y:S02]  /*17c0*/  ISETP.GT.U32.AND.EX P0, PT, R11, R22, PT, P0 ;  /* 0x000000160b00720c */ /* 0x000fe40003f04100 */
[----:B0-----:R-:W-:-:S04]  /*17d0*/  LEA R6, P1, R7, UR12, 0x3 ;  /* 0x0000000c07067c11 */ /* 0x001fc8000f8218ff */
[----:B------:R-:W-:Y:S02]  /*17e0*/  IADD3 R6, P2, PT, R6, 0x8000, RZ ;  /* 0x0000800006067810 */ /* 0x000fe40007f5e0ff */
[----:B------:R-:W-:Y:S01]  /*17f0*/  LEA.HI.X R7, R7, UR13, R0, 0x3, P1 ;  /* 0x0000000d07077c11 */ /* 0x000fe200088f1c00 */
[----:B------:R-:W-:Y:S01]  /*1800*/  VIADD R0, R5, -UR9 ;  /* 0x8000000905007c36 */ /* 0x000fe20008000000 */
[----:B------:R-:W-:-:S03]  /*1810*/  UMOV UR9, UR7 ;  /* 0x0000000700097c82 */ /* 0x000fc60008000000 */
[----:B------:R-:W-:Y:S01]  /*1820*/  IMAD.X R7, RZ, RZ, R7, P2 ;  /* 0x000000ffff077224 */ /* 0x000fe200010e0607 */
[----:B------:R-:W-:Y:S06]  /*1830*/  @P0 BRA `(.L_x_47) ;  /* 0x0000000000b80947 */ /* 0x000fec0003800000 */
[----:B------:R-:W0:Y:S01]  /*1840*/  LDC.64 R2, c[0x0][0x3b8] ;  /* 0x0000ee00ff027b82 */ /* 0x000e220000000a00 */
[----:B------:R-:W1:Y:S01]  /*1850*/  LDCU UR11, c[0x0][0x3c0] ;  /* 0x00007800ff0b77ac */ /* 0x000e620008000800 */
[----:B------:R-:W2:Y:S01]  /*1860*/  LDCU.64 UR12, c[0x0][0x380] ;  /* 0x00007000ff0c77ac */ /* 0x000ea20008000a00 */
[----:B------:R-:W-:Y:S01]  /*1870*/  NOP ;  /* 0x0000000000007918 */ /* 0x000fe20000000000 */
.L_x_48:
[----:B------:R-:W3:Y:S02]  /*1880*/  S2R R4, SR_TID.X ;  /* 0x0000000000047919 */ /* 0x000ee40000002100 */
[----:B---3--:R-:W-:-:S05]  /*1890*/  IADD3 R4, P0, PT, R4, UR7, RZ ;  /* 0x0000000704047c10 */ /* 0x008fca000ff1e0ff */
[----:B------:R-:W-:Y:S01]  /*18a0*/  IMAD.X R5, RZ, RZ, UR8, P0 ;  /* 0x00000008ff057e24 */ /* 0x000fe200080e06ff */
[----:B--2---:R-:W-:-:S04]  /*18b0*/  LEA R24, P0, R4, UR12, 0x3 ;  /* 0x0000000c04187c11 */ /* 0x004fc8000f8018ff */
[----:B------:R-:W-:-:S05]  /*18c0*/  LEA.HI.X R25, R4, UR13, R5, 0x3, P0 ;  /* 0x0000000d04197c11 */ /* 0x000fca00080f1c05 */
[----:B------:R-:W2:Y:S04]  /*18d0*/  LDG.E.64 R12, desc[UR16][R24.64] ;  /* 0x00000010180c7981 */ /* 0x000ea8000c1e1b00 */
[----:B------:R-:W3:Y:S04]  /*18e0*/  LDG.E.64 R14, desc[UR16][R24.64+0x1000] ;  /* 0x00100010180e7981 */ /* 0x000ee8000c1e1b00 */
[----:B------:R-:W4:Y:S04]  /*18f0*/  LDG.E.64 R16, desc[UR16][R24.64+0x2000] ;  /* 0x0020001018107981 */ /* 0x000f28000c1e1b00 */
[----:B------:R-:W5:Y:S04]  /*1900*/  LDG.E.64 R18, desc[UR16][R24.64+0x3000] ;  /* 0x0030001018127981 */ /* 0x000f68000c1e1b00 */
[----:B------:R-:W5:Y:S04]  /*1910*/  LDG.E.64 R20, desc[UR16][R24.64+0x4000] ;  /* 0x0040001018147981 */ /* 0x000f68000c1e1b00 */
[----:B------:R-:W5:Y:S04]  /*1920*/  LDG.E.64 R4, desc[UR16][R24.64+0x5000] ;  /* 0x0050001018047981 */ /* 0x000f68000c1e1b00 */
[----:B------:R-:W5:Y:S01]  /*1930*/  LDG.E.64 R10, desc[UR16][R24.64+0x6000] ;  /* 0x00600010180a7981 */ /* 0x000f62000c1e1b00 */
[----:B-1----:R-:W-:-:S04]  /*1940*/  UIMAD UR14, UR11, 0xe00, URZ ;  /* 0x00000e000b0e78a4 */ /* 0x002fc8000f8e02ff */
[----:B------:R-:W-:Y:S02]  /*1950*/  USHF.R.S32.HI UR15, URZ, 0x1f, UR14 ;  /* 0x0000001fff0f7899 */ /* 0x000fe4000801140e */
[----:B------:R-:W-:-:S04]  /*1960*/  UIADD3 UR5, UP0, UPT, UR14, UR9, URZ ;  /* 0x000000090e057290 */ /* 0x000fc8000ff1e0ff */
[----:B------:R-:W-:Y:S01]  /*1970*/  UIADD3.X UR6, UPT, UPT, UR15, UR10, URZ, UP0, !UPT ;  /* 0x0000000a0f067290 */ /* 0x000fe200087fe4ff */
[----:B--2---:R-:W-:-:S08]  /*1980*/  DADD R12, R12, R8 ;  /* 0x000000000c0c7229 */ /* 0x004fd00000000008 */
[----:B---3--:R-:W-:-:S08]  /*1990*/  DADD R12, R14, R12 ;  /* 0x000000000e0c7229 */ /* 0x008fd0000000000c */
[----:B----4-:R-:W-:-:S08]  /*19a0*/  DADD R12, R16, R12 ;  /* 0x00000000100c7229 */ /* 0x010fd0000000000c */
[----:B-----5:R-:W-:-:S08]  /*19b0*/  DADD R12, R18, R12 ;  /* 0x00000000120c7229 */ /* 0x020fd0000000000c */
[----:B------:R-:W-:Y:S01]  /*19c0*/  DADD R20, R20, R12 ;  /* 0x0000000014147229 */ /* 0x000fe2000000000c */
[----:B0-----:R-:W-:-:S05]  /*19d0*/  IMAD.MOV.U32 R12, RZ, RZ, R2 ;  /* 0x000000ffff0c7224 */ /* 0x001fca00078e0002 */
[----:B------:R-:W-:Y:S02]  /*19e0*/  IADD3 R8, P1, PT, R12, -UR7, RZ ;  /* 0x800000070c087c10 */ /* 0x000fe4000ff3e0ff */
[----:B------:R-:W-:Y:S02]  /*19f0*/  DADD R4, R4, R20 ;  /* 0x0000000004047229 */ /* 0x000fe40000000014 */
[----:B------:R-:W-:Y:S02]  /*1a00*/  ISETP.GE.U32.AND P0, PT, R8, UR14, PT ;  /* 0x0000000e08007c0c */ /* 0x000fe4000bf06070 */
[----:B------:R-:W-:-:S04]  /*1a10*/  IADD3.X R8, PT, PT, R3, ~UR8, RZ, P1, !PT ;  /* 0x8000000803087c10 */ /* 0x000fc80008ffe4ff */
[----:B------:R-:W-:Y:S01]  /*1a20*/  ISETP.GE.U32.AND.EX P0, PT, R8, UR15, PT, P0 ;  /* 0x0000000f08007c0c */ /* 0x000fe2000bf06100 */
[----:B------:R-:W-:-:S12]  /*1a30*/  DADD R8, R10, R4 ;  /* 0x000000000a087229 */ /* 0x000fd80000000004 */
[----:B------:R-:W-:Y:S05]  /*1a40*/  @!P0 BRA `(.L_x_46) ;  /* 0x0000000800408947 */ /* 0x000fea0003800000 */
[----:B------:R-:W-:Y:S02]  /*1a50*/  UIADD3 UR7, UP0, UPT, UR14, UR7, URZ ;  /* 0x000000070e077290 */ /* 0x000fe4000ff1e0ff */
[----:B------:R-:W-:Y:S01]  /*1a60*/  IMAD.U32 R5, RZ, RZ, UR14 ;  /* 0x0000000eff057e24 */ /* 0x000fe2000f8e00ff */
[----:B------:R-:W-:Y:S01]  /*1a70*/  UIADD3 UR4, UPT, UPT, UR4, 0x1, URZ ;  /* 0x0000000104047890 */ /* 0x000fe2000fffe0ff */
[----:B------:R-:W-:Y:S01]  /*1a80*/  VIADD R0, R0, -UR14 ;  /* 0x8000000e00007c36 */ /* 0x000fe20008000000 */
[----:B------:R-:W-:Y:S01]  /*1a90*/  UIADD3.X UR8, UPT, UPT, UR15, UR8, URZ, UP0, !UPT ;  /* 0x000000080f087290 */ /* 0x000fe200087fe4ff */
[----:B------:R-:W-:Y:S01]  /*1aa0*/  IMAD.WIDE R6, R5, 0x8, R6 ;  /* 0x0000000805067825 */ /* 0x000fe200078e0206 */
[----:B------:R-:W-:Y:S01]  /*1ab0*/  ISETP.LT.U32.AND P0, PT, R23, UR7, PT ;  /* 0x0000000717007c0c */ /* 0x000fe2000bf01070 */
[----:B------:R-:W-:Y:S01]  /*1ac0*/  UMOV UR9, UR5 ;  /* 0x0000000500097c82 */ /* 0x000fe20008000000 */
[----:B------:R-:W-:Y:S02]  /*1ad0*/  UMOV UR10, UR6 ;  /* 0x00000006000a7c82 */ /* 0x000fe40008000000 */
[----:B------:R-:W-:-:S05]  /*1ae0*/  IMAD.U32 R11, RZ, RZ, UR8 ;  /* 0x00000008ff0b7e24 */ /* 0x000fca000f8e00ff */
[----:B------:R-:W-:-:S13]  /*1af0*/  ISETP.GT.U32.AND.EX P0, PT, R11, R22, PT, P0 ;  /* 0x000000160b00720c */ /* 0x000fda0003f04100 */
[----:B------:R-:W-:Y:S05]  /*1b00*/  @!P0 BRA `(.L_x_48) ;  /* 0xfffffffc005c8947 */ /* 0x000fea000383ffff */
[----:B------:R-:W-:-:S05]  /*1b10*/  UMOV UR6, UR14 ;  /* 0x0000000e00067c82 */ /* 0x000fca0008000000 */
.L_x_47:
[----:B------:R-:W0:Y:S01]  /*1b20*/  S2R R11, SR_TID.X ;  /* 0x00000000000b7919 */ /* 0x000e220000002100 */
[C---:B------:R-:W-:Y:S01]  /*1b30*/  VIADD R2, R12.reuse, -UR7 ;  /* 0x800000070c027c36 */ /* 0x040fe20008000000 */
[----:B------:R-:W-:Y:S01]  /*1b40*/  ISETP.LE.U32.AND P1, PT, R12, UR7, PT ;  /* 0x000000070c007c0c */ /* 0x000fe2000bf23070 */
[----:B------:R-:W-:Y:S01]  /*1b50*/  IMAD.U32 R4, RZ, RZ, UR8 ;  /* 0x00000008ff047e24 */ /* 0x000fe2000f8e00ff */
[----:B------:R-:W-:Y:S02]  /*1b60*/  BSSY.RECONVERGENT B1, `(.L_x_46) ;  /* 0x000007e000017945 */ /* 0x000fe40003800200 */
[----:B0-----:R-:W-:-:S04]  /*1b70*/  ISETP.GE.AND P0, PT, R11, R2, PT ;  /* 0x000000020b00720c */ /* 0x001fc80003f06270 */
[----:B------:R-:W-:-:S13]  /*1b80*/  ISETP.GE.U32.OR.EX P0, PT, R4, R3, P0, P1 ;  /* 0x000000030400720c */ /* 0x000fda0000706510 */
[----:B------:R-:W-:Y:S05]  /*1b90*/  @P0 BRA `(.L_x_49) ;  /* 0x0000000400e80947 */ /* 0x000fea0003800000 */
[----:B------:R-:W-:Y:S01]  /*1ba0*/  UIMAD UR5, UR18, 0xe00, URZ ;  /* 0x00000e00120578a4 */ /* 0x000fe2000f8e02ff */
[----:B------:R-:W-:Y:S01]  /*1bb0*/  LOP3.LUT R3, RZ, R11, RZ, 0x33, !PT ;  /* 0x0000000bff037212 */ /* 0x000fe200078e33ff */
[----:B------:R-:W-:Y:S01]  /*1bc0*/  UIMAD UR14, UR4, UR11, URZ ;  /* 0x0000000b040e72a4 */ /* 0x000fe2000f8e02ff */
[----:B------:R-:W-:Y:S01]  /*1bd0*/  BSSY.RECONVERGENT B2, `(.L_x_50) ;  /* 0x0000035000027945 */ /* 0x000fe20003800200 */
[----:B------:R-:W-:Y:S01]  /*1be0*/  UIADD3 UR5, UPT, UPT, UR5, UR6, URZ ;  /* 0x0000000605057290 */ /* 0x000fe2000fffe0ff */
[----:B------:R-:W-:-:S03]  /*1bf0*/  IMAD.MOV.U32 R2, RZ, RZ, R11 ;  /* 0x000000ffff027224 */ /* 0x000fc600078e000b */
[----:B------:R-:W-:Y:S02]  /*1c00*/  IMAD.U32 R5, RZ, RZ, UR14 ;  /* 0x0000000eff057e24 */ /* 0x000fe4000f8e00ff */
[----:B------:R-:W-:-:S05]  /*1c10*/  IADD3 R12, PT, PT, R12, -UR5, R3 ;  /* 0x800000050c0c7c10 */ /* 0x000fca000fffe003 */
[----:B------:R-:W-:-:S05]  /*1c20*/  IMAD R12, R5, -0xe00, R12 ;  /* 0xfffff200050c7824 */ /* 0x000fca00078e020c */
[C---:B------:R-:W-:Y:S02]  /*1c30*/  ISETP.GE.U32.AND P1, PT, R12.reuse, 0x1e00, PT ;  /* 0x00001e000c00780c */ /* 0x040fe40003f26070 */
[----:B------:R-:W-:-:S04]  /*1c40*/  LEA.HI R3, R12, 0x1, RZ, 0x17 ;  /* 0x000000010c037811 */ /* 0x000fc800078fb8ff */
[----:B------:R-:W-:-:S04]  /*1c50*/  LOP3.LUT R4, R3, 0xf, RZ, 0xc0, !PT ;  /* 0x0000000f03047812 */ /* 0x000fc800078ec0ff */
[----:B------:R-:W-:-:S03]  /*1c60*/  ISETP.NE.AND P0, PT, R4, RZ, PT ;  /* 0x000000ff0400720c */ /* 0x000fc60003f05270 */
[----:B------:R-:W-:Y:S10]  /*1c70*/  @!P1 BRA `(.L_x_51) ;  /* 0x0000000000a89947 */ /* 0x000ff40003800000 */
[----:B------:R-:W-:-:S04]  /*1c80*/  LEA.HI R2, R0, 0x1, RZ, 0x17 ;  /* 0x0000000100027811 */ /* 0x000fc800078fb8ff */
[----:B------:R-:W-:Y:S01]  /*1c90*/  LOP3.LUT R5, R2, 0xfffff0, RZ, 0xc0, !PT ;  /* 0x00fffff002057812 */ /* 0x000fe200078ec0ff */
[----:B------:R-:W-:-:S04]  /*1ca0*/  IMAD.MOV.U32 R2, RZ, RZ, R11 ;  /* 0x000000ffff027224 */ /* 0x000fc800078e000b */
[----:B------:R-:W-:-:S07]  /*1cb0*/  IMAD.MOV R5, RZ, RZ, -R5 ;  /* 0x000000ffff057224 */ /* 0x000fce00078e0a05 */
.L_x_52:
[----:B------:R-:W2:Y:S04]  /*1cc0*/  LDG.E.64 R20, desc[UR16][R6.64+-0x8000] ;  /* 0xff80001006147981 */ /* 0x000ea8000c1e1b00 */
[----:B------:R-:W3:Y:S04]  /*1cd0*/  LDG.E.64 R18, desc[UR16][R6.64+-0x7000] ;  /* 0xff90001006127981 */ /* 0x000ee8000c1e1b00 */
[----:B------:R-:W4:Y:S04]  /*1ce0*/  LDG.E.64 R16, desc[UR16][R6.64+-0x6000] ;  /* 0xffa0001006107981 */ /* 0x000f28000c1e1b00 */
[----:B------:R-:W5:Y:S04]  /*1cf0*/  LDG.E.64 R14, desc[UR16][R6.64+-0x5000] ;  /* 0xffb00010060e7981 */ /* 0x000f68000c1e1b00 */
[----:B------:R-:W5:Y:S04]  /*1d00*/  LDG.E.64 R12, desc[UR16][R6.64+-0x4000] ;  /* 0xffc00010060c7981 */ /* 0x000f68000c1e1b00 */
[----:B------:R-:W5:Y:S04]  /*1d10*/  LDG.E.64 R10, desc[UR16][R6.64+-0x3000] ;  /* 0xffd00010060a7981 */ /* 0x000f68000c1e1b00 */
[----:B------:R-:W5:Y:S04]  /*1d20*/  LDG.E.64 R24, desc[UR16][R6.64+-0x2000] ;  /* 0xffe0001006187981 */ /* 0x000f68000c1e1b00 */
[----:B------:R-:W5:Y:S01]  /*1d30*/  LDG.E.64 R22, desc[UR16][R6.64+-0x1000] ;  /* 0xfff0001006167981 */ /* 0x000f62000c1e1b00 */
[----:B--2---:R-:W-:-:S03]  /*1d40*/  DADD R20, R20, R8 ;  /* 0x0000000014147229 */ /* 0x004fc60000000008 */
[----:B------:R-:W2:Y:S05]  /*1d50*/  LDG.E.64 R8, desc[UR16][R6.64] ;  /* 0x0000001006087981 */ /* 0x000eaa000c1e1b00 */
[----:B---3--:R-:W-:Y:S02]  /*1d60*/  DADD R18, R20, R18 ;  /* 0x0000000014127229 */ /* 0x008fe40000000012 */
[----:B------:R-:W3:Y:S06]  /*1d70*/  LDG.E.64 R20, desc[UR16][R6.64+0x1000] ;  /* 0x0010001006147981 */ /* 0x000eec000c1e1b00 */
[----:B----4-:R-:W-:-:S02]  /*1d80*/  DADD R16, R18, R16 ;  /* 0x0000000012107229 */ /* 0x010fc40000000010 */
[----:B------:R-:W4:Y:S06]  /*1d90*/  LDG.E.64 R18, desc[UR16][R6.64+0x2000] ;  /* 0x0020001006127981 */ /* 0x000f2c000c1e1b00 */
[----:B-----5:R-:W-:Y:S02]  /*1da0*/  DADD R14, R16, R14 ;  /* 0x00000000100e7229 */ /* 0x020fe4000000000e */
[----:B------:R-:W5:Y:S06]  /*1db0*/  LDG.E.64 R16, desc[UR16][R6.64+0x3000] ;  /* 0x0030001006107981 */ /* 0x000f6c000c1e1b00 */
[----:B------:R-:W-:-:S02]  /*1dc0*/  DADD R12, R14, R12 ;  /* 0x000000000e0c7229 */ /* 0x000fc4000000000c */
[----:B------:R-:W5:Y:S06]  /*1dd0*/  LDG.E.64 R14, desc[UR16][R6.64+0x4000] ;  /* 0x00400010060e7981 */ /* 0x000f6c000c1e1b00 */
[----:B------:R-:W-:Y:S02]  /*1de0*/  DADD R10, R12, R10 ;  /* 0x000000000c0a7229 */ /* 0x000fe4000000000a */
[----:B------:R-:W5:Y:S06]  /*1df0*/  LDG.E.64 R12, desc[UR16][R6.64+0x5000] ;  /* 0x00500010060c7981 */ /* 0x000f6c000c1e1b00 */
[----:B------:R-:W-:-:S02]  /*1e00*/  DADD R24, R10, R24 ;  /* 0x000000000a187229 */ /* 0x000fc40000000018 */
[----:B------:R-:W5:Y:S06]  /*1e10*/  LDG.E.64 R10, desc[UR16][R6.64+0x6000] ;  /* 0x00600010060a7981 */ /* 0x000f6c000c1e1b00 */
[----:B------:R-:W-:Y:S02]  /*1e20*/  DADD R22, R24, R22 ;  /* 0x0000000018167229 */ /* 0x000fe40000000016 */
[----:B------:R0:W5:Y:S01]  /*1e30*/  LDG.E.64 R24, desc[UR16][R6.64+0x7000] ;  /* 0x0070001006187981 */ /* 0x000162000c1e1b00 */
        /* <DEDUP_REMOVED lines=8> */
[----:B-----5:R-:W-:-:S08]  /*1ec0*/  DADD R8, R8, R16 ;  /* 0x0000000008087229 */ /* 0x020fd00000000010 */
[----:B------:R-:W-:-:S08]  /*1ed0*/  DADD R8, R8, R14 ;  /* 0x0000000008087229 */ /* 0x000fd0000000000e */
[----:B------:R-:W-:-:S08]  /*1ee0*/  DADD R8, R8, R12 ;  /* 0x0000000008087229 */ /* 0x000fd0000000000c */
[----:B------:R-:W-:-:S08]  /*1ef0*/  DADD R8, R8, R10 ;  /* 0x0000000008087229 */ /* 0x000fd0000000000a */
[----:B------:R-:W-:Y:S01]  /*1f00*/  DADD R8, R8, R24 ;  /* 0x0000000008087229 */ /* 0x000fe20000000018 */
[----:B------:R-:W-:Y:S10]  /*1f10*/  @P1 BRA `(.L_x_52) ;  /* 0xfffffffc00681947 */ /* 0x000ff4000383ffff */
.L_x_51:
[----:B------:R-:W-:Y:S05]  /*1f20*/  BSYNC.RECONVERGENT B2 ;  /* 0x0000000000027941 */ /* 0x000fea0003800200 */
.L_x_50:
[----:B------:R-:W-:Y:S05]  /*1f30*/  @!P0 BRA `(.L_x_49) ;  /* 0x0000000400008947 */ /* 0x000fea0003800000 */
[----:B------:R-:W-:Y:S01]  /*1f40*/  ISETP.GE.U32.AND P1, PT, R4, 0x8, PT ;  /* 0x000000080400780c */ /* 0x000fe20003f26070 */
[----:B------:R-:W-:Y:S01]  /*1f50*/  BSSY.RECONVERGENT B2, `(.L_x_53) ;  /* 0x0000019000027945 */ /* 0x000fe20003800200 */
[----:B------:R-:W-:-:S04]  /*1f60*/  LOP3.LUT R24, R3, 0x7, RZ, 0xc0, !PT ;  /* 0x0000000703187812 */ /* 0x000fc800078ec0ff */
[----:B------:R-:W-:-:S07]  /*1f70*/  ISETP.NE.AND P0, PT, R24, RZ, PT ;  /* 0x000000ff1800720c */ /* 0x000fce0003f05270 */
[----:B------:R-:W-:Y:S06]  /*1f80*/  @!P1 BRA `(.L_x_54) ;  /* 0x0000000000549947 */ /* 0x000fec0003800000 */
[----:B------:R-:W-:-:S05]  /*1f90*/  IADD3 R4, P1, PT, R2, UR7, RZ ;  /* 0x0000000702047c10 */ /* 0x000fca000ff3e0ff */
[----:B------:R-:W-:Y:S01]  /*1fa0*/  IMAD.X R5, RZ, RZ, UR8, P1 ;  /* 0x00000008ff057e24 */ /* 0x000fe200088e06ff */
[----:B------:R-:W-:-:S04]  /*1fb0*/  LEA R20, P1, R4, UR12, 0x3 ;  /* 0x0000000c04147c11 */ /* 0x000fc8000f8218ff */
[----:B------:R-:W-:-:S05]  /*1fc0*/  LEA.HI.X R21, R4, UR13, R5, 0x3, P1 ;  /* 0x0000000d04157c11 */ /* 0x000fca00088f1c05 */
        /* <DEDUP_REMOVED lines=8> */
[----:B------:R-:W-:Y:S01]  /*2050*/  VIADD R2, R2, 0x1000 ;  /* 0x0000100002027836 */ /* 0x000fe20000000000 */
[----:B--2---:R-:W-:-:S08]  /*2060*/  DADD R22, R8, R22 ;  /* 0x0000000008167229 */ /* 0x004fd00000000016 */
[----:B---3--:R-:W-:-:S08]  /*2070*/  DADD R16, R22, R16 ;  /* 0x0000000016107229 */ /* 0x008fd00000000010 */
[----:B----4-:R-:W-:-:S08]  /*2080*/  DADD R14, R16, R14 ;  /* 0x00000000100e7229 */ /* 0x010fd0000000000e */
[----:B-----5:R-:W-:-:S08]  /*2090*/  DADD R12, R14, R12 ;  /* 0x000000000e0c7229 */ /* 0x020fd0000000000c */
[----:B------:R-:W-:-:S08]  /*20a0*/  DADD R10, R12, R10 ;  /* 0x000000000c0a7229 */ /* 0x000fd0000000000a */
[----:B------:R-:W-:-:S08]  /*20b0*/  DADD R6, R10, R6 ;  /* 0x000000000a067229 */ /* 0x000fd00000000006 */
[----:B------:R-:W-:-:S08]  /*20c0*/  DADD R4, R6, R4 ;  /* 0x0000000006047229 */ /* 0x000fd00000000004 */
[----:B------:R-:W-:-:S11]  /*20d0*/  DADD R8, R4, R18 ;  /* 0x0000000004087229 */ /* 0x000fd60000000012 */
.L_x_54:
[----:B------:R-:W-:Y:S05]  /*20e0*/  BSYNC.RECONVERGENT B2 ;  /* 0x0000000000027941 */ /* 0x000fea0003800200 */
.L_x_53:
[----:B------:R-:W-:Y:S05]  /*20f0*/  @!P0 BRA `(.L_x_49) ;  /* 0x0000000000908947 */ /* 0x000fea0003800000 */
[----:B------:R-:W-:Y:S01]  /*2100*/  ISETP.GE.U32.AND P1, PT, R24, 0x4, PT ;  /* 0x000000041800780c */ /* 0x000fe20003f26070 */
[----:B------:R-:W-:Y:S01]  /*2110*/  BSSY.RECONVERGENT B2, `(.L_x_55) ;  /* 0x0000010000027945 */ /* 0x000fe20003800200 */
[----:B------:R-:W-:-:S11]  /*2120*/  LOP3.LUT P0, RZ, R3, 0x3, RZ, 0xc0, !PT ;  /* 0x0000000303ff7812 */ /* 0x000fd6000780c0ff */
[----:B------:R-:W-:Y:S05]  /*2130*/  @!P1 BRA `(.L_x_56) ;  /* 0x0000000000349947 */ /* 0x000fea0003800000 */
[----:B------:R-:W-:-:S05]  /*2140*/  IADD3 R3, P1, PT, R2, UR7, RZ ;  /* 0x0000000702037c10 */ /* 0x000fca000ff3e0ff */
[----:B------:R-:W-:Y:S01]  /*2150*/  IMAD.X R6, RZ, RZ, UR8, P1 ;  /* 0x00000008ff067e24 */ /* 0x000fe200088e06ff */
[----:B------:R-:W-:-:S04]  /*2160*/  LEA R4, P1, R3, UR12, 0x3 ;  /* 0x0000000c03047c11 */ /* 0x000fc8000f8218ff */
[----:B------:R-:W-:-:S05]  /*2170*/  LEA.HI.X R5, R3, UR13, R6, 0x3, P1 ;  /* 0x0000000d03057c11 */ /* 0x000fca00088f1c06 */
[----:B------:R-:W2:Y:S04]  /*2180*/  LDG.E.64 R6, desc[UR16][R4.64] ;  /* 0x0000001004067981 */ /* 0x000ea8000c1e1b00 */
[----:B------:R-:W3:Y:S04]  /*2190*/  LDG.E.64 R10, desc[UR16][R4.64+0x1000] ;  /* 0x00100010040a7981 */ /* 0x000ee8000c1e1b00 */
[----:B------:R-:W4:Y:S04]  /*21a0*/  LDG.E.64 R12, desc[UR16][R4.64+0x2000] ;  /* 0x00200010040c7981 */ /* 0x000f28000c1e1b00 */
[----:B------:R-:W5:Y:S01]  /*21b0*/  LDG.E.64 R14, desc[UR16][R4.64+0x3000] ;  /* 0x00300010040e7981 */ /* 0x000f62000c1e1b00 */
[----:B------:R-:W-:Y:S01]  /*21c0*/  VIADD R2, R2, 0x800 ;  /* 0x0000080002027836 */ /* 0x000fe20000000000 */
[----:B--2---:R-:W-:-:S08]  /*21d0*/  DADD R6, R8, R6 ;  /* 0x0000000008067229 */ /* 0x004fd00000000006 */
[----:B---3--:R-:W-:-:S08]  /*21e0*/  DADD R6, R6, R10 ;  /* 0x0000000006067229 */ /* 0x008fd0000000000a */
[----:B----4-:R-:W-:-:S08]  /*21f0*/  DADD R6, R6, R12 ;  /* 0x0000000006067229 */ /* 0x010fd0000000000c */
[----:B-----5:R-:W-:-:S11]  /*2200*/  DADD R8, R6, R14 ;  /* 0x0000000006087229 */ /* 0x020fd6000000000e */
.L_x_56:
[----:B------:R-:W-:Y:S05]  /*2210*/  BSYNC.RECONVERGENT B2 ;  /* 0x0000000000027941 */ /* 0x000fea0003800200 */
.L_x_55:
[----:B------:R-:W-:Y:S05]  /*2220*/  @!P0 BRA `(.L_x_49) ;  /* 0x0000000000448947 */ /* 0x000fea0003800000 */
[----:B------:R-:W-:Y:S02]  /*2230*/  LOP3.LUT R0, R0, 0xffff, RZ, 0xc0, !PT ;  /* 0x0000ffff00007812 */ /* 0x000fe400078ec0ff */
[----:B------:R-:W-:Y:S02]  /*2240*/  IADD3 R2, P0, PT, R2, UR9, RZ ;  /* 0x0000000902027c10 */ /* 0x000fe4000ff1e0ff */
[----:B------:R-:W-:Y:S02]  /*2250*/  LEA.HI R0, R0, 0x1, RZ, 0x17 ;  /* 0x0000000100007811 */ /* 0x000fe400078fb8ff */
[----:B------:R-:W-:Y:S01]  /*2260*/  LEA R4, P1, R2, UR12, 0x3 ;  /* 0x0000000c02047c11 */ /* 0x000fe2000f8218ff */
[----:B------:R-:W-:Y:S01]  /*2270*/  IMAD.X R5, RZ, RZ, UR10, P0 ;  /* 0x0000000aff057e24 */ /* 0x000fe200080e06ff */
[----:B------:R-:W-:-:S04]  /*2280*/  LOP3.LUT R0, R0, 0x3, RZ, 0xc0, !PT ;  /* 0x0000000300007812 */ /* 0x000fc800078ec0ff */
[----:B------:R-:W-:Y:S01]  /*2290*/  LEA.HI.X R5, R2, UR13, R5, 0x3, P1 ;  /* 0x0000000d02057c11 */ /* 0x000fe200088f1c05 */
[----:B------:R-:W-:-:S07]  /*22a0*/  IMAD.MOV R0, RZ, RZ, -R0 ;  /* 0x000000ffff007224 */ /* 0x000fce00078e0a00 */
.L_x_57:
[----:B------:R-:W-:Y:S02]  /*22b0*/  IMAD.MOV.U32 R2, RZ, RZ, R4 ;  /* 0x000000ffff027224 */ /* 0x000fe400078e0004 */
[----:B------:R-:W-:-:S06]  /*22c0*/  IMAD.MOV.U32 R3, RZ, RZ, R5 ;  /* 0x000000ffff037224 */ /* 0x000fcc00078e0005 */
[----:B------:R-:W2:Y:S01]  /*22d0*/  LDG.E.64 R2, desc[UR16][R2.64] ;  /* 0x0000001002027981 */ /* 0x000ea2000c1e1b00 */
[----:B------:R-:W-:Y:S01]  /*22e0*/  VIADD R0, R0, 0x1 ;  /* 0x0000000100007836 */ /* 0x000fe20000000000 */
[----:B------:R-:W-:-:S04]  /*22f0*/  IADD3 R4, P1, PT, R4, 0x1000, RZ ;  /* 0x0000100004047810 */ /* 0x000fc80007f3e0ff */
[----:B------:R-:W-:Y:S01]  /*2300*/  ISETP.NE.AND P0, PT, R0, RZ, PT ;  /* 0x000000ff0000720c */ /* 0x000fe20003f05270 */
[----:B------:R-:W-:Y:S01]  /*2310*/  IMAD.X R5, RZ, RZ, R5, P1 ;  /* 0x000000ffff057224 */ /* 0x000fe200008e0605 */
[----:B--2---:R-:W-:-:S11]  /*2320*/  DADD R8, R2, R8 ;  /* 0x0000000002087229 */ /* 0x004fd60000000008 */
[----:B------:R-:W-:Y:S05]  /*2330*/  @P0 BRA `(.L_x_57) ;  /* 0xfffffffc00dc0947 */ /* 0x000fea000383ffff */
.L_x_49:
[----:B------:R-:W-:Y:S05]  /*2340*/  BSYNC.RECONVERGENT B1 ;  /* 0x0000000000017941 */ /* 0x000fea0003800200 */
.L_x_46:
[----:B------:R-:W0:Y:S01]  /*2350*/  S2R R0, SR_LANEID ;  /* 0x0000000000007919 */ /* 0x000e220000000000 */
[----:B------:R-:W-:Y:S04]  /*2360*/  SHFL.DOWN PT, R2, R8, 0x1, 0x1f ;  /* 0x08201f0008027f89 */ /* 0x000fe800000e0000 */
[----:B------:R-:W1:Y:S01]  /*2370*/  SHFL.DOWN PT, R3, R9, 0x1, 0x1f ;  /* 0x08201f0009037f89 */ /* 0x000e6200000e0000 */
[----:B------:R-:W2:Y:S01]  /*2380*/  S2R R11, SR_TID.X ;  /* 0x00000000000b7919 */ /* 0x000ea20000002100 */
        /* <DEDUP_REMOVED lines=20> */
[----:B------:R-:W-:Y:S02]  /*24d0*/  @!P1 MOV R7, 0x400 ;  /* 0x0000040000079802 */ /* 0x000fe40000000f00 */
[----:B--2---:R-:W-:Y:S01]  /*24e0*/  @!P1 SHF.R.U32.HI R6, RZ, 0x2, R11 ;  /* 0x00000002ff069819 */ /* 0x004fe2000001160b */
[----:B------:R-:W0:Y:S01]  /*24f0*/  SHFL.DOWN PT, R3, R9, 0x8, 0x1f ;  /* 0x09001f0009037f89 */ /* 0x000e2200000e0000 */
[----:B-1----:R-:W-:-:S02]  /*2500*/  @!P1 LEA R7, R10, R7, 0x18 ;  /* 0x000000070a079211 */ /* 0x002fc400078ec0ff */
[----:B------:R-:W-:-:S05]  /*2510*/  @!P1 LOP3.LUT R6, R6, 0xf8, RZ, 0xc0, !PT ;  /* 0x000000f806069812 */ /* 0x000fca00078ec0ff */
        /* <DEDUP_REMOVED lines=14> */
[----:B------:R-:W1:Y:S01]  /*2600*/  S2UR UR5, SR_CgaCtaId ;  /* 0x00000000000579c3 */ /* 0x000e620000008800 */
[----:B------:R-:W-:Y:S02]  /*2610*/  UMOV UR4, 0x400 ;  /* 0x0000040000047882 */ /* 0x000fe40000000000 */
[----:B-1----:R-:W-:-:S09]  /*2620*/  ULEA UR4, UR5, UR4, 0x18 ;  /* 0x0000000405047291 */ /* 0x002fd2000f8ec0ff */
[----:B0-----:R-:W0:Y:S04]  /*2630*/  LDS.64 R2, [UR4+0x18] ;  /* 0x00001804ff027984 */ /* 0x001e280008000a00 */
        /* <DEDUP_REMOVED lines=22> */
.L_x_45:
[----:B------:R-:W-:Y:S05]  /*27a0*/  BSYNC.RECONVERGENT B0 ;  /* 0x0000000000007941 */ /* 0x000fea0003800200 */
.L_x_30:
[----:B------:R-:W-:Y:S05]  /*27b0*/  @P0 EXIT ;  /* 0x000000000000094d */ /* 0x000fea0003800000 */
[----:B------:R-:W3:Y:S02]  /*27c0*/  LDCU.64 UR4, c[0x0][0x388] ;  /* 0x00007100ff0477ac */ /* 0x000ee40008000a00 */
[----:B---3--:R-:W-:-:S06]  /*27d0*/  UIMAD.WIDE.U32 UR4, UR18, 0x8, UR4 ;  /* 0x00000008120478a5 */ /* 0x008fcc000f8e0004 */
[----:B0-----:R-:W-:Y:S02]  /*27e0*/  IMAD.U32 R2, RZ, RZ, UR4 ;  /* 0x00000004ff027e24 */ /* 0x001fe4000f8e00ff */
[----:B--2---:R-:W-:-:S05]  /*27f0*/  IMAD.U32 R3, RZ, RZ, UR5 ;  /* 0x00000005ff037e24 */ /* 0x004fca000f8e00ff */
[----:B------:R-:W-:Y:S01]  /*2800*/  STG.E.64 desc[UR16][R2.64], R8 ;  /* 0x0000000802007986 */ /* 0x000fe2000c101b10 */
[----:B------:R-:W-:Y:S05]  /*2810*/  EXIT ;  /* 0x000000000000794d */ /* 0x000fea0003800000 */
.L_x_58:
        /* <DEDUP_REMOVED lines=14> */
.L_x_419:


//--------------------- .text._ZN3cub18CUB_300001_SM_10006detail6reduce28DeviceReduceSingleTileKernelINS2_10policy_hubIdyN4cuda3std3__44plusIdEEE10Policy1000EN6thrust24THRUST_300001_SM_1000_NS10device_ptrIdEEPdyS9_ddNS7_10__identityEEEvT0_T1_T2_T3_T4_T6_ --------------------------
	.section	.text._ZN3cub18CUB_300001_SM_10006detail6reduce28DeviceReduceSingleTileKernelINS2_10policy_hubIdyN4cuda3std3__44plusIdEEE10Policy1000EN6thrust24THRUST_300001_SM_1000_NS10device_ptrIdEEPdyS9_ddNS7_10__identityEEEvT0_T1_T2_T3_T4_T6_,"ax",@progbits
	.align	128
        .global         _ZN3cub18CUB_300001_SM_10006detail6reduce28DeviceReduceSingleTileKernelINS2_10policy_hubIdyN4cuda3std3__44plusIdEEE10Policy1000EN6thrust24THRUST_300001_SM_1000_NS10device_ptrIdEEPdyS9_ddNS7_10__identityEEEvT0_T1_T2_T3_T4_T6_
        .type           _ZN3cub18CUB_300001_SM_10006detail6reduce28DeviceReduceSingleTileKernelINS2_10policy_hubIdyN4cuda3std3__44plusIdEEE10Policy1000EN6thrust24THRUST_300001_SM_1000_NS10device_ptrIdEEPdyS9_ddNS7_10__identityEEEvT0_T1_T2_T3_T4_T6_,@function
        .size           _ZN3cub18CUB_300001_SM_10006detail6reduce28DeviceReduceSingleTileKernelINS2_10policy_hubIdyN4cuda3std3__44plusIdEEE10Policy1000EN6thrust24THRUST_300001_SM_1000_NS10device_ptrIdEEPdyS9_ddNS7_10__identityEEEvT0_T1_T2_T3_T4_T6_,(.L_x_420 - _ZN3cub18CUB_300001_SM_10006detail6reduce28DeviceReduceSingleTileKernelINS2_10policy_hubIdyN4cuda3std3__44plusIdEEE10Policy1000EN6thrust24THRUST_300001_SM_1000_NS10device_ptrIdEEPdyS9_ddNS7_10__identityEEEvT0_T1_T2_T3_T4_T6_)
        .other          _ZN3cub18CUB_300001_SM_10006detail6reduce28DeviceReduceSingleTileKernelINS2_10policy_hubIdyN4cuda3std3__44plusIdEEE10Policy1000EN6thrust24THRUST_300001_SM_1000_NS10device_ptrIdEEPdyS9_ddNS7_10__identityEEEvT0_T1_T2_T3_T4_T6_,@"STO_CUDA_ENTRY STV_DEFAULT"
_ZN3cub18CUB_300001_SM_10006detail6reduce28DeviceReduceSingleTileKernelINS2_10policy_hubIdyN4cuda3std3__44plusIdEEE10Policy1000EN6thrust24THRUST_300001_SM_1000_NS10device_ptrIdEEPdyS9_ddNS7_10__identityEEEvT0_T1_T2_T3_T4_T6_:
.text._ZN3cub18CUB_300001_SM_10006detail6reduce28DeviceReduceSingleTileKernelINS2_10policy_hubIdyN4cuda3std3__44plusIdEEE10Policy1000EN6thrust24THRUST_300001_SM_1000_NS10device_ptrIdEEPdyS9_ddNS7_10__identityEEEvT0_T1_T2_T3_T4_T6_:
[----:B------:R-:W-:Y:S01]  /*0000*/  LDC R1, c[0x0][0x37c] ;  /* 0x0000df00ff017b82 */ /* 0x000fe20000000800 */
[----:B------:R-:W0:Y:S01]  /*0010*/  LDCU.64 UR4, c[0x0][0x390] ;  /* 0x00007200ff0477ac */ /* 0x000e220008000a00 */
[----:B------:R-:W1:Y:S01]  /*0020*/  LDCU.64 UR6, c[0x0][0x358] ;  /* 0x00006b00ff0677ac */ /* 0x000e620008000a00 */
[----:B0-----:R-:W-:Y:S02]  /*0030*/  IMAD.U32 R8, RZ, RZ, UR4 ;  /* 0x00000004ff087e24 */ /* 0x001fe4000f8e00ff */
[----:B------:R-:W-:-:S03]  /*0040*/  IMAD.U32 R9, RZ, RZ, UR5 ;  /* 0x00000005ff097e24 */ /* 0x000fc6000f8e00ff */
[----:B------:R-:W-:-:S04]  /*0050*/  ISETP.NE.U32.AND P0, PT, R8, RZ, PT ;  /* 0x000000ff0800720c */ /* 0x000fc80003f05070 */
[----:B------:R-:W-:-:S13]  /*0060*/  ISETP.NE.AND.EX P0, PT, R9, RZ, PT, P0 ;  /* 0x000000ff0900720c */ /* 0x000fda0003f05300 */
        /* <DEDUP_REMOVED lines=8> */
.L_x_59:
[----:B------:R-:W-:Y:S01]  /*00f0*/  ISETP.GT.U32.AND P0, PT, R8, 0xdff, PT ;  /* 0x00000dff0800780c */ /* 0x000fe20003f04070 */
[----:B------:R-:W-:Y:S03]  /*0100*/  BSSY.RECONVERGENT B0, `(.L_x_60) ;  /* 0x000024d000007945 */ /* 0x000fe60003800200 */
[----:B------:R-:W-:-:S13]  /*0110*/  ISETP.GT.U32.AND.EX P0, PT, R9, RZ, PT, P0 ;  /* 0x000000ff0900720c */ /* 0x000fda0003f04100 */
[----:B------:R-:W-:Y:S05]  /*0120*/  @P0 BRA `(.L_x_61) ;  /* 0x0000001400340947 */ /* 0x000fea0003800000 */
[----:B------:R-:W0:Y:S01]  /*0130*/  S2R R0, SR_TID.X ;  /* 0x0000000000007919 */ /* 0x000e220000002100 */
[----:B------:R-:W-:Y:S01]  /*0140*/  BSSY.RECONVERGENT B1, `(.L_x_62) ;  /* 0x0000009000017945 */ /* 0x000fe20003800200 */
[----:B------:R-:W-:Y:S02]  /*0150*/  CS2R R4, SRZ ;  /* 0x0000000000047805 */ /* 0x000fe4000001ff00 */
[----:B0-----:R-:W-:Y:S01]  /*0160*/  ISETP.GE.U32.AND P0, PT, R0, R8, PT ;  /* 0x000000080000720c */ /* 0x001fe20003f06070 */
[----:B------:R-:W-:-:S12]  /*0170*/  IMAD.MOV.U32 R2, RZ, RZ, R0 ;  /* 0x000000ffff027224 */ /* 0x000fd800078e0000 */
[----:B------:R-:W-:Y:S05]  /*0180*/  @P0 BRA `(.L_x_63) ;  /* 0x0000000000100947 */ /* 0x000fea0003800000 */
[----:B------:R-:W0:Y:S02]  /*0190*/  LDC.64 R4, c[0x0][0x380] ;  /* 0x0000e000ff047b82 */ /* 0x000e240000000a00 */
[----:B0-----:R-:W-:-:S06]  /*01a0*/  IMAD.WIDE.U32 R4, R0, 0x8, R4 ;  /* 0x0000000800047825 */ /* 0x001fcc00078e0004 */
[----:B------:R-:W5:Y:S01]  /*01b0*/  LDG.E.64 R4, desc[UR6][R4.64] ;  /* 0x0000000604047981 */ /* 0x000f62000c1e1b00 */
[----:B------:R-:W-:-:S07]  /*01c0*/  VIADD R2, R0, 0x200 ;  /* 0x0000020000027836 */ /* 0x000fce0000000000 */
.L_x_63:
[----:B------:R-:W-:Y:S05]  /*01d0*/  BSYNC.RECONVERGENT B1 ;  /* 0x0000000000017941 */ /* 0x000fea0003800200 */
.L_x_62:
[----:B------:R-:W-:Y:S01]  /*01e0*/  ISETP.GE.U32.AND P0, PT, R2, R8, PT ;  /* 0x000000080200720c */ /* 0x000fe20003f06070 */
[----:B------:R-:W-:-:S12]  /*01f0*/  BSSY.RECONVERGENT B1, `(.L_x_64) ;  /* 0x000006d000017945 */ /* 0x000fd80003800200 */
[----:B------:R-:W-:Y:S05]  /*0200*/  @P0 BRA `(.L_x_65) ;  /* 0x0000000400ac0947 */ /* 0x000fea0003800000 */
[----:B------:R-:W-:Y:S01]  /*0210*/  LOP3.LUT R3, RZ, R2, RZ, 0x33, !PT ;  /* 0x00000002ff037212 */ /* 0x000fe200078e33ff */
[----:B------:R-:W-:Y:S04]  /*0220*/  BSSY.RECONVERGENT B2, `(.L_x_66) ;  /* 0x0000033000027945 */ /* 0x000fe80003800200 */
[----:B------:R-:W-:-:S05]  /*0230*/  IMAD.IADD R6, R3, 0x1, R8 ;  /* 0x0000000103067824 */ /* 0x000fca00078e0208 */
[C---:B------:R-:W-:Y:S02]  /*0240*/  ISETP.GE.U32.AND P1, PT, R6.reuse, 0x1e00, PT ;  /* 0x00001e000600780c */ /* 0x040fe40003f26070 */
[----:B------:R-:W-:-:S04]  /*0250*/  LEA.HI R3, R6, 0x1, RZ, 0x17 ;  /* 0x0000000106037811 */ /* 0x000fc800078fb8ff */
[----:B------:R-:W-:-:S04]  /*0260*/  LOP3.LUT R43, R3, 0xf, RZ, 0xc0, !PT ;  /* 0x0000000f032b7812 */ /* 0x000fc800078ec0ff */
[----:B------:R-:W-:-:S03]  /*0270*/  ISETP.NE.AND P0, PT, R43, RZ, PT ;  /* 0x000000ff2b00720c */ /* 0x000fc60003f05270 */
[----:B------:R-:W-:Y:S10]  /*0280*/  @!P1 BRA `(.L_x_67) ;  /* 0x0000000000b09947 */ /* 0x000ff40003800000 */
[----:B------:R-:W0:Y:S01]  /*0290*/  LDC.64 R6, c[0x0][0x380] ;  /* 0x0000e000ff067b82 */ /* 0x000e220000000a00 */
[----:B------:R-:W-:-:S05]  /*02a0*/  LOP3.LUT R42, R3, 0xfffff0, RZ, 0xc0, !PT ;  /* 0x00fffff0032a7812 */ /* 0x000fca00078ec0ff */
[----:B------:R-:W-:Y:S02]  /*02b0*/  IMAD.MOV R42, RZ, RZ, -R42 ;  /* 0x000000ffff2a7224 */ /* 0x000fe400078e0a2a */
[----:B0-----:R-:W-:-:S03]  /*02c0*/  IMAD.WIDE.U32 R6, R2, 0x8, R6 ;  /* 0x0000000802067825 */ /* 0x001fc600078e0006 */
[----:B------:R-:W-:-:S05]  /*02d0*/  IADD3 R6, P1, PT, R6, 0x8000, RZ ;  /* 0x0000800006067810 */ /* 0x000fca0007f3e0ff */
[----:B------:R-:W-:-:S08]  /*02e0*/  IMAD.X R7, RZ, RZ, R7, P1 ;  /* 0x000000ffff077224 */ /* 0x000fd000008e0607 */
.L_x_68:
[----:B------:R-:W2:Y:S04]  /*02f0*/  LDG.E.64 R10, desc[UR6][R6.64+-0x8000] ;  /* 0xff800006060a7981 */ /* 0x000ea8000c1e1b00 */
[----:B------:R-:W3:Y:S04]  /*0300*/  LDG.E.64 R12, desc[UR6][R6.64+-0x7000] ;  /* 0xff900006060c7981 */ /* 0x000ee8000c1e1b00 */
[----:B------:R-:W4:Y:S04]  /*0310*/  LDG.E.64 R14, desc[UR6][R6.64+-0x6000] ;  /* 0xffa00006060e7981 */ /* 0x000f28000c1e1b00 */
        /* <DEDUP_REMOVED lines=12> */
[----:B------:R0:W4:Y:S01]  /*03e0*/  LDG.E.64 R40, desc[UR6][R6.64+0x7000] ;  /* 0x0070000606287981 */ /* 0x000122000c1e1b00 */
[----:B------:R-:W-:-:S02]  /*03f0*/  VIADD R42, R42, 0x10 ;  /* 0x000000102a2a7836 */ /* 0x000fc40000000000 */
[----:B------:R-:W-:-:S03]  /*0400*/  VIADD R2, R2, 0x2000 ;  /* 0x0000200002027836 */ /* 0x000fc60000000000 */
[----:B------:R-:W-:Y:S02]  /*0410*/  ISETP.NE.AND P1, PT, R42, RZ, PT ;  /* 0x000000ff2a00720c */ /* 0x000fe40003f25270 */
[----:B0-----:R-:W-:-:S05]  /*0420*/  IADD3 R6, P2, PT, R6, 0x10000, RZ ;  /* 0x0001000006067810 */ /* 0x001fca0007f5e0ff */
[----:B------:R-:W-:Y:S01]  /*0430*/  IMAD.X R7, RZ, RZ, R7, P2 ;  /* 0x000000ffff077224 */ /* 0x000fe200010e0607 */
        /* <DEDUP_REMOVED lines=16> */
[----:B------:R-:W-:Y:S10]  /*0540*/  @P1 BRA `(.L_x_68) ;  /* 0xfffffffc00681947 */ /* 0x000ff4000383ffff */
.L_x_67:
[----:B------:R-:W-:Y:S05]  /*0550*/  BSYNC.RECONVERGENT B2 ;  /* 0x0000000000027941 */ /* 0x000fea0003800200 */
.L_x_66:
[----:B------:R-:W-:Y:S05]  /*0560*/  @!P0 BRA `(.L_x_65) ;  /* 0x0000000000d48947 */ /* 0x000fea0003800000 */
[----:B------:R-:W-:Y:S01]  /*0570*/  ISETP.GE.U32.AND P0, PT, R43, 0x8, PT ;  /* 0x000000082b00780c */ /* 0x000fe20003f06070 */
[----:B------:R-:W-:Y:S01]  /*0580*/  BSSY.RECONVERGENT B2, `(.L_x_69) ;  /* 0x0000017000027945 */ /* 0x000fe20003800200 */
[----:B------:R-:W-:-:S04]  /*0590*/  LOP3.LUT R26, R3, 0x7, RZ, 0xc0, !PT ;  /* 0x00000007031a7812 */ /* 0x000fc800078ec0ff */
[----:B------:R-:W-:-:S07]  /*05a0*/  ISETP.NE.AND P1, PT, R26, RZ, PT ;  /* 0x000000ff1a00720c */ /* 0x000fce0003f25270 */
[----:B------:R-:W-:Y:S06]  /*05b0*/  @!P0 BRA `(.L_x_70) ;  /* 0x00000000004c8947 */ /* 0x000fec0003800000 */
[----:B------:R-:W0:Y:S02]  /*05c0*/  LDC.64 R6, c[0x0][0x380] ;  /* 0x0000e000ff067b82 */ /* 0x000e240000000a00 */
[----:B0-----:R-:W-:-:S05]  /*05d0*/  IMAD.WIDE R6, R2, 0x8, R6 ;  /* 0x0000000802067825 */ /* 0x001fca00078e0206 */
        /* <DEDUP_REMOVED lines=17> */
.L_x_70:
[----:B------:R-:W-:Y:S05]  /*06f0*/  BSYNC.RECONVERGENT B2 ;  /* 0x0000000000027941 */ /* 0x000fea0003800200 */
.L_x_69:
        /* <DEDUP_REMOVED lines=17> */
.L_x_72:
[----:B------:R-:W-:Y:S05]  /*0810*/  BSYNC.RECONVERGENT B2 ;  /* 0x0000000000027941 */ /* 0x000fea0003800200 */
.L_x_71:
[----:B------:R-:W-:Y:S05]  /*0820*/  @!P1 BRA `(.L_x_65) ;  /* 0x0000000000249947 */ /* 0x000fea0003800000 */
[----:B------:R-:W0:Y:S01]  /*0830*/  LDC.64 R10, c[0x0][0x380] ;  /* 0x0000e000ff0a7b82 */ /* 0x000e220000000a00 */
[----:B------:R-:W-:-:S07]  /*0840*/  IMAD.MOV R3, RZ, RZ, -R3 ;  /* 0x000000ffff037224 */ /* 0x000fce00078e0a03 */
.L_x_73:
[----:B0-----:R-:W-:-:S06]  /*0850*/  IMAD.WIDE R6, R2, 0x8, R10 ;  /* 0x0000000802067825 */ /* 0x001fcc00078e020a */
[----:B------:R-:W2:Y:S01]  /*0860*/  LDG.E.64 R6, desc[UR6][R6.64] ;  /* 0x0000000606067981 */ /* 0x000ea2000c1e1b00 */
[----:B------:R-:W-:Y:S02]  /*0870*/  VIADD R3, R3, 0x1 ;  /* 0x0000000103037836 */ /* 0x000fe40000000000 */
[----:B------:R-:W-:-:S03]  /*0880*/  VIADD R2, R2, 0x200 ;  /* 0x0000020002027836 */ /* 0x000fc60000000000 */
[----:B------:R-:W-:Y:S01]  /*0890*/  ISETP.NE.AND P0, PT, R3, RZ, PT ;  /* 0x000000ff0300720c */ /* 0x000fe20003f05270 */
[----:B--2--5:R-:W-:-:S12]  /*08a0*/  DADD R4, R6, R4 ;  /* 0x0000000006047229 */ /* 0x024fd80000000004 */
[----:B------:R-:W-:Y:S05]  /*08b0*/  @P0 BRA `(.L_x_73) ;  /* 0xfffffffc00e40947 */ /* 0x000fea000383ffff */
.L_x_65:
[----:B------:R-:W-:Y:S05]  /*08c0*/  BSYNC.RECONVERGENT B1 ;  /* 0x0000000000017941 */ /* 0x000fea0003800200 */
.L_x_64:
[----:B------:R-:W-:-:S04]  /*08d0*/  ISETP.GE.U32.AND P0, PT, R8, 0x200, PT ;  /* 0x000002000800780c */ /* 0x000fc80003f06070 */
[----:B------:R-:W-:-:S13]  /*08e0*/  ISETP.GE.U32.AND.EX P0, PT, R9, RZ, PT, P0 ;  /* 0x000000ff0900720c */ /* 0x000fda0003f06100 */
        /* <DEDUP_REMOVED lines=32> */
[----:B------:R-:W-:Y:S02]  /*0af0*/  ISETP.GT.AND P0, PT, R10, 0xf, PT ;  /* 0x0000000f0a00780c */ /* 0x000fe40003f04270 */
[----:B------:R-:W-:Y:S01]  /*0b00*/  @!P1 LOP3.LUT R8, R4, 0xf8, RZ, 0xc0, !PT ;  /* 0x000000f804089812 */ /* 0x000fe200078ec0ff */
[----:B------:R-:W0:Y:S04]  /*0b10*/  SHFL.DOWN PT, R3, R7, 0x10, 0x1f ;  /* 0x0a001f0007037f89 */ /* 0x000e2800000e0000 */
[----:B------:R-:W-:Y:S01]  /*0b20*/  @!P1 IMAD.IADD R9, R8, 0x1, R9 ;  /* 0x0000000108099824 */ /* 0x000fe200078e0209 */
[----:B0-----:R-:W-:-:S07]  /*0b30*/  DADD R4, R2, R6 ;  /* 0x0000000002047229 */ /* 0x001fce0000000006 */
[----:B------:R0:W-:Y:S01]  /*0b40*/  @!P1 STS.64 [R9+0x10], R4 ;  /* 0x0000100409009388 */ /* 0x0001e20000000a00 */
[----:B------:R-:W-:Y:S01]  /*0b50*/  BAR.SYNC.DEFER_BLOCKING 0x0 ;  /* 0x0000000000007b1d */ /* 0x000fe20000010000 */
[----:B------:R-:W-:Y:S02]  /*0b60*/  ISETP.NE.AND P1, PT, R0, RZ, PT ;  /* 0x000000ff0000720c */ /* 0x000fe40003f25270 */
[----:B------:R-:W-:Y:S02]  /*0b70*/  FSEL R2, R6, R4, P0 ;  /* 0x0000000406027208 */ /* 0x000fe40000000000 */
[----:B------:R-:W-:-:S09]  /*0b80*/  FSEL R3, R7, R5, P0 ;  /* 0x0000000507037208 */ /* 0x000fd20000000000 */
[----:B0-----:R-:W-:Y:S05]  /*0b90*/  @P1 BRA `(.L_x_75) ;  /* 0x00000018008c1947 */ /* 0x001fea0003800000 */
        /* <DEDUP_REMOVED lines=27> */
.L_x_74:
[----:B------:R-:W-:Y:S01]  /*0d50*/  LOP3.LUT R2, R0, 0x3e0, RZ, 0xc0, !PT ;  /* 0x000003e000027812 */ /* 0x000fe200078ec0ff */
[----:B------:R-:W0:Y:S03]  /*0d60*/  S2R R12, SR_LANEID ;  /* 0x00000000000c7919 */ /* 0x000e260000000000 */
[----:B------:R-:W-:Y:S01]  /*0d70*/  LOP3.LUT R7, RZ, R2, RZ, 0x33, !PT ;  /* 0x00000002ff077212 */ /* 0x000fe200078e33ff */
[----:B------:R-:W-:-:S04]  /*0d80*/  VIADD R3, R2, 0x20 ;  /* 0x0000002002037836 */ /* 0x000fc80000000000 */
[----:B------:R-:W-:Y:S01]  /*0d90*/  IMAD.IADD R7, R7, 0x1, R8 ;  /* 0x0000000107077824 */ /* 0x000fe200078e0208 */
[----:B------:R-:W-:-:S04]  /*0da0*/  ISETP.GT.U32.AND P0, PT, R3, R8, PT ;  /* 0x000000080300720c */ /* 0x000fc80003f04070 */
[----:B------:R-:W-:-:S05]  /*0db0*/  SEL R13, R7, 0x1f, P0 ;  /* 0x0000001f070d7807 */ /* 0x000fca0000000000 */
[----:B-----5:R-:W-:Y:S04]  /*0dc0*/  SHFL.DOWN PT, R2, R4, 0x1, R13 ;  /* 0x0820000004027989 */ /* 0x020fe800000e000d */
[----:B------:R-:W1:Y:S01]  /*0dd0*/  SHFL.DOWN PT, R3, R5, 0x1, R13 ;  /* 0x0820000005037989 */ /* 0x000e6200000e000d */
[C---:B0-----:R-:W-:Y:S01]  /*0de0*/  ISETP.GE.AND P0, PT, R12.reuse, R13, PT ;  /* 0x0000000d0c00720c */ /* 0x041fe20003f06270 */
[C---:B------:R-:W-:Y:S01]  /*0df0*/  VIADD R10, R12.reuse, 0x2 ;  /* 0x000000020c0a7836 */ /* 0x040fe20000000000 */
[----:B------:R-:W-:Y:S01]  /*0e00*/  ISETP.NE.AND P1, PT, R12, RZ, PT ;  /* 0x000000ff0c00720c */ /* 0x000fe20003f25270 */
[----:B-1----:R-:W-:-:S10]  /*0e10*/  DADD R2, R2, R4 ;  /* 0x0000000002027229 */ /* 0x002fd40000000004 */
[----:B------:R-:W-:Y:S01]  /*0e20*/  FSEL R6, R2, R4, !P0 ;  /* 0x0000000402067208 */ /* 0x000fe20004000000 */
[----:B------:R-:W-:Y:S01]  /*0e30*/  VIADD R4, R12, 0x4 ;  /* 0x000000040c047836 */ /* 0x000fe20000000000 */
[----:B------:R-:W-:Y:S02]  /*0e40*/  FSEL R7, R3, R5, !P0 ;  /* 0x0000000503077208 */ /* 0x000fe40004000000 */
[----:B------:R-:W-:Y:S01]  /*0e50*/  ISETP.GT.AND P0, PT, R10, R13, PT ;  /* 0x0000000d0a00720c */ /* 0x000fe20003f04270 */
[----:B------:R-:W-:Y:S04]  /*0e60*/  SHFL.DOWN PT, R2, R6, 0x2, R13 ;  /* 0x0840000006027989 */ /* 0x000fe800000e000d */
[----:B------:R-:W0:Y:S02]  /*0e70*/  SHFL.DOWN PT, R3, R7, 0x2, R13 ;  /* 0x0840000007037989 */ /* 0x000e2400000e000d */
[----:B0-----:R-:W-:-:S10]  /*0e80*/  DADD R2, R2, R6 ;  /* 0x0000000002027229 */ /* 0x001fd40000000006 */
[----:B------:R-:W-:Y:S01]  /*0e90*/  FSEL R10, R6, R2, P0 ;  /* 0x00000002060a7208 */ /* 0x000fe20000000000 */
[----:B------:R-:W-:Y:S01]  /*0ea0*/  VIADD R6, R12, 0x8 ;  /* 0x000000080c067836 */ /* 0x000fe20000000000 */
[----:B------:R-:W-:Y:S02]  /*0eb0*/  FSEL R11, R7, R3, P0 ;  /* 0x00000003070b7208 */ /* 0x000fe40000000000 */
[----:B------:R-:W-:Y:S01]  /*0ec0*/  ISETP.GT.AND P0, PT, R4, R13, PT ;  /* 0x0000000d0400720c */ /* 0x000fe20003f04270 */
[----:B------:R-:W-:Y:S04]  /*0ed0*/  SHFL.DOWN PT, R2, R10, 0x4, R13 ;  /* 0x088000000a027989 */ /* 0x000fe800000e000d */
[----:B------:R-:W0:Y:S02]  /*0ee0*/  SHFL.DOWN PT, R3, R11, 0x4, R13 ;  /* 0x088000000b037989 */ /* 0x000e2400000e000d */
[----:B0-----:R-:W-:-:S10]  /*0ef0*/  DADD R2, R2, R10 ;  /* 0x0000000002027229 */ /* 0x001fd4000000000a */
[----:B------:R-:W-:Y:S02]  /*0f00*/  FSEL R4, R10, R2, P0 ;  /* 0x000000020a047208 */ /* 0x000fe40000000000 */
[----:B------:R-:W-:Y:S02]  /*0f10*/  FSEL R5, R11, R3, P0 ;  /* 0x000000030b057208 */ /* 0x000fe40000000000 */
[----:B------:R-:W-:Y:S01]  /*0f20*/  ISETP.GT.AND P0, PT, R6, R13, PT ;  /* 0x0000000d0600720c */ /* 0x000fe20003f04270 */
[----:B------:R-:W-:Y:S01]  /*0f30*/  SHFL.DOWN PT, R2, R4, 0x8, R13 ;  /* 0x0900000004027989 */ /* 0x000fe200000e000d */
[----:B------:R-:W-:-:S03]  /*0f40*/  @!P1 MOV R10, 0x400 ;  /* 0x00000400000a9802 */ /* 0x000fc60000000f00 */
[----:B------:R-:W0:Y:S01]  /*0f50*/  SHFL.DOWN PT, R3, R5, 0x8, R13 ;  /* 0x0900000005037989 */ /* 0x000e2200000e000d */
[----:B------:R-:W1:Y:S01]  /*0f60*/  @!P1 S2R R11, SR_CgaCtaId ;  /* 0x00000000000b9919 */ /* 0x000e620000008800 */
[----:B0-----:R-:W-:-:S10]  /*0f70*/  DADD R2, R2, R4 ;  /* 0x0000000002027229 */ /* 0x001fd40000000004 */
[----:B------:R-:W-:Y:S01]  /*0f80*/  FSEL R6, R4, R2, P0 ;  /* 0x0000000204067208 */ /* 0x000fe20000000000 */
[----:B------:R-:W-:Y:S01]  /*0f90*/  VIADD R4, R12, 0x10 ;  /* 0x000000100c047836 */ /* 0x000fe20000000000 */
[----:B------:R-:W-:Y:S02]  /*0fa0*/  FSEL R7, R5, R3, P0 ;  /* 0x0000000305077208 */ /* 0x000fe40000000000 */
[----:B------:R-:W-:Y:S01]  /*0fb0*/  @!P1 SHF.R.U32.HI R5, RZ, 0x2, R0 ;  /* 0x00000002ff059819 */ /* 0x000fe20000011600 */
[----:B------:R-:W-:Y:S01]  /*0fc0*/  SHFL.DOWN PT, R2, R6, 0x10, R13 ;  /* 0x0a00000006027989 */ /* 0x000fe200000e000d */
[----:B-1----:R-:W-:Y:S02]  /*0fd0*/  @!P1 LEA R10, R11, R10, 0x18 ;  /* 0x0000000a0b0a9211 */ /* 0x002fe400078ec0ff */
[----:B------:R-:W-:Y:S01]  /*0fe0*/  @!P1 LOP3.LUT R5, R5, 0xf8, RZ, 0xc0, !PT ;  /* 0x000000f805059812 */ /* 0x000fe200078ec0ff */
[----:B------:R-:W0:Y:S01]  /*0ff0*/  SHFL.DOWN PT, R3, R7, 0x10, R13 ;  /* 0x0a00000007037989 */ /* 0x000e2200000e000d */
[----:B------:R-:W-:-:S03]  /*1000*/  ISETP.GT.AND P0, PT, R4, R13, PT ;  /* 0x0000000d0400720c */ /* 0x000fc60003f04270 */
[----:B------:R-:W-:Y:S01]  /*1010*/  @!P1 IMAD.IADD R5, R5, 0x1, R10 ;  /* 0x0000000105059824 */ /* 0x000fe200078e020a */
[----:B0-----:R-:W-:-:S10]  /*1020*/  DADD R2, R2, R6 ;  /* 0x0000000002027229 */ /* 0x001fd40000000006 */
[----:B------:R-:W-:Y:S02]  /*1030*/  FSEL R2, R6, R2, P0 ;  /* 0x0000000206027208 */ /* 0x000fe40000000000 */
[----:B------:R-:W-:-:S05]  /*1040*/  FSEL R3, R7, R3, P0 ;  /* 0x0000000307037208 */ /* 0x000fca0000000000 */
[----:B------:R0:W-:Y:S01]  /*1050*/  @!P1 STS.64 [R5+0x10], R2 ;  /* 0x0000100205009388 */ /* 0x0001e20000000a00 */
[----:B------:R-:W-:Y:S01]  /*1060*/  BAR.SYNC.DEFER_BLOCKING 0x0 ;  /* 0x0000000000007b1d */ /* 0x000fe20000010000 */
[----:B------:R-:W-:-:S13]  /*1070*/  ISETP.NE.AND P1, PT, R0, RZ, PT ;  /* 0x000000ff0000720c */ /* 0x000fda0003f25270 */
[----:B0-----:R-:W-:Y:S05]  /*1080*/  @P1 BRA `(.L_x_75) ;  /* 0x0000001400501947 */ /* 0x001fea0003800000 */
[----:B------:R-:W0:Y:S01]  /*1090*/  S2UR UR5, SR_CgaCtaId ;  /* 0x00000000000579c3 */ /* 0x000e220000008800 */
[----:B------:R-:W-:Y:S01]  /*10a0*/  UMOV UR4, 0x400 ;  /* 0x0000040000047882 */ /* 0x000fe20000000000 */
[----:B------:R-:W-:-:S04]  /*10b0*/  ISETP.GT.U32.AND P0, PT, R8, 0x20, PT ;  /* 0x000000200800780c */ /* 0x000fc80003f04070 */
[----:B------:R-:W-:Y:S01]  /*10c0*/  ISETP.GT.U32.AND.EX P0, PT, R9, RZ, PT, P0 ;  /* 0x000000ff0900720c */ /* 0x000fe20003f04100 */
[----:B0-----:R-:W-:-:S09]  /*10d0*/  ULEA UR4, UR5, UR4, 0x18 ;  /* 0x0000000405047291 */ /* 0x001fd2000f8ec0ff */
[----:B------:R-:W0:Y:S04]  /*10e0*/  LDS.64 R4, [UR4+0x18] ;  /* 0x00001804ff047984 */ /* 0x000e280008000a00 */
[----:B------:R-:W1:Y:S01]  /*10f0*/  LDS.128 R12, [UR4+0x20] ;  /* 0x00002004ff0c7984 */ /* 0x000e620008000c00 */
[----:B0-----:R-:W-:-:S10]  /*1100*/  DADD R4, R2, R4 ;  /* 0x0000000002047229 */ /* 0x001fd40000000004 */
[----:B------:R-:W-:Y:S02]  /*1110*/  FSEL R2, R4, R2, P0 ;  /* 0x0000000204027208 */ /* 0x000fe40000000000 */
[----:B------:R-:W-:Y:S02]  /*1120*/  FSEL R3, R5, R3, P0 ;  /* 0x0000000305037208 */ /* 0x000fe40000000000 */
[----:B------:R-:W0:Y:S01]  /*1130*/  LDS.128 R4, [UR4+0x30] ;  /* 0x00003004ff047984 */ /* 0x000e220008000c00 */
[----:B------:R-:W-:-:S03]  /*1140*/  ISETP.GT.U32.AND P0, PT, R8, 0x40, PT ;  /* 0x000000400800780c */ /* 0x000fc60003f04070 */
[----:B-1----:R-:W-:Y:S01]  /*1150*/  DADD R12, R12, R2 ;  /* 0x000000000c0c7229 */ /* 0x002fe20000000002 */
[----:B------:R-:W-:-:S09]  /*1160*/  ISETP.GT.U32.AND.EX P0, PT, R9, RZ, PT, P0 ;  /* 0x000000ff0900720c */ /* 0x000fd20003f04100 */
[----:B------:R-:W-:Y:S02]  /*1170*/  FSEL R2, R12, R2, P0 ;  /* 0x000000020c027208 */ /* 0x000fe40000000000 */
[----:B------:R-:W-:Y:S02]  /*1180*/  FSEL R3, R13, R3, P0 ;  /* 0x000000030d037208 */ /* 0x000fe40000000000 */
[----:B------:R-:W-:-:S04]  /*1190*/  ISETP.GT.U32.AND P0, PT, R8, 0x60, PT ;  /* 0x000000600800780c */ /* 0x000fc80003f04070 */
[----:B------:R-:W-:Y:S01]  /*11a0*/  DADD R14, R2, R14 ;  /* 0x00000000020e7229 */ /* 0x000fe2000000000e */
[----:B------:R-:W-:-:S09]  /*11b0*/  ISETP.GT.U32.AND.EX P0, PT, R9, RZ, PT, P0 ;  /* 0x000000ff0900720c */ /* 0x000fd20003f04100 */
[----:B------:R-:W-:Y:S02]  /*11c0*/  FSEL R2, R14, R2, P0 ;  /* 0x000000020e027208 */ /* 0x000fe40000000000 */
[----:B------:R-:W-:Y:S02]  /*11d0*/  FSEL R3, R15, R3, P0 ;  /* 0x000000030f037208 */ /* 0x000fe40000000000 */
[----:B------:R-:W1:Y:S01]  /*11e0*/  LDS.128 R12, [UR4+0x40] ;  /* 0x00004004ff0c7984 */ /* 0x000e620008000c00 */
[----:B------:R-:W-:-:S03]  /*11f0*/  ISETP.GT.U32.AND P0, PT, R8, 0x80, PT ;  /* 0x000000800800780c */ /* 0x000fc60003f04070 */
[----:B0-----:R-:W-:Y:S01]  /*1200*/  DADD R4, R4, R2 ;  /* 0x0000000004047229 */ /* 0x001fe20000000002 */
        /* <DEDUP_REMOVED lines=52> */
[----:B------:R-:W-:-:S04]  /*1550*/  ISETP.GT.U32.AND P0, PT, R8, 0x1c0, PT ;  /* 0x000001c00800780c */ /* 0x000fc80003f04070 */
        /* <DEDUP_REMOVED lines=8> */
[----:B------:R-:W-:Y:S01]  /*15e0*/  FSEL R3, R15, R3, P0 ;  /* 0x000000030f037208 */ /* 0x000fe20000000000 */
[----:B------:R-:W-:Y:S06]  /*15f0*/  BRA `(.L_x_75) ;  /* 0x0000000c00f47947 */ /* 0x000fec0003800000 */
.L_x_61:
[----:B------:R-:W0:Y:S01]  /*1600*/  S2R R0, SR_TID.X ;  /* 0x0000000000007919 */ /* 0x000e220000002100 */
[----:B------:R-:W0:Y:S02]  /*1610*/  LDC.64 R4, c[0x0][0x380] ;  /* 0x0000e000ff047b82 */ /* 0x000e240000000a00 */
[----:B0-----:R-:W-:-:S05]  /*1620*/  IMAD.WIDE.U32 R4, R0, 0x8, R4 ;  /* 0x0000000800047825 */ /* 0x001fca00078e0004 */
[----:B------:R-:W2:Y:S04]  /*1630*/  LDG.E.64 R2, desc[UR6][R4.64] ;  /* 0x0000000604027981 */ /* 0x000ea8000c1e1b00 */
[----:B------:R-:W2:Y:S04]  /*1640*/  LDG.E.64 R6, desc[UR6][R4.64+0x1000] ;  /* 0x0010000604067981 */ /* 0x000ea8000c1e1b00 */
[----:B------:R-:W3:Y:S04]  /*1650*/  LDG.E.64 R10, desc[UR6][R4.64+0x2000] ;  /* 0x00200006040a7981 */ /* 0x000ee8000c1e1b00 */
[----:B------:R-:W4:Y:S04]  /*1660*/  LDG.E.64 R12, desc[UR6][R4.64+0x3000] ;  /* 0x00300006040c7981 */ /* 0x000f28000c1e1b00 */
[----:B------:R-:W5:Y:S04]  /*1670*/  LDG.E.64 R14, desc[UR6][R4.64+0x4000] ;  /* 0x00400006040e7981 */ /* 0x000f68000c1e1b00 */
[----:B------:R-:W5:Y:S04]  /*1680*/  LDG.E.64 R16, desc[UR6][R4.64+0x5000] ;  /* 0x0050000604107981 */ /* 0x000f68000c1e1b00 */
[----:B------:R-:W5:Y:S01]  /*1690*/  LDG.E.64 R18, desc[UR6][R4.64+0x6000] ;  /* 0x0060000604127981 */ /* 0x000f62000c1e1b00 */
[----:B--2---:R-:W-:-:S08]  /*16a0*/  DADD R2, R2, R6 ;  /* 0x0000000002027229 */ /* 0x004fd00000000006 */
[----:B---3--:R-:W-:-:S08]  /*16b0*/  DADD R2, R10, R2 ;  /* 0x000000000a027229 */ /* 0x008fd00000000002 */
[----:B----4-:R-:W-:Y:S01]  /*16c0*/  DADD R2, R12, R2 ;  /* 0x000000000c027229 */ /* 0x010fe20000000002 */
[----:B------:R-:W-:-:S04]  /*16d0*/  IADD3 R12, P1, PT, R8, -0xe00, RZ ;  /* 0xfffff200080c7810 */ /* 0x000fc80007f3e0ff */
[----:B------:R-:W-:Y:S02]  /*16e0*/  ISETP.GE.U32.AND P0, PT, R12, 0xe00, PT ;  /* 0x00000e000c00780c */ /* 0x000fe40003f06070 */
[----:B------:R-:W-:Y:S01]  /*16f0*/  IADD3.X R13, PT, PT, R9, -0x1, RZ, P1, !PT ;  /* 0xffffffff090d7810 */ /* 0x000fe20000ffe4ff */
[----:B-----5:R-:W-:-:S03]  /*1700*/  DADD R2, R14, R2 ;  /* 0x000000000e027229 */ /* 0x020fc60000000002 */
[----:B------:R-:W-:-:S05]  /*1710*/  ISETP.GE.U32.AND.EX P0, PT, R13, RZ, PT, P0 ;  /* 0x000000ff0d00720c */ /* 0x000fca0003f06100 */
[----:B------:R-:W-:-:S08]  /*1720*/  DADD R2, R16, R2 ;  /* 0x0000000010027229 */ /* 0x000fd00000000002 */
[----:B------:R-:W-:Y:S01]  /*1730*/  DADD R6, R18, R2 ;  /* 0x0000000012067229 */ /* 0x000fe20000000002 */
[----:B------:R-:W-:Y:S02]  /*1740*/  IMAD.MOV.U32 R3, RZ, RZ, 0xe00 ;  /* 0x00000e00ff037424 */ /* 0x000fe400078e00ff */
[----:B------:R-:W-:Y:S01]  /*1750*/  IMAD.MOV.U32 R2, RZ, RZ, RZ ;  /* 0x000000ffff027224 */ /* 0x000fe200078e00ff */
[----:B------:R-:W-:Y:S07]  /*1760*/  @!P0 BRA `(.L_x_76) ;  /* 0x0000000000748947 */ /* 0x000fee0003800000 */
[----:B------:R-:W0:Y:S01]  /*1770*/  LDC.64 R8, c[0x0][0x390] ;  /* 0x0000e400ff087b82 */ /* 0x000e220000000a00 */
[----:B------:R-:W-:Y:S02]  /*1780*/  IMAD.MOV.U32 R3, RZ, RZ, 0xe00 ;  /* 0x00000e00ff037424 */ /* 0x000fe400078e00ff */
[----:B------:R-:W-:-:S07]  /*1790*/  IMAD.MOV.U32 R2, RZ, RZ, RZ ;  /* 0x000000ffff027224 */ /* 0x000fce00078e00ff */
.L_x_78:
[----:B------:R-:W-:-:S04]  /*17a0*/  LEA R16, P0, R3, R4, 0x3 ;  /* 0x0000000403107211 */ /* 0x000fc800078018ff */
[----:B------:R-:W-:-:S05]  /*17b0*/  LEA.HI.X R17, R3, R5, R2, 0x3, P0 ;  /* 0x0000000503117211 */ /* 0x000fca00000f1c02 */
[----:B------:R-:W2:Y:S04]  /*17c0*/  LDG.E.64 R18, desc[UR6][R16.64] ;  /* 0x0000000610127981 */ /* 0x000ea8000c1e1b00 */
[----:B------:R-:W3:Y:S04]  /*17d0*/  LDG.E.64 R20, desc[UR6][R16.64+0x1000] ;  /* 0x0010000610147981 */ /* 0x000ee8000c1e1b00 */
[----:B------:R-:W4:Y:S04]  /*17e0*/  LDG.E.64 R22, desc[UR6][R16.64+0x2000] ;  /* 0x0020000610167981 */ /* 0x000f28000c1e1b00 */
[----:B------:R-:W5:Y:S04]  /*17f0*/  LDG.E.64 R24, desc[UR6][R16.64+0x3000] ;  /* 0x0030000610187981 */ /* 0x000f68000c1e1b00 */
[----:B------:R-:W5:Y:S04]  /*1800*/  LDG.E.64 R26, desc[UR6][R16.64+0x4000] ;  /* 0x00400006101a7981 */ /* 0x000f68000c1e1b00 */
[----:B------:R-:W5:Y:S04]  /*1810*/  LDG.E.64 R10, desc[UR6][R16.64+0x5000] ;  /* 0x00500006100a7981 */ /* 0x000f68000c1e1b00 */
[----:B------:R-:W5:Y:S01]  /*1820*/  LDG.E.64 R14, desc[UR6][R16.64+0x6000] ;  /* 0x00600006100e7981 */ /* 0x000f62000c1e1b00 */
[----:B--2---:R-:W-:Y:S01]  /*1830*/  DADD R18, R18, R6 ;  /* 0x0000000012127229 */ /* 0x004fe20000000006 */
[----:B0-----:R-:W-:-:S04]  /*1840*/  IADD3 R6, P1, PT, -R3, R8, RZ ;  /* 0x0000000803067210 */ /* 0x001fc80007f3e1ff */
[----:B------:R-:W-:Y:S01]  /*1850*/  ISETP.GE.U32.AND P0, PT, R6, 0xe00, PT ;  /* 0x00000e000600780c */ /* 0x000fe20003f06070 */
[----:B------:R-:W-:Y:S02]  /*1860*/  IMAD.X R6, R9, 0x1, ~R2, P1 ;  /* 0x0000000109067824 */ /* 0x000fe400008e0e02 */
[----:B---3--:R-:W-:-:S03]  /*1870*/  DADD R18, R20, R18 ;  /* 0x0000000014127229 */ /* 0x008fc60000000012 */
[----:B------:R-:W-:-:S05]  /*1880*/  ISETP.GE.U32.AND.EX P0, PT, R6, RZ, PT, P0 ;  /* 0x000000ff0600720c */ /* 0x000fca0003f06100 */
[----:B----4-:R-:W-:-:S08]  /*1890*/  DADD R18, R22, R18 ;  /* 0x0000000016127229 */ /* 0x010fd00000000012 */
[----:B-----5:R-:W-:-:S08]  /*18a0*/  DADD R18, R24, R18 ;  /* 0x0000000018127229 */ /* 0x020fd00000000012 */
[----:B------:R-:W-:-:S08]  /*18b0*/  DADD R18, R26, R18 ;  /* 0x000000001a127229 */ /* 0x000fd00000000012 */
[----:B------:R-:W-:-:S08]  /*18c0*/  DADD R10, R10, R18 ;  /* 0x000000000a0a7229 */ /* 0x000fd00000000012 */
[----:B------:R-:W-:Y:S01]  /*18d0*/  DADD R6, R14, R10 ;  /* 0x000000000e067229 */ /* 0x000fe2000000000a */
[----:B------:R-:W-:Y:S10]  /*18e0*/  @!P0 BRA `(.L_x_77) ;  /* 0x0000000800208947 */ /* 0x000ff40003800000 */
[----:B------:R-:W-:-:S05]  /*18f0*/  IADD3 R3, P0, PT, R3, 0xe00, RZ ;  /* 0x00000e0003037810 */ /* 0x000fca0007f1e0ff */
[----:B------:R-:W-:Y:S01]  /*1900*/  IMAD.X R2, RZ, RZ, R2, P0 ;  /* 0x000000ffff027224 */ /* 0x000fe200000e0602 */
[----:B------:R-:W-:-:S04]  /*1910*/  ISETP.GT.U32.AND P0, PT, R3, R12, PT ;  /* 0x0000000c0300720c */ /* 0x000fc80003f04070 */
[----:B------:R-:W-:-:S13]  /*1920*/  ISETP.GT.U32.AND.EX P0, PT, R2, R13, PT, P0 ;  /* 0x0000000d0200720c */ /* 0x000fda0003f04100 */
[----:B------:R-:W-:Y:S05]  /*1930*/  @!P0 BRA `(.L_x_78) ;  /* 0xfffffffc00988947 */ /* 0x000fea000383ffff */
.L_x_76:
[----:B------:R-:W-:Y:S01]  /*1940*/  IMAD.IADD R5, R8, 0x1, -R3 ;  /* 0x0000000108057824 */ /* 0x000fe200078e0a03 */
[----:B------:R-:W-:Y:S01]  /*1950*/  ISETP.GE.U32.AND P1, PT, R3, R8, PT ;  /* 0x000000080300720c */ /* 0x000fe20003f26070 */
[----:B------:R-:W-:Y:S03]  /*1960*/  BSSY.RECONVERGENT B1, `(.L_x_77) ;  /* 0x0000080000017945 */ /* 0x000fe60003800200 */
[----:B------:R-:W-:-:S04]  /*1970*/  ISETP.GE.AND P0, PT, R0, R5, PT ;  /* 0x000000050000720c */ /* 0x000fc80003f06270 */
[----:B------:R-:W-:-:S13]  /*1980*/  ISETP.GE.U32.OR.EX P0, PT, R2, R9, P0, P1 ;  /* 0x000000090200720c */ /* 0x000fda0000706510 */
[----:B------:R-:W-:Y:S05]  /*1990*/  @P0 BRA `(.L_x_79) ;  /* 0x0000000400f00947 */ /* 0x000fea0003800000 */
[----:B------:R-:W-:Y:S01]  /*19a0*/  LOP3.LUT R4, RZ, R0, RZ, 0x33, !PT ;  /* 0x00000000ff047212 */ /* 0x000fe200078e33ff */
[----:B------:R-:W-:Y:S01]  /*19b0*/  BSSY.RECONVERGENT B2, `(.L_x_80) ;  /* 0x0000038000027945 */ /* 0x000fe20003800200 */
[----:B------:R-:W-:Y:S02]  /*19c0*/  IMAD.MOV.U32 R42, RZ, RZ, R0 ;  /* 0x000000ffff2a7224 */ /* 0x000fe400078e0000 */
[----:B------:R-:W-:-:S04]  /*19d0*/  IADD3 R8, PT, PT, -R3, R8, R4 ;  /* 0x0000000803087210 */ /* 0x000fc80007ffe104 */
[C---:B------:R-:W-:Y:S02]  /*19e0*/  ISETP.GE.U32.AND P1, PT, R8.reuse, 0x1e00, PT ;  /* 0x00001e000800780c */ /* 0x040fe40003f26070 */
[----:B------:R-:W-:-:S04]  /*19f0*/  LEA.HI R4, R8, 0x1, RZ, 0x17 ;  /* 0x0000000108047811 */ /* 0x000fc800078fb8ff */
[----:B------:R-:W-:-:S04]  /*1a00*/  LOP3.LUT R5, R4, 0xf, RZ, 0xc0, !PT ;  /* 0x0000000f04057812 */ /* 0x000fc800078ec0ff */
[----:B------:R-:W-:-:S03]  /*1a10*/  ISETP.NE.AND P0, PT, R5, RZ, PT ;  /* 0x000000ff0500720c */ /* 0x000fc60003f05270 */
[----:B------:R-:W-:Y:S10]  /*1a20*/  @!P1 BRA `(.L_x_81) ;  /* 0x0000000000c09947 */ /* 0x000ff40003800000 */
[----:B------:R-:W0:Y:S01]  /*1a30*/  LDCU.64 UR4, c[0x0][0x380] ;  /* 0x00007000ff0477ac */ /* 0x000e220008000a00 */
[----:B------:R-:W-:Y:S01]  /*1a40*/  IADD3 R9, P2, PT, R0, R3, RZ ;  /* 0x0000000300097210 */ /* 0x000fe20007f5e0ff */
[----:B------:R-:W-:Y:S01]  /*1a50*/  IMAD.MOV.U32 R42, RZ, RZ, R0 ;  /* 0x000000ffff2a7224 */ /* 0x000fe200078e0000 */
[----:B------:R-:W-:-:S03]  /*1a60*/  LOP3.LUT R43, R4, 0xfffff0, RZ, 0xc0, !PT ;  /* 0x00fffff0042b7812 */ /* 0x000fc600078ec0ff */
[----:B------:R-:W-:Y:S02]  /*1a70*/  IMAD.X R10, RZ, RZ, R2, P2 ;  /* 0x000000ffff0a7224 */ /* 0x000fe400010e0602 */
[----:B------:R-:W-:Y:S01]  /*1a80*/  IMAD.MOV R43, RZ, RZ, -R43 ;  /* 0x000000ffff2b7224 */ /* 0x000fe200078e0a2b */
[----:B0-----:R-:W-:-:S04]  /*1a90*/  LEA R8, P1, R9, UR4, 0x3 ;  /* 0x0000000409087c11 */ /* 0x001fc8000f8218ff */
[----:B------:R-:W-:Y:S02]  /*1aa0*/  IADD3 R8, P2, PT, R8, 0x8000, RZ ;  /* 0x0000800008087810 */ /* 0x000fe40007f5e0ff */
[----:B------:R-:W-:-:S05]  /*1ab0*/  LEA.HI.X R9, R9, UR5, R10, 0x3, P1 ;  /* 0x0000000509097c11 */ /* 0x000fca00088f1c0a */
[----:B------:R-:W-:-:S07]  /*1ac0*/  IMAD.X R9, RZ, RZ, R9, P2 ;  /* 0x000000ffff097224 */ /* 0x000fce00010e0609 */
.L_x_82:
[----:B------:R-:W2:Y:S04]  /*1ad0*/  LDG.E.64 R10, desc[UR6][R8.64+-0x8000] ;  /* 0xff800006080a7981 */ /* 0x000ea8000c1e1b00 */
[----:B------:R-:W3:Y:S04]  /*1ae0*/  LDG.E.64 R12, desc[UR6][R8.64+-0x7000] ;  /* 0xff900006080c7981 */ /* 0x000ee8000c1e1b00 */
[----:B------:R-:W4:Y:S04]  /*1af0*/  LDG.E.64 R14, desc[UR6][R8.64+-0x6000] ;  /* 0xffa00006080e7981 */ /* 0x000f28000c1e1b00 */
[----:B------:R-:W5:Y:S04]  /*1b00*/  LDG.E.64 R16, desc[UR6][R8.64+-0x5000] ;  /* 0xffb0000608107981 */ /* 0x000f68000c1e1b00 */
        /* <DEDUP_REMOVED lines=11> */
[----:B------:R0:W5:Y:S01]  /*1bc0*/  LDG.E.64 R40, desc[UR6][R8.64+0x7000] ;  /* 0x0070000608287981 */ /* 0x000162000c1e1b00 */
[----:B------:R-:W-:-:S02]  /*1bd0*/  VIADD R43, R43, 0x10 ;  /* 0x000000102b2b7836 */ /* 0x000fc40000000000 */
        /* <DEDUP_REMOVED lines=21> */
.L_x_81:
[----:B------:R-:W-:Y:S05]  /*1d30*/  BSYNC.RECONVERGENT B2 ;  /* 0x0000000000027941 */ /* 0x000fea0003800200 */
.L_x_80:
[----:B------:R-:W-:Y:S05]  /*1d40*/  @!P0 BRA `(.L_x_79) ;  /* 0x0000000400048947 */ /* 0x000fea0003800000 */
[----:B------:R-:W-:Y:S01]  /*1d50*/  ISETP.GE.U32.AND P1, PT, R5, 0x8, PT ;  /* 0x000000080500780c */ /* 0x000fe20003f26070 */
[----:B------:R-:W-:Y:S01]  /*1d60*/  BSSY.RECONVERGENT B2, `(.L_x_83) ;  /* 0x000001a000027945 */ /* 0x000fe20003800200 */
[----:B------:R-:W-:-:S04]  /*1d70*/  LOP3.LUT R26, R4, 0x7, RZ, 0xc0, !PT ;  /* 0x00000007041a7812 */ /* 0x000fc800078ec0ff */
[----:B------:R-:W-:-:S07]  /*1d80*/  ISETP.NE.AND P0, PT, R26, RZ, PT ;  /* 0x000000ff1a00720c */ /* 0x000fce0003f05270 */
[----:B------:R-:W-:Y:S06]  /*1d90*/  @!P1 BRA `(.L_x_84) ;  /* 0x0000000000589947 */ /* 0x000fec0003800000 */
[----:B------:R-:W0:Y:S01]  /*1da0*/  LDCU.64 UR4, c[0x0][0x380] ;  /* 0x00007000ff0477ac */ /* 0x000e220008000a00 */
[----:B------:R-:W-:-:S05]  /*1db0*/  IADD3 R5, P1, PT, R42, R3, RZ ;  /* 0x000000032a057210 */ /* 0x000fca0007f3e0ff */
[----:B------:R-:W-:Y:S01]  /*1dc0*/  IMAD.X R10, RZ, RZ, R2, P1 ;  /* 0x000000ffff0a7224 */ /* 0x000fe200008e0602 */
[----:B0-----:R-:W-:-:S04]  /*1dd0*/  LEA R8, P1, R5, UR4, 0x3 ;  /* 0x0000000405087c11 */ /* 0x001fc8000f8218ff */
        /* <DEDUP_REMOVED lines=18> */
.L_x_84:
[----:B------:R-:W-:Y:S05]  /*1f00*/  BSYNC.RECONVERGENT B2 ;  /* 0x0000000000027941 */ /* 0x000fea0003800200 */
.L_x_83:
        /* <DEDUP_REMOVED lines=20> */
.L_x_86:
[----:B------:R-:W-:Y:S05]  /*2050*/  BSYNC.RECONVERGENT B2 ;  /* 0x0000000000027941 */ /* 0x000fea0003800200 */
.L_x_85:
[----:B------:R-:W-:Y:S05]  /*2060*/  @!P0 BRA `(.L_x_79) ;  /* 0x00000000003c8947 */ /* 0x000fea0003800000 */
[----:B------:R-:W0:Y:S01]  /*2070*/  LDCU.64 UR4, c[0x0][0x380] ;  /* 0x00007000ff0477ac */ /* 0x000e220008000a00 */
[----:B------:R-:W-:Y:S01]  /*2080*/  IADD3 R3, P0, PT, R42, R3, RZ ;  /* 0x000000032a037210 */ /* 0x000fe20007f1e0ff */
[----:B------:R-:W-:-:S04]  /*2090*/  IMAD.MOV R4, RZ, RZ, -R16 ;  /* 0x000000ffff047224 */ /* 0x000fc800078e0a10 */
[----:B------:R-:W-:Y:S01]  /*20a0*/  IMAD.X R2, RZ, RZ, R2, P0 ;  /* 0x000000ffff027224 */ /* 0x000fe200000e0602 */
[----:B0-----:R-:W-:-:S04]  /*20b0*/  LEA R5, P1, R3, UR4, 0x3 ;  /* 0x0000000403057c11 */ /* 0x001fc8000f8218ff */
[----:B------:R-:W-:-:S09]  /*20c0*/  LEA.HI.X R8, R3, UR5, R2, 0x3, P1 ;  /* 0x0000000503087c11 */ /* 0x000fd200088f1c02 */
.L_x_87:
        /* <DEDUP_REMOVED lines=9> */
.L_x_79:
[----:B------:R-:W-:Y:S05]  /*2160*/  BSYNC.RECONVERGENT B1 ;  /* 0x0000000000017941 */ /* 0x000fea0003800200 */
.L_x_77:
        /* <DEDUP_REMOVED lines=40> */
[----:B------:R-:W-:-:S03]  /*23f0*/  FSEL R5, R5, R3, P0 ;  /* 0x0000000305057208 */ /* 0x000fc60000000000 */
[----:B0-----:R-:W-:Y:S02]  /*2400*/  IMAD.MOV.U32 R2, RZ, RZ, R0 ;  /* 0x000000ffff027224 */ /* 0x001fe400078e0000 */
[----:B------:R-:W-:-:S04]  /*2410*/  IMAD.MOV.U32 R3, RZ, RZ, R5 ;  /* 0x000000ffff037224 */ /* 0x000fc800078e0005 */
[----:B------:R-:W-:Y:S05]  /*2420*/  @P1 BRA `(.L_x_75) ;  /* 0x0000000000681947 */ /* 0x000fea0003800000 */
        /* <DEDUP_REMOVED lines=26> */
.L_x_75:
[----:B------:R-:W-:Y:S05]  /*25d0*/  BSYNC.RECONVERGENT B0 ;  /* 0x0000000000007941 */ /* 0x000fea0003800200 */
.L_x_60:
[----:B------:R-:W-:Y:S05]  /*25e0*/  @P1 EXIT ;  /* 0x000000000000194d */ /* 0x000fea0003800000 */
[----:B------:R-:W0:Y:S01]  /*25f0*/  LDCU.64 UR4, c[0x0][0x3a0] ;  /* 0x00007400ff0477ac */ /* 0x000e220008000a00 */
[----:B------:R-:W1:Y:S01]  /*2600*/  LDC.64 R4, c[0x0][0x388] ;  /* 0x0000e200ff047b82 */ /* 0x000e620000000a00 */
[----:B0-----:R-:W-:-:S07]  /*2610*/  DADD R2, R2, UR4 ;  /* 0x0000000402027e29 */ /* 0x001fce0008000000 */
[----:B-1----:R-:W-:Y:S01]  /*2620*/  STG.E.64 desc[UR6][R4.64], R2 ;  /* 0x0000000204007986 */ /* 0x002fe2000c101b06 */
[----:B------:R-:W-:Y:S05]  /*2630*/  EXIT ;  /* 0x000000000000794d */ /* 0x000fea0003800000 */
.L_x_88:
        /* <DEDUP_REMOVED lines=12> */
.L_x_420:


//--------------------- .text._ZN3cub18CUB_300001_SM_10006detail6reduce28DeviceReduceSingleTileKernelINS2_10policy_hubIdjN4cuda3std3__44plusIdEEE10Policy1000EPdSC_iS9_ddNS7_10__identityEEEvT0_T1_T2_T3_T4_T6_ --------------------------
	.section	.text._ZN3cub18CUB_300001_SM_10006detail6reduce28DeviceReduceSingleTileKernelINS2_10policy_hubIdjN4cuda3std3__44plusIdEEE10Policy1000EPdSC_iS9_ddNS7_10__identityEEEvT0_T1_T2_T3_T4_T6_,"ax",@progbits
	.align	128
        .global         _ZN3cub18CUB_300001_SM_10006detail6reduce28DeviceReduceSingleTileKernelINS2_10policy_hubIdjN4cuda3std3__44plusIdEEE10Policy1000EPdSC_iS9_ddNS7_10__identityEEEvT0_T1_T2_T3_T4_T6_
        .type           _ZN3cub18CUB_300001_SM_10006detail6reduce28DeviceReduceSingleTileKernelINS2_10policy_hubIdjN4cuda3std3__44plusIdEEE10Policy1000EPdSC_iS9_ddNS7_10__identityEEEvT0_T1_T2_T3_T4_T6_,@function
        .size           _ZN3cub18CUB_300001_SM_10006detail6reduce28DeviceReduceSingleTileKernelINS2_10policy_hubIdjN4cuda3std3__44plusIdEEE10Policy1000EPdSC_iS9_ddNS7_10__identityEEEvT0_T1_T2_T3_T4_T6_,(.L_x_421 - _ZN3cub18CUB_300001_SM_10006detail6reduce28DeviceReduceSingleTileKernelINS2_10policy_hubIdjN4cuda3std3__44plusIdEEE10Policy1000EPdSC_iS9_ddNS7_10__identityEEEvT0_T1_T2_T3_T4_T6_)
        .other          _ZN3cub18CUB_300001_SM_10006detail6reduce28DeviceReduceSingleTileKernelINS2_10policy_hubIdjN4cuda3std3__44plusIdEEE10Policy1000EPdSC_iS9_ddNS7_10__identityEEEvT0_T1_T2_T3_T4_T6_,@"STO_CUDA_ENTRY STV_DEFAULT"
_ZN3cub18CUB_300001_SM_10006detail6reduce28DeviceReduceSingleTileKernelINS2_10policy_hubIdjN4cuda3std3__44plusIdEEE10Policy1000EPdSC_iS9_ddNS7_10__identityEEEvT0_T1_T2_T3_T4_T6_:
.text._ZN3cub18CUB_300001_SM_10006detail6reduce28DeviceReduceSingleTileKernelINS2_10policy_hubIdjN4cuda3std3__44plusIdEEE10Policy1000EPdSC_iS9_ddNS7_10__identityEEEvT0_T1_T2_T3_T4_T6_:
        /* <DEDUP_REMOVED lines=13> */
.L_x_89:
        /* <DEDUP_REMOVED lines=13> */
.L_x_93:
[----:B------:R-:W-:Y:S05]  /*01a0*/  BSYNC.RECONVERGENT B1 ;  /* 0x0000000000017941 */ /* 0x000fea0003800200 */
.L_x_92:
[----:B------:R-:W-:Y:S01]  /*01b0*/  ISETP.GE.AND P0, PT, R5, R4, PT ;  /* 0x000000040500720c */ /* 0x000fe20003f06270 */
[----:B------:R-:W-:-:S12]  /*01c0*/  BSSY.RECONVERGENT B1, `(.L_x_94) ;  /* 0x0000078000017945 */ /* 0x000fd80003800200 */
[----:B------:R-:W-:Y:S05]  /*01d0*/  @P0 BRA `(.L_x_95) ;  /* 0x0000000400d80947 */ /* 0x000fea0003800000 */
[----:B------:R-:W-:Y:S01]  /*01e0*/  LOP3.LUT R9, RZ, R5, RZ, 0x33, !PT ;  /* 0x00000005ff097212 */ /* 0x000fe200078e33ff */
[----:B------:R-:W-:Y:S04]  /*01f0*/  BSSY.RECONVERGENT B2, `(.L_x_96) ;  /* 0x0000019000027945 */ /* 0x000fe80003800200 */
[----:B------:R-:W-:-:S04]  /*0200*/  IMAD.IADD R9, R9, 0x1, R4 ;  /* 0x0000000109097824 */ /* 0x000fc800078e0204 */
[C---:B------:R-:W-:Y:S01]  /*0210*/  IMAD.HI.U32 R0, R9.reuse, -0x33333333, RZ ;  /* 0xcccccccd09007827 */ /* 0x040fe200078e00ff */
[----:B------:R-:W-:-:S04]  /*0220*/  ISETP.GE.U32.AND P0, PT, R9, 0x780, PT ;  /* 0x000007800900780c */ /* 0x000fc80003f06070 */
[----:B------:R-:W-:-:S04]  /*0230*/  SHF.R.U32.HI R0, RZ, 0x9, R0 ;  /* 0x00000009ff007819 */ /* 0x000fc80000011600 */
[----:B------:R-:W-:-:S04]  /*0240*/  LOP3.LUT R2, R0, 0x3, RZ, 0xc0, !PT ;  /* 0x0000000300027812 */ /* 0x000fc800078ec0ff */
[----:B------:R-:W-:-:S13]  /*0250*/  ISETP.NE.AND P1, PT, R2, 0x3, PT ;  /* 0x000000030200780c */ /* 0x000fda0003f25270 */
[----:B------:R-:W-:Y:S05]  /*0260*/  @!P1 BRA `(.L_x_97) ;  /* 0x0000000000449947 */ /* 0x000fea0003800000 */
[----:B------:R-:W0:Y:S01]  /*0270*/  LDC.64 R8, c[0x0][0x380] ;  /* 0x0000e000ff087b82 */ /* 0x000e220000000a00 */
[----:B------:R-:W-:-:S05]  /*0280*/  VIADD R0, R0, 0x1 ;  /* 0x0000000100007836 */ /* 0x000fca0000000000 */
[----:B------:R-:W-:-:S05]  /*0290*/  LOP3.LUT R0, R0, 0x3, RZ, 0xc0, !PT ;  /* 0x0000000300007812 */ /* 0x000fca00078ec0ff */
[----:B------:R-:W-:Y:S02]  /*02a0*/  IMAD.MOV R0, RZ, RZ, -R0 ;  /* 0x000000ffff007224 */ /* 0x000fe400078e0a00 */
[----:B0-----:R-:W-:-:S04]  /*02b0*/  IMAD.WIDE.U32 R8, R5, 0x8, R8 ;  /* 0x0000000805087825 */ /* 0x001fc800078e0008 */
[----:B------:R-:W-:Y:S02]  /*02c0*/  IMAD.MOV.U32 R2, RZ, RZ, R8 ;  /* 0x000000ffff027224 */ /* 0x000fe400078e0008 */
[----:B------:R-:W-:-:S07]  /*02d0*/  IMAD.MOV.U32 R11, RZ, RZ, R9 ;  /* 0x000000ffff0b7224 */ /* 0x000fce00078e0009 */
.L_x_98:
        /* <DEDUP_REMOVED lines=10> */
.L_x_97:
[----:B------:R-:W-:Y:S05]  /*0380*/  BSYNC.RECONVERGENT B2 ;  /* 0x0000000000027941 */ /* 0x000fea0003800200 */
.L_x_96:
        /* <DEDUP_REMOVED lines=8> */
.L_x_101:
        /* <DEDUP_REMOVED lines=43> */
.L_x_100:
[----:B------:R-:W-:Y:S05]  /*06c0*/  BSYNC.RECONVERGENT B2 ;  /* 0x0000000000027941 */ /* 0x000fea0003800200 */
.L_x_99:
        /* <DEDUP_REMOVED lines=26> */
.L_x_103:
[----:B------:R-:W-:Y:S05]  /*0870*/  BSYNC.RECONVERGENT B2 ;  /* 0x0000000000027941 */ /* 0x000fea0003800200 */
.L_x_102:
        /* <DEDUP_REMOVED lines=12> */
.L_x_95:
[----:B------:R-:W-:Y:S05]  /*0940*/  BSYNC.RECONVERGENT B1 ;  /* 0x0000000000017941 */ /* 0x000fea0003800200 */
.L_x_94:
        /* <DEDUP_REMOVED lines=47> */
[----:B------:R-:W0:Y:S04]  /*0c40*/  LDS.128 R8, [UR4+0x20] ;  /* 0x00002004ff087984 */ /* 0x000e280008000c00 */
[----:B------:R-:W1:Y:S04]  /*0c50*/  LDS.128 R16, [UR4+0x30] ;  /* 0x00003004ff107984 */ /* 0x000e680008000c00 */
[----:B--2---:R-:W2:Y:S01]  /*0c60*/  LDS.128 R4, [UR4+0x40] ;  /* 0x00004004ff047984 */ /* 0x004ea20008000c00 */
[----:B0-----:R-:W-:-:S03]  /*0c70*/  DADD R8, R12, R8 ;  /* 0x000000000c087229 */ /* 0x001fc60000000008 */
[----:B------:R-:W-:Y:S05]  /*0c80*/  LDS.128 R12, [UR4+0x60] ;  /* 0x00006004ff0c7984 */ /* 0x000fea0008000c00 */
[----:B------:R-:W-:Y:S02]  /*0c90*/  DADD R2, R8, R10 ;  /* 0x0000000008027229 */ /* 0x000fe4000000000a */
[----:B------:R-:W0:Y:S06]  /*0ca0*/  LDS.128 R8, [UR4+0x50] ;  /* 0x00005004ff087984 */ /* 0x000e2c0008000c00 */
[----:B-1----:R-:W-:-:S08]  /*0cb0*/  DADD R2, R2, R16 ;  /* 0x0000000002027229 */ /* 0x002fd00000000010 */
[----:B------:R-:W-:-:S08]  /*0cc0*/  DADD R2, R2, R18 ;  /* 0x0000000002027229 */ /* 0x000fd00000000012 */
[----:B--2---:R-:W-:-:S08]  /*0cd0*/  DADD R2, R2, R4 ;  /* 0x0000000002027229 */ /* 0x004fd00000000004 */
[----:B------:R-:W-:Y:S01]  /*0ce0*/  DADD R2, R2, R6 ;  /* 0x0000000002027229 */ /* 0x000fe20000000006 */
[----:B------:R-:W1:Y:S07]  /*0cf0*/  LDS.128 R4, [UR4+0x70] ;  /* 0x00007004ff047984 */ /* 0x000e6e0008000c00 */
[----:B0-----:R-:W-:-:S08]  /*0d00*/  DADD R2, R2, R8 ;  /* 0x0000000002027229 */ /* 0x001fd00000000008 */
[----:B------:R-:W-:Y:S01]  /*0d10*/  DADD R2, R2, R10 ;  /* 0x0000000002027229 */ /* 0x000fe2000000000a */
[----:B------:R-:W0:Y:S07]  /*0d20*/  LDS.128 R8, [UR4+0x80] ;  /* 0x00008004ff087984 */ /* 0x000e2e0008000c00 */
[----:B------:R-:W-:-:S08]  /*0d30*/  DADD R2, R2, R12 ;  /* 0x0000000002027229 */ /* 0x000fd0000000000c */
[----:B------:R-:W-:Y:S01]  /*0d40*/  DADD R2, R2, R14 ;  /* 0x0000000002027229 */ /* 0x000fe2000000000e */
[----:B------:R-:W2:Y:S07]  /*0d50*/  LDS.128 R12, [UR4+0x90] ;  /* 0x00009004ff0c7984 */ /* 0x000eae0008000c00 */
[----:B-1----:R-:W-:-:S08]  /*0d60*/  DADD R2, R2, R4 ;  /* 0x0000000002027229 */ /* 0x002fd00000000004 */
[----:B------:R-:W-:Y:S01]  /*0d70*/  DADD R2, R2, R6 ;  /* 0x0000000002027229 */ /* 0x000fe20000000006 */
[----:B------:R-:W1:Y:S07]  /*0d80*/  LDS.128 R4, [UR4+0xa0] ;  /* 0x0000a004ff047984 */ /* 0x000e6e0008000c00 */
[----:B0-----:R-:W-:Y:S01]  /*0d90*/  DADD R2, R2, R8 ;  /* 0x0000000002027229 */ /* 0x001fe20000000008 */
[----:B------:R-:W0:Y:S07]  /*0da0*/  LDS.64 R8, [UR4+0xb0] ;  /* 0x0000b004ff087984 */ /* 0x000e2e0008000a00 */
[----:B------:R-:W-:-:S08]  /*0db0*/  DADD R2, R2, R10 ;  /* 0x0000000002027229 */ /* 0x000fd0000000000a */
[----:B--2---:R-:W-:-:S08]  /*0dc0*/  DADD R2, R2, R12 ;  /* 0x0000000002027229 */ /* 0x004fd0000000000c */
[----:B------:R-:W-:-:S08]  /*0dd0*/  DADD R2, R2, R14 ;  /* 0x0000000002027229 */ /* 0x000fd0000000000e */
[----:B-1----:R-:W-:-:S08]  /*0de0*/  DADD R2, R2, R4 ;  /* 0x0000000002027229 */ /* 0x002fd00000000004 */
[----:B------:R-:W-:-:S08]  /*0df0*/  DADD R2, R2, R6 ;  /* 0x0000000002027229 */ /* 0x000fd00000000006 */
[----:B0-----:R-:W-:Y:S01]  /*0e00*/  DADD R12, R2, R8 ;  /* 0x00000000020c7229 */ /* 0x001fe20000000008 */
[----:B------:R-:W-:Y:S10]  /*0e10*/  BRA `(.L_x_105) ;  /* 0x0000001800487947 */ /* 0x000ff40003800000 */
.L_x_104:
        /* <DEDUP_REMOVED lines=32> */
[----:B------:R-:W-:Y:S01]  /*1020*/  VIADD R0, R2, 0x10 ;  /* 0x0000001002007836 */ /* 0x000fe20000000000 */
[----:B------:R-:W-:Y:S02]  /*1030*/  @!P1 SHF.R.U32.HI R2, RZ, 0x2, R3 ;  /* 0x00000002ff029819 */ /* 0x000fe40000011603 */
[----:B------:R-:W1:Y:S02]  /*1040*/  SHFL.DOWN PT, R7, R11, 0x8, R5 ;  /* 0x090000000b077989 */ /* 0x000e6400000e0005 */
[----:B------:R-:W-:Y:S01]  /*1050*/  @!P1 LOP3.LUT R2, R2, 0xf8, RZ, 0xc0, !PT ;  /* 0x000000f802029812 */ /* 0x000fe200078ec0ff */
[----:B-1----:R-:W-:-:S10]  /*1060*/  DADD R6, R6, R10 ;  /* 0x0000000006067229 */ /* 0x002fd4000000000a */
[----:B------:R-:W-:Y:S02]  /*1070*/  FSEL R8, R10, R6, P0 ;  /* 0x000000060a087208 */ /* 0x000fe40000000000 */
[----:B------:R-:W-:Y:S02]  /*1080*/  FSEL R9, R11, R7, P0 ;  /* 0x000000070b097208 */ /* 0x000fe40000000000 */
[----:B------:R-:W-:Y:S01]  /*1090*/  @!P1 MOV R10, 0x400 ;  /* 0x00000400000a9802 */ /* 0x000fe20000000f00 */
[----:B------:R-:W-:Y:S01]  /*10a0*/  SHFL.DOWN PT, R6, R8, 0x10, R5 ;  /* 0x0a00000008067989 */ /* 0x000fe200000e0005 */
[----:B------:R-:W-:Y:S02]  /*10b0*/  ISETP.GT.AND P0, PT, R0, R5, PT ;  /* 0x000000050000720c */ /* 0x000fe40003f04270 */
[----:B0-----:R-:W-:Y:S01]  /*10c0*/  @!P1 LEA R11, R13, R10, 0x18 ;  /* 0x0000000a0d0b9211 */ /* 0x001fe200078ec0ff */
        /* <DEDUP_REMOVED lines=13> */
[----:B------:R-:W0:Y:S04]  /*11a0*/  LDS.128 R16, [UR4+0x20] ;  /* 0x00002004ff107984 */ /* 0x000e280008000c00 */
[----:B-1----:R-:W1:Y:S01]  /*11b0*/  LDS.128 R8, [UR4+0x30] ;  /* 0x00003004ff087984 */ /* 0x002e620008000c00 */
[----:B0-----:R-:W-:-:S10]  /*11c0*/  DADD R16, R12, R16 ;  /* 0x000000000c107229 */ /* 0x001fd40000000010 */
[----:B------:R-:W-:Y:S02]  /*11d0*/  FSEL R2, R16, R12, P1 ;  /* 0x0000000c10027208 */ /* 0x000fe40000800000 */
[----:B------:R-:W-:Y:S02]  /*11e0*/  FSEL R3, R17, R13, P1 ;  /* 0x0000000d11037208 */ /* 0x000fe40000800000 */
[----:B------:R-:W-:Y:S01]  /*11f0*/  ISETP.GT.AND P1, PT, R4, 0x40, PT ;  /* 0x000000400400780c */ /* 0x000fe20003f24270 */
[----:B------:R-:W0:Y:S03]  /*1200*/  LDS.128 R12, [UR4+0x40] ;  /* 0x00004004ff0c7984 */ /* 0x000e260008000c00 */
        /* <DEDUP_REMOVED lines=65> */
[----:B------:R-:W1:Y:S01]  /*1620*/  LDS.64 R2, [UR4+0xb0] ;  /* 0x0000b004ff027984 */ /* 0x000e620008000a00 */
        /* <DEDUP_REMOVED lines=11> */
[----:B------:R-:W-:Y:S01]  /*16e0*/  FSEL R13, R3, R7, P1 ;  /* 0x00000007030d7208 */ /* 0x000fe20000800000 */
[----:B------:R-:W-:Y:S06]  /*16f0*/  BRA `(.L_x_105) ;  /* 0x0000001000107947 */ /* 0x000fec0003800000 */
.L_x_91:
[----:B------:R-:W0:Y:S01]  /*1700*/  S2R R0, SR_TID.X ;  /* 0x0000000000007919 */ /* 0x000e220000002100 */
[----:B------:R-:W0:Y:S02]  /*1710*/  LDC.64 R6, c[0x0][0x380] ;  /* 0x0000e000ff067b82 */ /* 0x000e240000000a00 */
[----:B0-----:R-:W-:-:S05]  /*1720*/  IMAD.WIDE.U32 R6, R0, 0x8, R6 ;  /* 0x0000000800067825 */ /* 0x001fca00078e0006 */
[----:B------:R-:W2:Y:S04]  /*1730*/  LDG.E.64.CONSTANT R20, desc[UR6][R6.64] ;  /* 0x0000000606147981 */ /* 0x000ea8000c1e9b00 */
[----:B------:R-:W2:Y:S04]  /*1740*/  LDG.E.64.CONSTANT R2, desc[UR6][R6.64+0x1400] ;  /* 0x0014000606027981 */ /* 0x000ea8000c1e9b00 */
[----:B------:R-:W3:Y:S04]  /*1750*/  LDG.E.64.CONSTANT R8, desc[UR6][R6.64+0x2800] ;  /* 0x0028000606087981 */ /* 0x000ee8000c1e9b00 */
[----:B------:R-:W4:Y:S04]  /*1760*/  LDG.E.64.CONSTANT R10, desc[UR6][R6.64+0x3c00] ;  /* 0x003c0006060a7981 */ /* 0x000f28000c1e9b00 */
[----:B------:R-:W5:Y:S04]  /*1770*/  LDG.E.64.CONSTANT R12, desc[UR6][R6.64+0x5000] ;  /* 0x00500006060c7981 */ /* 0x000f68000c1e9b00 */
[----:B------:R-:W5:Y:S04]  /*1780*/  LDG.E.64.CONSTANT R14, desc[UR6][R6.64+0x6400] ;  /* 0x00640006060e7981 */ /* 0x000f68000c1e9b00 */
[----:B------:R-:W5:Y:S04]  /*1790*/  LDG.E.64.CONSTANT R16, desc[UR6][R6.64+0x7800] ;  /* 0x0078000606107981 */ /* 0x000f68000c1e9b00 */
[----:B------:R-:W5:Y:S01]  /*17a0*/  LDG.E.64.CONSTANT R18, desc[UR6][R6.64+0x8c00] ;  /* 0x008c000606127981 */ /* 0x000f62000c1e9b00 */
[----:B------:R-:W-:Y:S01]  /*17b0*/  ISETP.GE.U32.AND P0, PT, R4, 0x2800, PT ;  /* 0x000028000400780c */ /* 0x000fe20003f06070 */
[----:B--2---:R-:W-:-:S08]  /*17c0*/  DADD R2, R20, R2 ;  /* 0x0000000014027229 */ /* 0x004fd00000000002 */
[----:B---3--:R-:W-:Y:S01]  /*17d0*/  DADD R2, R8, R2 ;  /* 0x0000000008027229 */ /* 0x008fe20000000002 */
[----:B------:R-:W-:-:S07]  /*17e0*/  IMAD.MOV.U32 R9, RZ, RZ, 0x1400 ;  /* 0x00001400ff097424 */ /* 0x000fce00078e00ff */
[----:B----4-:R-:W-:-:S08]  /*17f0*/  DADD R2, R10, R2 ;  /* 0x000000000a027229 */ /* 0x010fd00000000002 */
[----:B-----5:R-:W-:-:S08]  /*1800*/  DADD R2, R12, R2 ;  /* 0x000000000c027229 */ /* 0x020fd00000000002 */
[----:B------:R-:W-:-:S08]  /*1810*/  DADD R2, R14, R2 ;  /* 0x000000000e027229 */ /* 0x000fd00000000002 */
[----:B------:R-:W-:-:S08]  /*1820*/  DADD R2, R16, R2 ;  /* 0x0000000010027229 */ /* 0x000fd00000000002 */
[----:B------:R-:W-:Y:S01]  /*1830*/  DADD R2, R18, R2 ;  /* 0x0000000012027229 */ /* 0x000fe20000000002 */
[----:B------:R-:W-:Y:S10]  /*1840*/  @!P0 BRA `(.L_x_106) ;  /* 0x00000000006c8947 */ /* 0x000ff40003800000 */
[----:B------:R-:W0:Y:S01]  /*1850*/  LDC R26, c[0x0][0x390] ;  /* 0x0000e400ff1a7b82 */ /* 0x000e220000000800 */
[----:B------:R-:W-:Y:S02]  /*1860*/  VIADD R8, R4, 0xffffec00 ;  /* 0xffffec0004087836 */ /* 0x000fe40000000000 */
[----:B------:R-:W-:-:S07]  /*1870*/  IMAD.MOV.U32 R9, RZ, RZ, 0x1400 ;  /* 0x00001400ff097424 */ /* 0x000fce00078e00ff */
.L_x_108:
[----:B------:R-:W-:-:S05]  /*1880*/  IMAD.WIDE R12, R9, 0x8, R6 ;  /* 0x00000008090c7825 */ /* 0x000fca00078e0206 */
[----:B------:R-:W2:Y:S04]  /*1890*/  LDG.E.64.CONSTANT R4, desc[UR6][R12.64] ;  /* 0x000000060c047981 */ /* 0x000ea8000c1e9b00 */
[----:B------:R-:W3:Y:S04]  /*18a0*/  LDG.E.64.CONSTANT R14, desc[UR6][R12.64+0x1400] ;  /* 0x001400060c0e7981 */ /* 0x000ee8000c1e9b00 */
[----:B------:R-:W4:Y:S04]  /*18b0*/  LDG.E.64.CONSTANT R16, desc[UR6][R12.64+0x2800] ;  /* 0x002800060c107981 */ /* 0x000f28000c1e9b00 */
[----:B------:R-:W5:Y:S04]  /*18c0*/  LDG.E.64.CONSTANT R18, desc[UR6][R12.64+0x3c00] ;  /* 0x003c00060c127981 */ /* 0x000f68000c1e9b00 */
        /* <DEDUP_REMOVED lines=8> */
[----:B------:R-:W-:-:S08]  /*1950*/  DADD R4, R20, R4 ;  /* 0x0000000014047229 */ /* 0x000fd00000000004 */
[----:B------:R-:W-:Y:S01]  /*1960*/  DADD R22, R22, R4 ;  /* 0x0000000016167229 */ /* 0x000fe20000000004 */
[----:B0-----:R-:W-:-:S04]  /*1970*/  IMAD.MOV.U32 R4, RZ, RZ, R26 ;  /* 0x000000ffff047224 */ /* 0x001fc800078e001a */
[----:B------:R-:W-:-:S03]  /*1980*/  IMAD.IADD R2, R4, 0x1, -R9 ;  /* 0x0000000104027824 */ /* 0x000fc600078e0a09 */
[----:B------:R-:W-:Y:S02]  /*1990*/  DADD R22, R24, R22 ;  /* 0x0000000018167229 */ /* 0x000fe40000000016 */
[----:B------:R-:W-:-:S06]  /*19a0*/  ISETP.GE.AND P0, PT, R2, 0x1400, PT ;  /* 0x000014000200780c */ /* 0x000fcc0003f06270 */
[----:B------:R-:W-:-:S07]  /*19b0*/  DADD R2, R10, R22 ;  /* 0x000000000a027229 */ /* 0x000fce0000000016 */
[----:B------:R-:W-:Y:S05]  /*19c0*/  @!P0 BRA `(.L_x_107) ;  /* 0x0000000800348947 */ /* 0x000fea0003800000 */
[----:B------:R-:W-:-:S05]  /*19d0*/  VIADD R9, R9, 0x1400 ;  /* 0x0000140009097836 */ /* 0x000fca0000000000 */
[----:B------:R-:W-:-:S13]  /*19e0*/  ISETP.GT.AND P0, PT, R9, R8, PT ;  /* 0x000000080900720c */ /* 0x000fda0003f04270 */
[----:B------:R-:W-:Y:S05]  /*19f0*/  @!P0 BRA `(.L_x_108) ;  /* 0xfffffffc00a08947 */ /* 0x000fea000383ffff */
.L_x_106:
[----:B------:R-:W-:-:S13]  /*1a00*/  ISETP.GE.AND P0, PT, R9, R4, PT ;  /* 0x000000040900720c */ /* 0x000fda0003f06270 */
[----:B------:R-:W-:Y:S05]  /*1a10*/  @P0 BRA `(.L_x_107) ;  /* 0x0000000800200947 */ /* 0x000fea0003800000 */
[----:B------:R-:W-:Y:S01]  /*1a20*/  IMAD.IADD R39, R4, 0x1, -R9 ;  /* 0x0000000104277824 */ /* 0x000fe200078e0a09 */
[----:B------:R-:W-:Y:S04]  /*1a30*/  BSSY.RECONVERGENT B1, `(.L_x_107) ;  /* 0x0000086000017945 */ /* 0x000fe80003800200 */
[----:B------:R-:W-:-:S13]  /*1a40*/  ISETP.GE.AND P0, PT, R0, R39, PT ;  /* 0x000000270000720c */ /* 0x000fda0003f06270 */
[----:B------:R-:W-:Y:S05]  /*1a50*/  @P0 BRA `(.L_x_109) ;  /* 0x00000008000c0947 */ /* 0x000fea0003800000 */
[----:B------:R-:W-:Y:S01]  /*1a60*/  LOP3.LUT R5, RZ, R0, RZ, 0x33, !PT ;  /* 0x00000000ff057212 */ /* 0x000fe200078e33ff */
[----:B------:R-:W-:Y:S01]  /*1a70*/  BSSY.RECONVERGENT B2, `(.L_x_110) ;  /* 0x0000017000027945 */ /* 0x000fe20003800200 */
[----:B------:R-:W-:Y:S02]  /*1a80*/  IMAD.MOV.U32 R38, RZ, RZ, R0 ;  /* 0x000000ffff267224 */ /* 0x000fe400078e0000 */
[----:B------:R-:W-:-:S04]  /*1a90*/  IADD3 R5, PT, PT, -R9, R4, R5 ;  /* 0x0000000409057210 */ /* 0x000fc80007ffe105 */
[C---:B------:R-:W-:Y:S01]  /*1aa0*/  ISETP.GE.U32.AND P1, PT, R5.reuse, 0x780, PT ;  /* 0x000007800500780c */ /* 0x040fe20003f26070 */
[----:B------:R-:W-:-:S05]  /*1ab0*/  IMAD.HI.U32 R4, R5, -0x33333333, RZ ;  /* 0xcccccccd05047827 */ /* 0x000fca00078e00ff */
[----:B------:R-:W-:-:S04]  /*1ac0*/  SHF.R.U32.HI R4, RZ, 0x9, R4 ;  /* 0x00000009ff047819 */ /* 0x000fc80000011604 */
[----:B------:R-:W-:-:S04]  /*1ad0*/  LOP3.LUT R6, R4, 0x3, RZ, 0xc0, !PT ;  /* 0x0000000304067812 */ /* 0x000fc800078ec0ff */
[----:B------:R-:W-:-:S13]  /*1ae0*/  ISETP.NE.AND P0, PT, R6, 0x3, PT ;  /* 0x000000030600780c */ /* 0x000fda0003f05270 */
[----:B------:R-:W-:Y:S05]  /*1af0*/  @!P0 BRA `(.L_x_111) ;  /* 0x0000000000388947 */ /* 0x000fea0003800000 */
[----:B------:R-:W0:Y:S01]  /*1b00*/  LDC.64 R6, c[0x0][0x380] ;  /* 0x0000e000ff067b82 */ /* 0x000e220000000a00 */
[----:B------:R-:W-:Y:S02]  /*1b10*/  VIADD R4, R4, 0x1 ;  /* 0x0000000104047836 */ /* 0x000fe40000000000 */
[----:B------:R-:W-:Y:S02]  /*1b20*/  IMAD.IADD R11, R0, 0x1, R9 ;  /* 0x00000001000b7824 */ /* 0x000fe400078e0209 */
[----:B------:R-:W-:Y:S01]  /*1b30*/  IMAD.MOV.U32 R38, RZ, RZ, R0 ;  /* 0x000000ffff267224 */ /* 0x000fe200078e0000 */
[----:B------:R-:W-:-:S05]  /*1b40*/  LOP3.LUT R4, R4, 0x3, RZ, 0xc0, !PT ;  /* 0x0000000304047812 */ /* 0x000fca00078ec0ff */
[----:B------:R-:W-:-:S07]  /*1b50*/  IMAD.MOV R8, RZ, RZ, -R4 ;  /* 0x000000ffff087224 */ /* 0x000fce00078e0a04 */
.L_x_112:
[----:B0-----:R-:W-:-:S06]  /*1b60*/  IMAD.WIDE.U32 R4, R11, 0x8, R6 ;  /* 0x000000080b047825 */ /* 0x001fcc00078e0006 */
[----:B------:R-:W2:Y:S01]  /*1b70*/  LDG.E.64.CONSTANT R4, desc[UR6][R4.64] ;  /* 0x0000000604047981 */ /* 0x000ea2000c1e9b00 */
[----:B------:R-:W-:Y:S02]  /*1b80*/  VIADD R8, R8, 0x1 ;  /* 0x0000000108087836 */ /* 0x000fe40000000000 */
[----:B------:R-:W-:Y:S02]  /*1b90*/  VIADD R38, R38, 0x280 ;  /* 0x0000028026267836 */ /* 0x000fe40000000000 */
[----:B------:R-:W-:Y:S01]  /*1ba0*/  VIADD R11, R11, 0x280 ;  /* 0x000002800b0b7836 */ /* 0x000fe20000000000 */
[----:B------:R-:W-:Y:S01]  /*1bb0*/  ISETP.NE.AND P0, PT, R8, RZ, PT ;  /* 0x000000ff0800720c */ /* 0x000fe20003f05270 */
[----:B--2---:R-:W-:-:S12]  /*1bc0*/  DADD R2, R4, R2 ;  /* 0x0000000004027229 */ /* 0x004fd80000000002 */
[----:B------:R-:W-:Y:S05]  /*1bd0*/  @P0 BRA `(.L_x_112) ;  /* 0xfffffffc00e00947 */ /* 0x000fea000383ffff */
.L_x_111:
[----:B------:R-:W-:Y:S05]  /*1be0*/  BSYNC.RECONVERGENT B2 ;  /* 0x0000000000027941 */ /* 0x000fea0003800200 */
.L_x_110:
[----:B------:R-:W-:Y:S05]  /*1bf0*/  @!P1 BRA `(.L_x_109) ;  /* 0x0000000400a49947 */ /* 0x000fea0003800000 */
[----:B------:R-:W0:Y:S01]  /*1c00*/  LDCU.64 UR4, c[0x0][0x380] ;  /* 0x00007000ff0477ac */ /* 0x000e220008000a00 */
[----:B------:R-:W-:Y:S01]  /*1c10*/  IMAD.IADD R7, R39, 0x1, -R38 ;  /* 0x0000000127077824 */ /* 0x000fe200078e0a26 */
[C---:B------:R-:W-:Y:S01]  /*1c20*/  IADD3 R5, P0, PT, R38.reuse, R9, RZ ;  /* 0x0000000926057210 */ /* 0x040fe20007f1e0ff */
[----:B------:R-:W-:Y:S01]  /*1c30*/  BSSY.RECONVERGENT B2, `(.L_x_113) ;  /* 0x000003a000027945 */ /* 0x000fe20003800200 */
[----:B------:R-:W-:Y:S02]  /*1c40*/  IMAD.IADD R40, R38, 0x1, R9 ;  /* 0x0000000126287824 */ /* 0x000fe400078e0209 */
        /* <DEDUP_REMOVED lines=10> */
.L_x_115:
[----:B------:R-:W0:Y:S01]  /*1cf0*/  LDC.64 R30, c[0x0][0x380] ;  /* 0x0000e000ff1e7b82 */ /* 0x000e220000000a00 */
[----:B------:R-:W2:Y:S04]  /*1d00*/  LDG.E.64.CONSTANT R8, desc[UR6][R4.64+-0x1400] ;  /* 0xffec000604087981 */ /* 0x000ea8000c1e9b00 */
[----:B------:R-:W3:Y:S01]  /*1d10*/  LDG.E.64.CONSTANT R10, desc[UR6][R4.64] ;  /* 0x00000006040a7981 */ /* 0x000ee2000c1e9b00 */
[----:B------:R-:W-:-:S03]  /*1d20*/  VIADD R15, R40, 0xa00 ;  /* 0x00000a00280f7836 */ /* 0x000fc60000000000 */
[----:B------:R-:W4:Y:S04]  /*1d30*/  LDG.E.64.CONSTANT R12, desc[UR6][R4.64+0x1400] ;  /* 0x00140006040c7981 */ /* 0x000f28000c1e9b00 */
[----:B------:R-:W5:Y:S04]  /*1d40*/  LDG.E.64.CONSTANT R16, desc[UR6][R4.64+0x3c00] ;  /* 0x003c000604107981 */ /* 0x000f68000c1e9b00 */
[----:B------:R-:W5:Y:S01]  /*1d50*/  LDG.E.64.CONSTANT R18, desc[UR6][R4.64+0x5000] ;  /* 0x0050000604127981 */ /* 0x000f62000c1e9b00 */
[----:B------:R-:W-:-:S03]  /*1d60*/  VIADD R23, R40, 0x1400 ;  /* 0x0000140028177836 */ /* 0x000fc60000000000 */
[----:B------:R-:W5:Y:S01]  /*1d70*/  LDG.E.64.CONSTANT R20, desc[UR6][R4.64+0x6400] ;  /* 0x0064000604147981 */ /* 0x000f62000c1e9b00 */
[----:B0-----:R-:W-:-:S03]  /*1d80*/  IMAD.WIDE.U32 R6, R40, 0x8, R30 ;  /* 0x0000000828067825 */ /* 0x001fc600078e001e */
[----:B------:R-:W5:Y:S04]  /*1d90*/  LDG.E.64.CONSTANT R24, desc[UR6][R4.64+0x8c00] ;  /* 0x008c000604187981 */ /* 0x000f68000c1e9b00 */
[----:B------:R-:W5:Y:S04]  /*1da0*/  LDG.E.64.CONSTANT R26, desc[UR6][R4.64+0xa000] ;  /* 0x00a00006041a7981 */ /* 0x000f68000c1e9b00 */
[----:B------:R-:W2:Y:S01]  /*1db0*/  LDG.E.64.CONSTANT R6, desc[UR6][R6.64] ;  /* 0x0000000606067981 */ /* 0x000ea2000c1e9b00 */
[----:B------:R-:W-:-:S03]  /*1dc0*/  IMAD.WIDE.U32 R14, R15, 0x8, R30 ;  /* 0x000000080f0e7825 */ /* 0x000fc600078e001e */
[----:B------:R-:W5:Y:S04]  /*1dd0*/  LDG.E.64.CONSTANT R28, desc[UR6][R4.64+0xb400] ;  /* 0x00b40006041c7981 */ /* 0x000f68000c1e9b00 */
[----:B------:R-:W5:Y:S01]  /*1de0*/  LDG.E.64.CONSTANT R14, desc[UR6][R14.64] ;  /* 0x000000060e0e7981 */ /* 0x000f62000c1e9b00 */
[----:B------:R-:W-:-:S03]  /*1df0*/  IMAD.WIDE.U32 R22, R23, 0x8, R30 ;  /* 0x0000000817167825 */ /* 0x000fc600078e001e */
[----:B------:R-:W5:Y:S04]  /*1e00*/  LDG.E.64.CONSTANT R34, desc[UR6][R4.64+0xf000] ;  /* 0x00f0000604227981 */ /* 0x000f68000c1e9b00 */
[----:B------:R-:W5:Y:S01]  /*1e10*/  LDG.E.64.CONSTANT R22, desc[UR6][R22.64] ;  /* 0x0000000616167981 */ /* 0x000f62000c1e9b00 */
[----:B------:R-:W-:-:S03]  /*1e20*/  VIADD R33, R40, 0x1e00 ;  /* 0x00001e0028217836 */ /* 0x000fc60000000000 */
[----:B------:R-:W5:Y:S01]  /*1e30*/  LDG.E.64.CONSTANT R36, desc[UR6][R4.64+0x10400] ;  /* 0x0104000604247981 */ /* 0x000f62000c1e9b00 */
[----:B------:R-:W-:-:S03]  /*1e40*/  IMAD.WIDE.U32 R30, R33, 0x8, R30 ;  /* 0x00000008211e7825 */ /* 0x000fc600078e001e */
[----:B------:R0:W5:Y:S04]  /*1e50*/  LDG.E.64.CONSTANT R32, desc[UR6][R4.64+0xdc00] ;  /* 0x00dc000604207981 */ /* 0x000168000c1e9b00 */
[----:B------:R-:W5:Y:S01]  /*1e60*/  LDG.E.64.CONSTANT R30, desc[UR6][R30.64] ;  /* 0x000000061e1e7981 */ /* 0x000f62000c1e9b00 */
[----:B------:R-:W-:-:S05]  /*1e70*/  VIADD R38, R38, 0x2800 ;  /* 0x0000280026267836 */ /* 0x000fca0000000000 */
[----:B------:R-:W-:Y:S02]  /*1e80*/  ISETP.GE.AND P1, PT, R38, R41, PT ;  /* 0x000000292600720c */ /* 0x000fe40003f26270 */
[----:B0-----:R-:W-:Y:S01]  /*1e90*/  IADD3 R4, P2, PT, R4, 0x14000, RZ ;  /* 0x0001400004047810 */ /* 0x001fe20007f5e0ff */
[----:B------:R-:W-:-:S04]  /*1ea0*/  VIADD R40, R40, 0x2800 ;  /* 0x0000280028287836 */ /* 0x000fc80000000000 */
[----:B------:R-:W-:Y:S01]  /*1eb0*/  IMAD.X R5, RZ, RZ, R5, P2 ;  /* 0x000000ffff057224 */ /* 0x000fe200010e0605 */
[----:B--2---:R-:W-:-:S08]  /*1ec0*/  DADD R6, R6, R2 ;  /* 0x0000000006067229 */ /* 0x004fd00000000002 */
[----:B------:R-:W-:-:S08]  /*1ed0*/  DADD R6, R6, R8 ;  /* 0x0000000006067229 */ /* 0x000fd00000000008 */
        /* <DEDUP_REMOVED lines=15> */
.L_x_114:
[----:B------:R-:W-:Y:S05]  /*1fd0*/  BSYNC.RECONVERGENT B2 ;  /* 0x0000000000027941 */ /* 0x000fea0003800200 */
.L_x_113:
[----:B------:R-:W-:Y:S01]  /*1fe0*/  IMAD.IADD R6, R39, 0x1, -R38 ;  /* 0x0000000127067824 */ /* 0x000fe200078e0a26 */
[----:B------:R-:W-:Y:S04]  /*1ff0*/  BSSY.RECONVERGENT B2, `(.L_x_116) ;  /* 0x000001d000027945 */ /* 0x000fe80003800200 */
[----:B------:R-:W-:-:S13]  /*2000*/  ISETP.GT.AND P1, PT, R6, 0xa00, PT ;  /* 0x00000a000600780c */ /* 0x000fda0003f24270 */
[----:B------:R-:W-:Y:S05]  /*2010*/  @!P1 BRA `(.L_x_117) ;  /* 0x0000000000689947 */ /* 0x000fea0003800000 */
[----:B------:R-:W0:Y:S01]  /*2020*/  LDC.64 R14, c[0x0][0x380] ;  /* 0x0000e000ff0e7b82 */ /* 0x000e220000000a00 */
[----:B------:R-:W2:Y:S04]  /*2030*/  LDG.E.64.CONSTANT R8, desc[UR6][R4.64+-0x1400] ;  /* 0xffec000604087981 */ /* 0x000ea8000c1e9b00 */
[----:B------:R-:W3:Y:S01]  /*2040*/  LDG.E.64.CONSTANT R10, desc[UR6][R4.64] ;  /* 0x00000006040a7981 */ /* 0x000ee2000c1e9b00 */
[----:B------:R-:W-:-:S03]  /*2050*/  VIADD R17, R40, 0xa00 ;  /* 0x00000a0028117836 */ /* 0x000fc60000000000 */
[----:B------:R-:W4:Y:S04]  /*2060*/  LDG.E.64.CONSTANT R12, desc[UR6][R4.64+0x1400] ;  /* 0x00140006040c7981 */ /* 0x000f28000c1e9b00 */
[----:B------:R-:W5:Y:S04]  /*2070*/  LDG.E.64.CONSTANT R18, desc[UR6][R4.64+0x5000] ;  /* 0x0050000604127981 */ /* 0x000f68000c1e9b00 */
[----:B------:R1:W5:Y:S01]  /*2080*/  LDG.E.64.CONSTANT R20, desc[UR6][R4.64+0x6400] ;  /* 0x0064000604147981 */ /* 0x000362000c1e9b00 */
[----:B0-----:R-:W-:-:S06]  /*2090*/  IMAD.WIDE.U32 R6, R40, 0x8, R14 ;  /* 0x0000000828067825 */ /* 0x001fcc00078e000e */
[----:B------:R-:W2:Y:S01]  /*20a0*/  LDG.E.64.CONSTANT R6, desc[UR6][R6.64] ;  /* 0x0000000606067981 */ /* 0x000ea2000c1e9b00 */
[----:B------:R-:W-:-:S03]  /*20b0*/  IMAD.WIDE.U32 R14, R17, 0x8, R14 ;  /* 0x00000008110e7825 */ /* 0x000fc600078e000e */
[----:B------:R-:W5:Y:S04]  /*20c0*/  LDG.E.64.CONSTANT R16, desc[UR6][R4.64+0x3c00] ;  /* 0x003c000604107981 */ /* 0x000f68000c1e9b00 */
[----:B------:R-:W5:Y:S01]  /*20d0*/  LDG.E.64.CONSTANT R14, desc[UR6][R14.64] ;  /* 0x000000060e0e7981 */ /* 0x000f62000c1e9b00 */
[----:B------:R-:W-:Y:S01]  /*20e0*/  PLOP3.LUT P0, PT, PT, PT, PT, 0x8, 0x80 ;  /* 0x000000000080781c */ /* 0x000fe20003f0e170 */
[----:B------:R-:W-:Y:S02]  /*20f0*/  VIADD R38, R38, 0x1400 ;  /* 0x0000140026267836 */ /* 0x000fe40000000000 */
[----:B------:R-:W-:Y:S01]  /*2100*/  VIADD R40, R40, 0x1400 ;  /* 0x0000140028287836 */ /* 0x000fe20000000000 */
[----:B--2---:R-:W-:-:S08]  /*2110*/  DADD R2, R2, R6 ;  /* 0x0000000002027229 */ /* 0x004fd00000000006 */
[----:B------:R-:W-:-:S08]  /*2120*/  DADD R2, R2, R8 ;  /* 0x0000000002027229 */ /* 0x000fd00000000008 */
[----:B---3--:R-:W-:-:S08]  /*2130*/  DADD R2, R2, R10 ;  /* 0x0000000002027229 */ /* 0x008fd0000000000a */
[----:B----4-:R-:W-:-:S08]  /*2140*/  DADD R2, R2, R12 ;  /* 0x0000000002027229 */ /* 0x010fd0000000000c */
[----:B-----5:R-:W-:-:S08]  /*2150*/  DADD R2, R2, R14 ;  /* 0x0000000002027229 */ /* 0x020fd0000000000e */
[----:B------:R-:W-:Y:S01]  /*2160*/  DADD R2, R2, R16 ;  /* 0x0000000002027229 */ /* 0x000fe20000000010 */
[----:B------:R-:W-:-:S07]  /*2170*/  IADD3 R6, P1, PT, R4, 0xa000, RZ ;  /* 0x0000a00004067810 */ /* 0x000fce0007f3e0ff */
[----:B------:R-:W-:Y:S01]  /*2180*/  DADD R2, R2, R18 ;  /* 0x0000000002027229 */ /* 0x000fe20000000012 */
[----:B-1----:R-:W-:Y:S02]  /*2190*/  IMAD.X R5, RZ, RZ, R5, P1 ;  /* 0x000000ffff057224 */ /* 0x002fe400008e0605 */
[----:B------:R-:W-:-:S05]  /*21a0*/  IMAD.MOV.U32 R4, RZ, RZ, R6 ;  /* 0x000000ffff047224 */ /* 0x000fca00078e0006 */
[----:B------:R-:W-:-:S11]  /*21b0*/  DADD R2, R2, R20 ;  /* 0x0000000002027229 */ /* 0x000fd60000000014 */
.L_x_117:
[----:B------:R-:W-:Y:S05]  /*21c0*/  BSYNC.RECONVERGENT B2 ;  /* 0x0000000000027941 */ /* 0x000fea0003800200 */
.L_x_116:
[----:B------:R-:W-:-:S13]  /*21d0*/  ISETP.LT.OR P0, PT, R38, R39, P0 ;  /* 0x000000272600720c */ /* 0x000fda0000701670 */
[----:B------:R-:W-:Y:S05]  /*21e0*/  @!P0 BRA `(.L_x_109) ;  /* 0x0000000000288947 */ /* 0x000fea0003800000 */
[----:B------:R-:W0:Y:S01]  /*21f0*/  LDC.64 R6, c[0x0][0x380] ;  /* 0x0000e000ff067b82 */ /* 0x000e220000000a00 */
[----:B------:R-:W2:Y:S04]  /*2200*/  LDG.E.64.CONSTANT R8, desc[UR6][R4.64] ;  /* 0x0000000604087981 */ /* 0x000ea8000c1e9b00 */
[----:B------:R-:W3:Y:S01]  /*2210*/  LDG.E.64.CONSTANT R10, desc[UR6][R4.64+0x1400] ;  /* 0x00140006040a7981 */ /* 0x000ee2000c1e9b00 */
[----:B0-----:R-:W-:-:S03]  /*2220*/  IMAD.WIDE.U32 R40, R40, 0x8, R6 ;  /* 0x0000000828287825 */ /* 0x001fc600078e0006 */
[----:B------:R-:W4:Y:S04]  /*2230*/  LDG.E.64.CONSTANT R6, desc[UR6][R4.64+-0x1400] ;  /* 0xffec000604067981 */ /* 0x000f28000c1e9b00 */
[----:B------:R-:W5:Y:S02]  /*2240*/  LDG.E.64.CONSTANT R40, desc[UR6][R40.64] ;  /* 0x0000000628287981 */ /* 0x000f64000c1e9b00 */
[----:B-----5:R-:W-:-:S08]  /*2250*/  DADD R2, R2, R40 ;  /* 0x0000000002027229 */ /* 0x020fd00000000028 */
[----:B----4-:R-:W-:-:S08]  /*2260*/  DADD R2, R2, R6 ;  /* 0x0000000002027229 */ /* 0x010fd00000000006 */
[----:B--2---:R-:W-:-:S08]  /*2270*/  DADD R2, R2, R8 ;  /* 0x0000000002027229 */ /* 0x004fd00000000008 */
[----:B---3--:R-:W-:-:S11]  /*2280*/  DADD R2, R2, R10 ;  /* 0x0000000002027229 */ /* 0x008fd6000000000a */
.L_x_109:
[----:B------:R-:W-:Y:S05]  /*2290*/  BSYNC.RECONVERGENT B1 ;  /* 0x0000000000017941 */ /* 0x000fea0003800200 */
.L_x_107:
        /* <DEDUP_REMOVED lines=16> */
[----:B------:R-:W-:Y:S01]  /*23a0*/  SHFL.DOWN PT, R2, R4, 0x4, 0x1f ;  /* 0x08801f0004027f89 */ /* 0x000fe200000e0000 */
[----:B------:R-:W-:Y:S02]  /*23b0*/  @!P1 MOV R7, 0x400 ;  /* 0x0000040000079802 */ /* 0x000fe40000000f00 */
[----:B------:R-:W-:Y:S01]  /*23c0*/  @!P1 SHF.R.U32.HI R6, RZ, 0x2, R0 ;  /* 0x00000002ff069819 */ /* 0x000fe20000011600 */
[----:B------:R-:W0:Y:S01]  /*23d0*/  SHFL.DOWN PT, R3, R5, 0x4, 0x1f ;  /* 0x08801f0005037f89 */ /* 0x000e2200000e0000 */
[----:B-1----:R-:W-:-:S02]  /*23e0*/  @!P1 LEA R7, R12, R7, 0x18 ;  /* 0x000000070c079211 */ /* 0x002fc400078ec0ff */
[----:B------:R-:W-:-:S05]  /*23f0*/  @!P1 LOP3.LUT R6, R6, 0xf8, RZ, 0xc0, !PT ;  /* 0x000000f806069812 */ /* 0x000fca00078ec0ff */
[----:B------:R-:W-:Y:S01]  /*2400*/  @!P1 IMAD.IADD R7, R6, 0x1, R7 ;  /* 0x0000000106079824 */ /* 0x000fe200078e0207 */
        /* <DEDUP_REMOVED lines=22> */
[----:B------:R-:W1:Y:S04]  /*2570*/  LDS.128 R8, [UR4+0x20] ;  /* 0x00002004ff087984 */ /* 0x000e680008000c00 */
[----:B------:R-:W2:Y:S04]  /*2580*/  LDS.128 R16, [UR4+0x30] ;  /* 0x00003004ff107984 */ /* 0x000ea80008000c00 */
[----:B0-----:R-:W0:Y:S01]  /*2590*/  LDS.128 R4, [UR4+0x40] ;  /* 0x00004004ff047984 */ /* 0x001e220008000c00 */
[----:B-1----:R-:W-:-:S03]  /*25a0*/  DADD R8, R12, R8 ;  /* 0x000000000c087229 */ /* 0x002fc60000000008 */
[----:B------:R-:W-:Y:S05]  /*25b0*/  LDS.128 R12, [UR4+0x60] ;  /* 0x00006004ff0c7984 */ /* 0x000fea0008000c00 */
[----:B------:R-:W-:Y:S02]  /*25c0*/  DADD R2, R8, R10 ;  /* 0x0000000008027229 */ /* 0x000fe4000000000a */
[----:B------:R-:W1:Y:S06]  /*25d0*/  LDS.128 R8, [UR4+0x50] ;  /* 0x00005004ff087984 */ /* 0x000e6c0008000c00 */
[----:B--2---:R-:W-:-:S08]  /*25e0*/  DADD R2, R2, R16 ;  /* 0x0000000002027229 */ /* 0x004fd00000000010 */
[----:B------:R-:W-:-:S08]  /*25f0*/  DADD R2, R2, R18 ;  /* 0x0000000002027229 */ /* 0x000fd00000000012 */
[----:B0-----:R-:W-:-:S08]  /*2600*/  DADD R2, R2, R4 ;  /* 0x0000000002027229 */ /* 0x001fd00000000004 */
[----:B------:R-:W-:Y:S01]  /*2610*/  DADD R2, R2, R6 ;  /* 0x0000000002027229 */ /* 0x000fe20000000006 */
[----:B------:R-:W0:Y:S07]  /*2620*/  LDS.128 R4, [UR4+0x70] ;  /* 0x00007004ff047984 */ /* 0x000e2e0008000c00 */
[----:B-1----:R-:W-:-:S08]  /*2630*/  DADD R2, R2, R8 ;  /* 0x0000000002027229 */ /* 0x002fd00000000008 */
[----:B------:R-:W-:Y:S01]  /*2640*/  DADD R2, R2, R10 ;  /* 0x0000000002027229 */ /* 0x000fe2000000000a */
[----:B------:R-:W1:Y:S07]  /*2650*/  LDS.128 R8, [UR4+0x80] ;  /* 0x00008004ff087984 */ /* 0x000e6e0008000c00 */
[----:B------:R-:W-:-:S08]  /*2660*/  DADD R2, R2, R12 ;  /* 0x0000000002027229 */ /* 0x000fd0000000000c */
[----:B------:R-:W-:Y:S01]  /*2670*/  DADD R2, R2, R14 ;  /* 0x0000000002027229 */ /* 0x000fe2000000000e */
[----:B------:R-:W2:Y:S07]  /*2680*/  LDS.128 R12, [UR4+0x90] ;  /* 0x00009004ff0c7984 */ /* 0x000eae0008000c00 */
[----:B0-----:R-:W-:-:S08]  /*2690*/  DADD R2, R2, R4 ;  /* 0x0000000002027229 */ /* 0x001fd00000000004 */
[----:B------:R-:W-:Y:S01]  /*26a0*/  DADD R2, R2, R6 ;  /* 0x0000000002027229 */ /* 0x000fe20000000006 */
[----:B------:R-:W0:Y:S07]  /*26b0*/  LDS.128 R4, [UR4+0xa0] ;  /* 0x0000a004ff047984 */ /* 0x000e2e0008000c00 */
[----:B-1----:R-:W-:Y:S01]  /*26c0*/  DADD R2, R2, R8 ;  /* 0x0000000002027229 */ /* 0x002fe20000000008 */
[----:B------:R-:W1:Y:S07]  /*26d0*/  LDS.64 R8, [UR4+0xb0] ;  /* 0x0000b004ff087984 */ /* 0x000e6e0008000a00 */
[----:B------:R-:W-:-:S08]  /*26e0*/  DADD R2, R2, R10 ;  /* 0x0000000002027229 */ /* 0x000fd0000000000a */
[----:B--2---:R-:W-:-:S08]  /*26f0*/  DADD R2, R2, R12 ;  /* 0x0000000002027229 */ /* 0x004fd0000000000c */
[----:B------:R-:W-:-:S08]  /*2700*/  DADD R2, R2, R14 ;  /* 0x0000000002027229 */ /* 0x000fd0000000000e */
[----:B0-----:R-:W-:-:S08]  /*2710*/  DADD R2, R2, R4 ;  /* 0x0000000002027229 */ /* 0x001fd00000000004 */
[----:B------:R-:W-:-:S08]  /*2720*/  DADD R2, R2, R6 ;  /* 0x0000000002027229 */ /* 0x000fd00000000006 */
[----:B-1----:R-:W-:-:S11]  /*2730*/  DADD R12, R2, R8 ;  /* 0x00000000020c7229 */ /* 0x002fd60000000008 */
.L_x_105:
[----:B------:R-:W-:Y:S05]  /*2740*/  BSYNC.RECONVERGENT B0 ;  /* 0x0000000000007941 */ /* 0x000fea0003800200 */
.L_x_90:
[----:B------:R-:W-:Y:S05]  /*2750*/  @P0 EXIT ;  /* 0x000000000000094d */ /* 0x000fea0003800000 */
[----:B------:R-:W1:Y:S01]  /*2760*/  LDCU.64 UR4, c[0x0][0x398] ;  /* 0x00007300ff0477ac */ /* 0x000e620008000a00 */
[----:B0-----:R-:W0:Y:S01]  /*2770*/  LDC.64 R2, c[0x0][0x388] ;  /* 0x0000e200ff027b82 */ /* 0x001e220000000a00 */
[----:B-1----:R-:W-:-:S07]  /*2780*/  DADD R12, R12, UR4 ;  /* 0x000000040c0c7e29 */ /* 0x002fce0008000000 */
[----:B0-----:R-:W-:Y:S01]  /*2790*/  STG.E.64 desc[UR6][R2.64], R12 ;  /* 0x0000000c02007986 */ /* 0x001fe2000c101b06 */
[----:B------:R-:W-:Y:S05]  /*27a0*/  EXIT ;  /* 0x000000000000794d */ /* 0x000fea0003800000 */
.L_x_118:
        /* <DEDUP_REMOVED lines=13> */
.L_x_421:


//--------------------- .text._ZN3cub18CUB_300001_SM_10006detail6reduce18DeviceReduceKernelINS2_10policy_hubIdjN4cuda3std3__44plusIdEEE10Policy1000EN6thrust24THRUST_300001_SM_1000_NS10device_ptrIdEEjS9_dNS7_10__identityEEEvT0_PT3_T1_NS0_13GridEvenShareISK_EET2_T4_ --------------------------
	.section	.text._ZN3cub18CUB_300001_SM_10006detail6reduce18DeviceReduceKernelINS2_10policy_hubIdjN4cuda3std3__44plusIdEEE10Policy1000EN6thrust24THRUST_300001_SM_1000_NS10device_ptrIdEEjS9_dNS7_10__identityEEEvT0_PT3_T1_NS0_13GridEvenShareISK_EET2_T4_,"ax",@progbits
	.align	128
        .global         _ZN3cub18CUB_300001_SM_10006detail6reduce18DeviceReduceKernelINS2_10policy_hubIdjN4cuda3std3__44plusIdEEE10Policy1000EN6thrust24THRUST_300001_SM_1000_NS10device_ptrIdEEjS9_dNS7_10__identityEEEvT0_PT3_T1_NS0_13GridEvenShareISK_EET2_T4_
        .type           _ZN3cub18CUB_300001_SM_10006detail6reduce18DeviceReduceKernelINS2_10policy_hubIdjN4cuda3std3__44plusIdEEE10Policy1000EN6thrust24THRUST_300001_SM_1000_NS10device_ptrIdEEjS9_dNS7_10__identityEEEvT0_PT3_T1_NS0_13GridEvenShareISK_EET2_T4_,@function
        .size           _ZN3cub18CUB_300001_SM_10006detail6reduce18DeviceReduceKernelINS2_10policy_hubIdjN4cuda3std3__44plusIdEEE10Policy1000EN6thrust24THRUST_300001_SM_1000_NS10device_ptrIdEEjS9_dNS7_10__identityEEEvT0_PT3_T1_NS0_13GridEvenShareISK_EET2_T4_,(.L_x_422 - _ZN3cub18CUB_300001_SM_10006detail6reduce18DeviceReduceKernelINS2_10policy_hubIdjN4cuda3std3__44plusIdEEE10Policy1000EN6thrust24THRUST_300001_SM_1000_NS10device_ptrIdEEjS9_dNS7_10__identityEEEvT0_PT3_T1_NS0_13GridEvenShareISK_EET2_T4_)
        .other          _ZN3cub18CUB_300001_SM_10006detail6reduce18DeviceReduceKernelINS2_10policy_hubIdjN4cuda3std3__44plusIdEEE10Policy1000EN6thrust24THRUST_300001_SM_1000_NS10device_ptrIdEEjS9_dNS7_10__identityEEEvT0_PT3_T1_NS0_13GridEvenShareISK_EET2_T4_,@"STO_CUDA_ENTRY STV_DEFAULT"
_ZN3cub18CUB_300001_SM_10006detail6reduce18DeviceReduceKernelINS2_10policy_hubIdjN4cuda3std3__44plusIdEEE10Policy1000EN6thrust24THRUST_300001_SM_1000_NS10device_ptrIdEEjS9_dNS7_10__identityEEEvT0_PT3_T1_NS0_13GridEvenShareISK_EET2_T4_:
.text._ZN3cub18CUB_300001_SM_10006detail6reduce18DeviceReduceKernelINS2_10policy_hubIdjN4cuda3std3__44plusIdEEE10Policy1000EN6thrust24THRUST_300001_SM_1000_NS10device_ptrIdEEjS9_dNS7_10__identityEEEvT0_PT3_T1_NS0_13GridEvenShareISK_EET2_T4_:
[----:B------:R-:W-:Y:S08]  /*0000*/  LDC R1, c[0x0][0x37c] ;  /* 0x0000df00ff017b82 */ /* 0x000ff00000000800 */
[----:B------:R-:W0:Y:S01]  /*0010*/  S2UR UR9, SR_CTAID.X ;  /* 0x00000000000979c3 */ /* 0x000e220000002500 */
[----:B------:R-:W1:Y:S01]  /*0020*/  LDCU.64 UR12, c[0x0][0x3a8] ;  /* 0x00007500ff0c77ac */ /* 0x000e620008000a00 */
[----:B------:R-:W-:Y:S01]  /*0030*/  BSSY.RECONVERGENT B0, `(.L_x_119) ;  /* 0x00002d4000007945 */ /* 0x000fe20003800200 */
[----:B------:R-:W2:Y:S01]  /*0040*/  LDCU.64 UR10, c[0x0][0x358] ;  /* 0x00006b00ff0a77ac */ /* 0x000ea20008000a00 */
[----:B-1----:R-:W-:Y:S01]  /*0050*/  IMAD.U32 R4, RZ, RZ, UR12 ;  /* 0x0000000cff047e24 */ /* 0x002fe2000f8e00ff */
[----:B------:R-:W-:-:S02]  /*0060*/  UIMAD UR8, UR13, 0x1400, URZ ;  /* 0x000014000d0878a4 */ /* 0x000fc4000f8e02ff */
[----:B0-----:R-:W-:-:S06]  /*0070*/  UIMAD UR4, UR9, 0x1400, URZ ;  /* 0x00001400090478a4 */ /* 0x001fcc000f8e02ff */
[----:B------:R-:W-:-:S05]  /*0080*/  VIADD R0, R4, -UR4 ;  /* 0x8000000404007c36 */ /* 0x000fca0008000000 */
[----:B------:R-:W-:-:S13]  /*0090*/  ISETP.GT.U32.AND P0, PT, R0, 0x13ff, PT ;  /* 0x000013ff0000780c */ /* 0x000fda0003f04070 */
[----:B--2---:R-:W-:Y:S05]  /*00a0*/  @P0 BRA `(.L_x_120) ;  /* 0x0000001800380947 */ /* 0x004fea0003800000 */
[----:B------:R-:W0:Y:S01]  /*00b0*/  S2R R3, SR_TID.X ;  /* 0x0000000000037919 */ /* 0x000e220000002100 */
[----:B------:R-:W-:Y:S01]  /*00c0*/  BSSY.RECONVERGENT B1, `(.L_x_121) ;  /* 0x000000a000017945 */ /* 0x000fe20003800200 */
[----:B------:R-:W-:Y:S02]  /*00d0*/  CS2R R20, SRZ ;  /* 0x0000000000147805 */ /* 0x000fe4000001ff00 */
[----:B0-----:R-:W-:Y:S01]  /*00e0*/  ISETP.GE.U32.AND P0, PT, R3, R0, PT ;  /* 0x000000000300720c */ /* 0x001fe20003f06070 */
[----:B------:R-:W-:-:S12]  /*00f0*/  IMAD.MOV.U32 R19, RZ, RZ, R3 ;  /* 0x000000ffff137224 */ /* 0x000fd800078e0003 */
[----:B------:R-:W-:Y:S05]  /*0100*/  @P0 BRA `(.L_x_122) ;  /* 0x0000000000140947 */ /* 0x000fea0003800000 */
[----:B------:R-:W0:Y:S01]  /*0110*/  LDC.64 R20, c[0x0][0x380] ;  /* 0x0000e000ff147b82 */ /* 0x000e220000000a00 */
[----:B------:R-:W-:-:S04]  /*0120*/  VIADD R5, R3, UR4 ;  /* 0x0000000403057c36 */ /* 0x000fc80008000000 */
[----:B0-----:R-:W-:-:S06]  /*0130*/  IMAD.WIDE.U32 R20, R5, 0x8, R20 ;  /* 0x0000000805147825 */ /* 0x001fcc00078e0014 */
[----:B------:R-:W5:Y:S01]  /*0140*/  LDG.E.64 R20, desc[UR10][R20.64] ;  /* 0x0000000a14147981 */ /* 0x000f62000c1e1b00 */
[----:B------:R-:W-:-:S07]  /*0150*/  VIADD R19, R3, 0x280 ;  /* 0x0000028003137836 */ /* 0x000fce0000000000 */
.L_x_122:
[----:B------:R-:W-:Y:S05]  /*0160*/  BSYNC.RECONVERGENT B1 ;  /* 0x0000000000017941 */ /* 0x000fea0003800200 */
.L_x_121:
[----:B------:R-:W-:Y:S01]  /*0170*/  ISETP.GE.U32.AND P0, PT, R19, R0, PT ;  /* 0x000000001300720c */ /* 0x000fe20003f06070 */
[----:B------:R-:W-:-:S12]  /*0180*/  BSSY.RECONVERGENT B1, `(.L_x_123) ;  /* 0x00000a5000017945 */ /* 0x000fd80003800200 */
[----:B------:R-:W-:Y:S05]  /*0190*/  @P0 BRA `(.L_x_124) ;  /* 0x00000008008c0947 */ /* 0x000fea0003800000 */
[----:B------:R-:W-:Y:S01]  /*01a0*/  LOP3.LUT R5, RZ, R19, RZ, 0x33, !PT ;  /* 0x00000013ff057212 */ /* 0x000fe200078e33ff */
[----:B------:R-:W-:Y:S03]  /*01b0*/  BSSY.RECONVERGENT B2, `(.L_x_125) ;  /* 0x0000053000027945 */ /* 0x000fe60003800200 */
[----:B------:R-:W-:-:S04]  /*01c0*/  IADD3 R5, PT, PT, R4, -UR4, R5 ;  /* 0x8000000404057c10 */ /* 0x000fc8000fffe005 */
[C---:B------:R-:W-:Y:S01]  /*01d0*/  ISETP.GE.U32.AND P0, PT, R5.reuse, 0x2580, PT ;  /* 0x000025800500780c */ /* 0x040fe20003f06070 */
[----:B------:R-:W-:-:S05]  /*01e0*/  IMAD.HI.U32 R4, R5, -0x33333333, RZ ;  /* 0xcccccccd05047827 */ /* 0x000fca00078e00ff */
[----:B------:R-:W-:-:S04]  /*01f0*/  LEA.HI R4, R4, 0x1, RZ, 0x17 ;  /* 0x0000000104047811 */ /* 0x000fc800078fb8ff */
[----:B------:R-:W-:-:S03]  /*0200*/  LOP3.LUT R5, R4, 0xf, RZ, 0xc0, !PT ;  /* 0x0000000f04057812 */ /* 0x000fc600078ec0ff */
[----:B------:R-:W-:Y:S05]  /*0210*/  @!P0 BRA `(.L_x_126) ;  /* 0x0000000400308947 */ /* 0x000fea0003800000 */
[----:B------:R-:W-:Y:S01]  /*0220*/  LOP3.LUT R24, R4, 0xfffff0, RZ, 0xc0, !PT ;  /* 0x00fffff004187812 */ /* 0x000fe200078ec0ff */
[----:B------:R-:W-:Y:S01]  /*0230*/  BSSY.RECONVERGENT B3, `(.L_x_127) ;  /* 0x0000049000037945 */ /* 0x000fe20003800200 */
[C---:B------:R-:W-:Y:S02]  /*0240*/  VIADD R2, R19.reuse, 0x1400 ;  /* 0x0000140013027836 */ /* 0x040fe40000000000 */
[----:B------:R-:W-:Y:S02]  /*0250*/  VIADD R25, R19, UR4 ;  /* 0x0000000413197c36 */ /* 0x000fe40008000000 */
[----:B------:R-:W-:-:S07]  /*0260*/  IMAD.MOV R24, RZ, RZ, -R24 ;  /* 0x000000ffff187224 */ /* 0x000fce00078e0a18 */
.L_x_128:
[----:B------:R-:W0:Y:S02]  /*0270*/  LDC.64 R22, c[0x0][0x380] ;  /* 0x0000e000ff167b82 */ /* 0x000e240000000a00 */
[----:B0-----:R-:W-:-:S06]  /*0280*/  IMAD.WIDE.U32 R18, R25, 0x8, R22 ;  /* 0x0000000819127825 */ /* 0x001fcc00078e0016 */
[----:B------:R-:W2:Y:S01]  /*0290*/  LDG.E.64 R18, desc[UR10][R18.64] ;  /* 0x0000000a12127981 */ /* 0x000ea2000c1e1b00 */
[C---:B------:R-:W-:Y:S02]  /*02a0*/  VIADD R7, R25.reuse, 0x280 ;  /* 0x0000028019077836 */ /* 0x040fe40000000000 */
[----:B------:R-:W-:Y:S02]  /*02b0*/  VIADD R17, R25, 0x500 ;  /* 0x0000050019117836 */ /* 0x000fe40000000000 */
[----:B------:R-:W-:-:S04]  /*02c0*/  IMAD.WIDE.U32 R6, R7, 0x8, R22 ;  /* 0x0000000807067825 */ /* 0x000fc800078e0016 */
[--C-:B------:R-:W-:Y:S02]  /*02d0*/  IMAD.WIDE.U32 R16, R17, 0x8, R22.reuse ;  /* 0x0000000811107825 */ /* 0x100fe400078e0016 */
[----:B------:R-:W3:Y:S02]  /*02e0*/  LDG.E.64 R6, desc[UR10][R6.64] ;  /* 0x0000000a06067981 */ /* 0x000ee4000c1e1b00 */
[C---:B------:R-:W-:Y:S02]  /*02f0*/  VIADD R15, R25.reuse, 0x780 ;  /* 0x00000780190f7836 */ /* 0x040fe40000000000 */
[----:B------:R-:W4:Y:S01]  /*0300*/  LDG.E.64 R16, desc[UR10][R16.64] ;  /* 0x0000000a10107981 */ /* 0x000f22000c1e1b00 */
[----:B------:R-:W-:Y:S02]  /*0310*/  VIADD R13, R25, 0xa00 ;  /* 0x00000a00190d7836 */ /* 0x000fe40000000000 */
[----:B------:R-:W-:-:S04]  /*0320*/  IMAD.WIDE.U32 R14, R15, 0x8, R22 ;  /* 0x000000080f0e7825 */ /* 0x000fc800078e0016 */
[--C-:B------:R-:W-:Y:S02]  /*0330*/  IMAD.WIDE.U32 R12, R13, 0x8, R22.reuse ;  /* 0x000000080d0c7825 */ /* 0x100fe400078e0016 */
[----:B------:R-:W4:Y:S02]  /*0340*/  LDG.E.64 R14, desc[UR10][R14.64] ;  /* 0x0000000a0e0e7981 */ /* 0x000f24000c1e1b00 */
[C---:B------:R-:W-:Y:S02]  /*0350*/  VIADD R11, R25.reuse, 0xc80 ;  /* 0x00000c80190b7836 */ /* 0x040fe40000000000 */
[----:B------:R-:W4:Y:S01]  /*0360*/  LDG.E.64 R12, desc[UR10][R12.64] ;  /* 0x0000000a0c0c7981 */ /* 0x000f22000c1e1b00 */
[----:B------:R-:W-:Y:S02]  /*0370*/  VIADD R9, R25, 0xf00 ;  /* 0x00000f0019097836 */ /* 0x000fe40000000000 */
[----:B------:R-:W-:-:S04]  /*0380*/  IMAD.WIDE.U32 R10, R11, 0x8, R22 ;  /* 0x000000080b0a7825 */ /* 0x000fc800078e0016 */
[----:B------:R-:W-:Y:S02]  /*0390*/  IMAD.WIDE.U32 R8, R9, 0x8, R22 ;  /* 0x0000000809087825 */ /* 0x000fe400078e0016 */
[----:B------:R-:W4:Y:S04]  /*03a0*/  LDG.E.64 R10, desc[UR10][R10.64] ;  /* 0x0000000a0a0a7981 */ /* 0x000f28000c1e1b00 */
[----:B------:R-:W4:Y:S01]  /*03b0*/  LDG.E.64 R8, desc[UR10][R8.64] ;  /* 0x0000000a08087981 */ /* 0x000f22000c1e1b00 */
[----:B--2--5:R-:W-:Y:S01]  /*03c0*/  DADD R18, R18, R20 ;  /* 0x0000000012127229 */ /* 0x024fe20000000014 */
[----:B------:R-:W-:-:S04]  /*03d0*/  VIADD R21, R25, 0x1180 ;  /* 0x0000118019157836 */ /* 0x000fc80000000000 */
[----:B------:R-:W-:-:S06]  /*03e0*/  IMAD.WIDE.U32 R20, R21, 0x8, R22 ;  /* 0x0000000815147825 */ /* 0x000fcc00078e0016 */
[----:B------:R-:W2:Y:S01]  /*03f0*/  LDG.E.64 R20, desc[UR10][R20.64] ;  /* 0x0000000a14147981 */ /* 0x000ea2000c1e1b00 */
[----:B---3--:R-:W-:Y:S01]  /*0400*/  DADD R18, R18, R6 ;  /* 0x0000000012127229 */ /* 0x008fe20000000006 */
[----:B------:R-:W-:-:S04]  /*0410*/  VIADD R7, R25, 0x1400 ;  /* 0x0000140019077836 */ /* 0x000fc80000000000 */
[----:B------:R-:W-:-:S03]  /*0420*/  IMAD.WIDE.U32 R6, R7, 0x8, R22 ;  /* 0x0000000807067825 */ /* 0x000fc600078e0016 */
[----:B----4-:R-:W-:Y:S01]  /*0430*/  DADD R16, R18, R16 ;  /* 0x0000000012107229 */ /* 0x010fe20000000010 */
[----:B------:R-:W-:Y:S02]  /*0440*/  VIADD R19, R25, 0x1680 ;  /* 0x0000168019137836 */ /* 0x000fe40000000000 */
[----:B------:R-:W3:Y:S02]  /*0450*/  LDG.E.64 R6, desc[UR10][R6.64] ;  /* 0x0000000a06067981 */ /* 0x000ee4000c1e1b00 */
[----:B------:R-:W-:-:S03]  /*0460*/  IMAD.WIDE.U32 R18, R19, 0x8, R22 ;  /* 0x0000000813127825 */ /* 0x000fc600078e0016 */
[----:B------:R-:W-:Y:S01]  /*0470*/  DADD R14, R16, R14 ;  /* 0x00000000100e7229 */ /* 0x000fe2000000000e */
[----:B------:R-:W-:Y:S02]  /*0480*/  VIADD R17, R25, 0x1900 ;  /* 0x0000190019117836 */ /* 0x000fe40000000000 */
[----:B------:R-:W4:Y:S02]  /*0490*/  LDG.E.64 R18, desc[UR10][R18.64] ;  /* 0x0000000a12127981 */ /* 0x000f24000c1e1b00 */
        /* <DEDUP_REMOVED lines=12> */
[----:B------:R-:W-:-:S06]  /*0560*/  IMAD.WIDE.U32 R10, R11, 0x8, R22 ;  /* 0x000000080b0a7825 */ /* 0x000fcc00078e0016 */
[----:B------:R-:W4:Y:S01]  /*0570*/  LDG.E.64 R10, desc[UR10][R10.64] ;  /* 0x0000000a0a0a7981 */ /* 0x000f22000c1e1b00 */
[C---:B------:R-:W-:Y:S01]  /*0580*/  VIADD R27, R25.reuse, 0x2580 ;  /* 0x00002580191b7836 */ /* 0x040fe20000000000 */
[----:B--2---:R-:W-:Y:S01]  /*0590*/  DADD R20, R8, R20 ;  /* 0x0000000008147229 */ /* 0x004fe20000000014 */
[----:B------:R-:W-:-:S04]  /*05a0*/  VIADD R9, R25, 0x2300 ;  /* 0x0000230019097836 */ /* 0x000fc80000000000 */
[----:B------:R-:W-:-:S04]  /*05b0*/  IMAD.WIDE.U32 R8, R9, 0x8, R22 ;  /* 0x0000000809087825 */ /* 0x000fc800078e0016 */
[----:B------:R-:W-:Y:S02]  /*05c0*/  IMAD.WIDE.U32 R22, R27, 0x8, R22 ;  /* 0x000000081b167825 */ /* 0x000fe400078e0016 */
[----:B------:R-:W2:Y:S04]  /*05d0*/  LDG.E.64 R8, desc[UR10][R8.64] ;  /* 0x0000000a08087981 */ /* 0x000ea8000c1e1b00 */
[----:B------:R-:W2:Y:S01]  /*05e0*/  LDG.E.64 R22, desc[UR10][R22.64] ;  /* 0x0000000a16167981 */ /* 0x000ea2000c1e1b00 */
[----:B---3--:R-:W-:-:S08]  /*05f0*/  DADD R6, R20, R6 ;  /* 0x0000000014067229 */ /* 0x008fd00000000006 */
[----:B----4-:R-:W-:-:S08]  /*0600*/  DADD R6, R6, R18 ;  /* 0x0000000006067229 */ /* 0x010fd00000000012 */
[----:B------:R-:W-:-:S08]  /*0610*/  DADD R6, R6, R16 ;  /* 0x0000000006067229 */ /* 0x000fd00000000010 */
[----:B------:R-:W-:Y:S01]  /*0620*/  DADD R6, R6, R14 ;  /* 0x0000000006067229 */ /* 0x000fe2000000000e */
[----:B------:R-:W-:-:S07]  /*0630*/  VIADD R24, R24, 0x10 ;  /* 0x0000001018187836 */ /* 0x000fce0000000000 */
[----:B------:R-:W-:Y:S01]  /*0640*/  DADD R6, R6, R12 ;  /* 0x0000000006067229 */ /* 0x000fe2000000000c */
[----:B------:R-:W-:-:S07]  /*0650*/  ISETP.NE.AND P0, PT, R24, RZ, PT ;  /* 0x000000ff1800720c */ /* 0x000fce0003f05270 */
[----:B------:R-:W-:Y:S01]  /*0660*/  DADD R6, R6, R10 ;  /* 0x0000000006067229 */ /* 0x000fe2000000000a */
[----:B------:R-:W-:Y:S02]  /*0670*/  VIADD R2, R2, 0x2800 ;  /* 0x0000280002027836 */ /* 0x000fe40000000000 */
[----:B------:R-:W-:-:S05]  /*0680*/  VIADD R25, R25, 0x2800 ;  /* 0x0000280019197836 */ /* 0x000fca0000000000 */
[----:B--2---:R-:W-:-:S08]  /*0690*/  DADD R6, R6, R8 ;  /* 0x0000000006067229 */ /* 0x004fd00000000008 */
[----:B------:R-:W-:Y:S01]  /*06a0*/  DADD R20, R6, R22 ;  /* 0x0000000006147229 */ /* 0x000fe20000000016 */
[----:B------:R-:W-:Y:S10]  /*06b0*/  @P0 BRA `(.L_x_128) ;  /* 0xfffffff800ec0947 */ /* 0x000ff4000383ffff */
[----:B------:R-:W-:Y:S05]  /*06c0*/  BSYNC.RECONVERGENT B3 ;  /* 0x0000000000037941 */ /* 0x000fea0003800200 */
.L_x_127:
[----:B------:R-:W-:-:S07]  /*06d0*/  VIADD R19, R2, 0xffffec00 ;  /* 0xffffec0002137836 */ /* 0x000fce0000000000 */
.L_x_126:
[----:B------:R-:W-:Y:S05]  /*06e0*/  BSYNC.RECONVERGENT B2 ;  /* 0x0000000000027941 */ /* 0x000fea0003800200 */
.L_x_125:
[----:B------:R-:W-:-:S13]  /*06f0*/  ISETP.NE.AND P0, PT, R5, RZ, PT ;  /* 0x000000ff0500720c */ /* 0x000fda0003f05270 */
[----:B------:R-:W-:Y:S05]  /*0700*/  @!P0 BRA `(.L_x_124) ;  /* 0x0000000400308947 */ /* 0x000fea0003800000 */
[----:B------:R-:W-:Y:S01]  /*0710*/  ISETP.GE.U32.AND P0, PT, R5, 0x8, PT ;  /* 0x000000080500780c */ /* 0x000fe20003f06070 */
[----:B------:R-:W-:Y:S01]  /*0720*/  BSSY.RECONVERGENT B2, `(.L_x_129) ;  /* 0x0000026000027945 */ /* 0x000fe20003800200 */
[----:B------:R-:W-:-:S04]  /*0730*/  LOP3.LUT R2, R4, 0x7, RZ, 0xc0, !PT ;  /* 0x0000000704027812 */ /* 0x000fc800078ec0ff */
[----:B------:R-:W-:-:S07]  /*0740*/  ISETP.NE.AND P1, PT, R2, RZ, PT ;  /* 0x000000ff0200720c */ /* 0x000fce0003f25270 */
[----:B------:R-:W-:Y:S06]  /*0750*/  @!P0 BRA `(.L_x_130) ;  /* 0x0000000000888947 */ /* 0x000fec0003800000 */
[----:B------:R-:W0:Y:S01]  /*0760*/  LDC.64 R22, c[0x0][0x380] ;  /* 0x0000e000ff167b82 */ /* 0x000e220000000a00 */
[----:B------:R-:W-:-:S04]  /*0770*/  VIADD R5, R19, UR4 ;  /* 0x0000000413057c36 */ /* 0x000fc80008000000 */
[C---:B------:R-:W-:Y:S02]  /*0780*/  VIADD R15, R5.reuse, 0x280 ;  /* 0x00000280050f7836 */ /* 0x040fe40000000000 */
[C---:B------:R-:W-:Y:S02]  /*0790*/  VIADD R13, R5.reuse, 0x500 ;  /* 0x00000500050d7836 */ /* 0x040fe40000000000 */
[----:B0-----:R-:W-:-:S04]  /*07a0*/  IMAD.WIDE.U32 R16, R5, 0x8, R22 ;  /* 0x0000000805107825 */ /* 0x001fc800078e0016 */
[--C-:B------:R-:W-:Y:S02]  /*07b0*/  IMAD.WIDE.U32 R14, R15, 0x8, R22.reuse ;  /* 0x000000080f0e7825 */ /* 0x100fe400078e0016 */
[----:B------:R-:W2:Y:S02]  /*07c0*/  LDG.E.64 R16, desc[UR10][R16.64] ;  /* 0x0000000a10107981 */ /* 0x000ea4000c1e1b00 */
[----:B------:R-:W-:Y:S02]  /*07d0*/  IMAD.WIDE.U32 R12, R13, 0x8, R22 ;  /* 0x000000080d0c7825 */ /* 0x000fe400078e0016 */
[----:B------:R-:W3:Y:S02]  /*07e0*/  LDG.E.64 R14, desc[UR10][R14.64] ;  /* 0x0000000a0e0e7981 */ /* 0x000ee4000c1e1b00 */
[C---:B------:R-:W-:Y:S02]  /*07f0*/  VIADD R11, R5.reuse, 0x780 ;  /* 0x00000780050b7836 */ /* 0x040fe40000000000 */
[----:B------:R-:W4:Y:S01]  /*0800*/  LDG.E.64 R12, desc[UR10][R12.64] ;  /* 0x0000000a0c0c7981 */ /* 0x000f22000c1e1b00 */
[----:B------:R-:W-:-:S02]  /*0810*/  VIADD R9, R5, 0xa00 ;  /* 0x00000a0005097836 */ /* 0x000fc40000000000 */
[----:B------:R-:W-:-:S04]  /*0820*/  IMAD.WIDE.U32 R10, R11, 0x8, R22 ;  /* 0x000000080b0a7825 */ /* 0x000fc800078e0016 */
[--C-:B------:R-:W-:Y:S02]  /*0830*/  IMAD.WIDE.U32 R8, R9, 0x8, R22.reuse ;  /* 0x0000000809087825 */ /* 0x100fe400078e0016 */
[----:B------:R-:W4:Y:S02]  /*0840*/  LDG.E.64 R10, desc[UR10][R10.64] ;  /* 0x0000000a0a0a7981 */ /* 0x000f24000c1e1b00 */
[C---:B------:R-:W-:Y:S02]  /*0850*/  VIADD R7, R5.reuse, 0xc80 ;  /* 0x00000c8005077836 */ /* 0x040fe40000000000 */
[----:B------:R-:W4:Y:S01]  /*0860*/  LDG.E.64 R8, desc[UR10][R8.64] ;  /* 0x0000000a08087981 */ /* 0x000f22000c1e1b00 */
[----:B------:R-:W-:Y:S02]  /*0870*/  VIADD R25, R5, 0xf00 ;  /* 0x00000f0005197836 */ /* 0x000fe40000000000 */
[----:B------:R-:W-:-:S04]  /*0880*/  IMAD.WIDE.U32 R6, R7, 0x8, R22 ;  /* 0x0000000807067825 */ /* 0x000fc800078e0016 */
[--C-:B------:R-:W-:Y:S02]  /*0890*/  IMAD.WIDE.U32 R24, R25, 0x8, R22.reuse ;  /* 0x0000000819187825 */ /* 0x100fe400078e0016 */
[----:B------:R-:W4:Y:S02]  /*08a0*/  LDG.E.64 R6, desc[UR10][R6.64] ;  /* 0x0000000a06067981 */ /* 0x000f24000c1e1b00 */
[----:B------:R-:W-:Y:S02]  /*08b0*/  VIADD R5, R5, 0x1180 ;  /* 0x0000118005057836 */ /* 0x000fe40000000000 */
[----:B------:R-:W4:Y:S02]  /*08c0*/  LDG.E.64 R24, desc[UR10][R24.64] ;  /* 0x0000000a18187981 */ /* 0x000f24000c1e1b00 */
[----:B------:R-:W-:-:S06]  /*08d0*/  IMAD.WIDE.U32 R22, R5, 0x8, R22 ;  /* 0x0000000805167825 */ /* 0x000fcc00078e0016 */
        /* <DEDUP_REMOVED lines=10> */
.L_x_130:
[----:B------:R-:W-:Y:S05]  /*0980*/  BSYNC.RECONVERGENT B2 ;  /* 0x0000000000027941 */ /* 0x000fea0003800200 */
.L_x_129:
        /* <DEDUP_REMOVED lines=13> */
[--C-:B------:R-:W-:Y:S02]  /*0a60*/  IMAD.WIDE.U32 R12, R13, 0x8, R8.reuse ;  /* 0x000000080d0c7825 */ /* 0x100fe400078e0008 */
[----:B------:R-:W3:Y:S02]  /*0a70*/  LDG.E.64 R10, desc[UR10][R10.64] ;  /* 0x0000000a0a0a7981 */ /* 0x000ee4000c1e1b00 */
        /* <DEDUP_REMOVED lines=8> */
[----:B------:R-:W-:-:S11]  /*0b00*/  DADD R20, R20, R8 ;  /* 0x0000000014147229 */ /* 0x000fd60000000008 */
.L_x_132:
[----:B------:R-:W-:Y:S05]  /*0b10*/  BSYNC.RECONVERGENT B2 ;  /* 0x0000000000027941 */ /* 0x000fea0003800200 */
.L_x_131:
[----:B------:R-:W-:Y:S05]  /*0b20*/  @!P1 BRA `(.L_x_124) ;  /* 0x0000000000289947 */ /* 0x000fea0003800000 */
[----:B------:R-:W0:Y:S01]  /*0b30*/  LDC.64 R6, c[0x0][0x380] ;  /* 0x0000e000ff067b82 */ /* 0x000e220000000a00 */
[----:B------:R-:W-:Y:S02]  /*0b40*/  VIADD R9, R19, UR4 ;  /* 0x0000000413097c36 */ /* 0x000fe40008000000 */
[----:B------:R-:W-:-:S07]  /*0b50*/  IMAD.MOV R2, RZ, RZ, -R4 ;  /* 0x000000ffff027224 */ /* 0x000fce00078e0a04 */
.L_x_133:
[----:B0-----:R-:W-:-:S06]  /*0b60*/  IMAD.WIDE.U32 R4, R9, 0x8, R6 ;  /* 0x0000000809047825 */ /* 0x001fcc00078e0006 */
[----:B------:R-:W2:Y:S01]  /*0b70*/  LDG.E.64 R4, desc[UR10][R4.64] ;  /* 0x0000000a04047981 */ /* 0x000ea2000c1e1b00 */
[----:B------:R-:W-:Y:S02]  /*0b80*/  VIADD R2, R2, 0x1 ;  /* 0x0000000102027836 */ /* 0x000fe40000000000 */
[----:B------:R-:W-:-:S03]  /*0b90*/  VIADD R9, R9, 0x280 ;  /* 0x0000028009097836 */ /* 0x000fc60000000000 */
[----:B------:R-:W-:Y:S01]  /*0ba0*/  ISETP.NE.AND P0, PT, R2, RZ, PT ;  /* 0x000000ff0200720c */ /* 0x000fe20003f05270 */
[----:B--2--5:R-:W-:-:S12]  /*0bb0*/  DADD R20, R4, R20 ;  /* 0x0000000004147229 */ /* 0x024fd80000000014 */
[----:B------:R-:W-:Y:S05]  /*0bc0*/  @P0 BRA `(.L_x_133) ;  /* 0xfffffffc00e40947 */ /* 0x000fea000383ffff */
.L_x_124:
[----:B------:R-:W-:Y:S05]  /*0bd0*/  BSYNC.RECONVERGENT B1 ;  /* 0x0000000000017941 */ /* 0x000fea0003800200 */
.L_x_123:
[----:B------:R-:W-:-:S13]  /*0be0*/  ISETP.GE.U32.AND P0, PT, R0, 0x280, PT ;  /* 0x000002800000780c */ /* 0x000fda0003f06070 */
        /* <DEDUP_REMOVED lines=50> */
[----:B------:R-:W1:Y:S05]  /*0f10*/  LDS.128 R4, [UR4+0x50] ;  /* 0x00005004ff047984 */ /* 0x000e6a0008000c00 */
[----:B------:R-:W-:-:S08]  /*0f20*/  DADD R16, R16, R18 ;  /* 0x0000000010107229 */ /* 0x000fd00000000012 */
[----:B--2---:R-:W-:-:S08]  /*0f30*/  DADD R12, R16, R12 ;  /* 0x00000000100c7229 */ /* 0x004fd0000000000c */
[----:B------:R-:W-:Y:S02]  /*0f40*/  DADD R2, R12, R14 ;  /* 0x000000000c027229 */ /* 0x000fe4000000000e */
[----:B------:R-:W2:Y:S06]  /*0f50*/  LDS.128 R12, [UR4+0x60] ;  /* 0x00006004ff0c7984 */ /* 0x000eac0008000c00 */
[----:B0-----:R-:W-:-:S08]  /*0f60*/  DADD R2, R2, R8 ;  /* 0x0000000002027229 */ /* 0x001fd00000000008 */
[----:B------:R-:W-:Y:S01]  /*0f70*/  DADD R2, R2, R10 ;  /* 0x0000000002027229 */ /* 0x000fe2000000000a */
[----:B------:R-:W0:Y:S07]  /*0f80*/  LDS.128 R8, [UR4+0x70] ;  /* 0x00007004ff087984 */ /* 0x000e2e0008000c00 */
        /* <DEDUP_REMOVED lines=16> */
[----:B-1----:R-:W-:Y:S01]  /*1090*/  DADD R4, R2, R4 ;  /* 0x0000000002047229 */ /* 0x002fe20000000004 */
[----:B------:R-:W-:Y:S10]  /*10a0*/  BRA `(.L_x_135) ;  /* 0x0000001c00307947 */ /* 0x000ff40003800000 */
.L_x_134:
[----:B------:R-:W-:-:S04]  /*10b0*/  LOP3.LUT R2, R3, 0x3e0, RZ, 0xc0, !PT ;  /* 0x000003e003027812 */ /* 0x000fc800078ec0ff */
[----:B------:R-:W-:Y:S01]  /*10c0*/  LOP3.LUT R7, RZ, R2, RZ, 0x33, !PT ;  /* 0x00000002ff077212 */ /* 0x000fe200078e33ff */
[----:B------:R-:W-:Y:S02]  /*10d0*/  VIADD R5, R2, 0x20 ;  /* 0x0000002002057836 */ /* 0x000fe40000000000 */
[----:B------:R-:W0:Y:S02]  /*10e0*/  S2R R2, SR_LANEID ;  /* 0x0000000000027919 */ /* 0x000e240000000000 */
[----:B------:R-:W-:Y:S01]  /*10f0*/  IMAD.IADD R7, R0, 0x1, R7 ;  /* 0x0000000100077824 */ /* 0x000fe200078e0207 */
[----:B------:R-:W-:-:S04]  /*1100*/  ISETP.GT.U32.AND P0, PT, R5, R0, PT ;  /* 0x000000000500720c */ /* 0x000fc80003f04070 */
[----:B------:R-:W-:-:S05]  /*1110*/  SEL R7, R7, 0x1f, P0 ;  /* 0x0000001f07077807 */ /* 0x000fca0000000000 */
[----:B-----5:R-:W-:Y:S04]  /*1120*/  SHFL.DOWN PT, R4, R20, 0x1, R7 ;  /* 0x0820000014047989 */ /* 0x020fe800000e0007 */
[----:B------:R-:W1:Y:S01]  /*1130*/  SHFL.DOWN PT, R5, R21, 0x1, R7 ;  /* 0x0820000015057989 */ /* 0x000e6200000e0007 */
[C---:B0-----:R-:W-:Y:S01]  /*1140*/  ISETP.GE.AND P0, PT, R2.reuse, R7, PT ;  /* 0x000000070200720c */ /* 0x041fe20003f06270 */
[----:B------:R-:W-:Y:S01]  /*1150*/  VIADD R6, R2, 0x2 ;  /* 0x0000000202067836 */ /* 0x000fe20000000000 */
[----:B-1----:R-:W-:-:S10]  /*1160*/  DADD R4, R4, R20 ;  /* 0x0000000004047229 */ /* 0x002fd40000000014 */
        /* <DEDUP_REMOVED lines=11> */
[----:B------:R-:W-:-:S03]  /*1220*/  VIADD R6, R2, 0x8 ;  /* 0x0000000802067836 */ /* 0x000fc60000000000 */
[----:B------:R-:W0:Y:S02]  /*1230*/  SHFL.DOWN PT, R5, R11, 0x4, R7 ;  /* 0x088000000b057989 */ /* 0x000e2400000e0007 */
[----:B------:R-:W-:Y:S01]  /*1240*/  ISETP.GT.AND P1, PT, R6, R7, PT ;  /* 0x000000070600720c */ /* 0x000fe20003f24270 */
[----:B0-----:R-:W-:-:S10]  /*1250*/  DADD R4, R4, R10 ;  /* 0x0000000004047229 */ /* 0x001fd4000000000a */
[----:B------:R-:W-:Y:S02]  /*1260*/  FSEL R8, R10, R4, P0 ;  /* 0x000000040a087208 */ /* 0x000fe40000000000 */
[----:B------:R-:W-:Y:S02]  /*1270*/  FSEL R9, R11, R5, P0 ;  /* 0x000000050b097208 */ /* 0x000fe40000000000 */
[C---:B------:R-:W-:Y:S01]  /*1280*/  ISETP.NE.AND P0, PT, R2.reuse, RZ, PT ;  /* 0x000000ff0200720c */ /* 0x040fe20003f05270 */
[----:B------:R-:W-:Y:S01]  /*1290*/  SHFL.DOWN PT, R4, R8, 0x8, R7 ;  /* 0x0900000008047989 */ /* 0x000fe200000e0007 */
[----:B------:R-:W-:-:S03]  /*12a0*/  VIADD R2, R2, 0x10 ;  /* 0x0000001002027836 */ /* 0x000fc60000000000 */
[----:B------:R-:W0:Y:S08]  /*12b0*/  SHFL.DOWN PT, R5, R9, 0x8, R7 ;  /* 0x0900000009057989 */ /* 0x000e3000000e0007 */
[----:B------:R-:W1:Y:S01]  /*12c0*/  @!P0 S2R R13, SR_CgaCtaId ;  /* 0x00000000000d8919 */ /* 0x000e620000008800 */
[----:B------:R-:W-:-:S04]  /*12d0*/  @!P0 SHF.R.U32.HI R6, RZ, 0x2, R3 ;  /* 0x00000002ff068819 */ /* 0x000fc80000011603 */
[----:B------:R-:W-:Y:S01]  /*12e0*/  @!P0 LOP3.LUT R6, R6, 0xf8, RZ, 0xc0, !PT ;  /* 0x000000f806068812 */ /* 0x000fe200078ec0ff */
        /* <DEDUP_REMOVED lines=18> */
[----:B------:R-:W-:Y:S01]  /*1410*/  ISETP.GT.U32.AND P1, PT, R0, 0x20, PT ;  /* 0x000000200000780c */ /* 0x000fe20003f24070 */
[----:B0-----:R-:W-:-:S09]  /*1420*/  ULEA UR4, UR5, UR4, 0x18 ;  /* 0x0000000405047291 */ /* 0x001fd2000f8ec0ff */
[----:B------:R-:W0:Y:S04]  /*1430*/  LDS.128 R12, [UR4+0x20] ;  /* 0x00002004ff0c7984 */ /* 0x000e280008000c00 */
[----:B------:R-:W1:Y:S01]  /*1440*/  LDS.128 R8, [UR4+0x30] ;  /* 0x00003004ff087984 */ /* 0x000e620008000c00 */
[----:B0-----:R-:W-:-:S10]  /*1450*/  DADD R12, R4, R12 ;  /* 0x00000000040c7229 */ /* 0x001fd4000000000c */
[----:B------:R-:W-:Y:S02]  /*1460*/  FSEL R2, R12, R4, P1 ;  /* 0x000000040c027208 */ /* 0x000fe40000800000 */
[----:B------:R-:W-:Y:S02]  /*1470*/  FSEL R3, R13, R5, P1 ;  /* 0x000000050d037208 */ /* 0x000fe40000800000 */
[----:B------:R-:W-:Y:S01]  /*1480*/  ISETP.GT.U32.AND P1, PT, R0, 0x40, PT ;  /* 0x000000400000780c */ /* 0x000fe20003f24070 */
[----:B------:R-:W0:Y:S03]  /*1490*/  LDS.128 R4, [UR4+0x40] ;  /* 0x00004004ff047984 */ /* 0x000e260008000c00 */
[----:B------:R-:W-:-:S10]  /*14a0*/  DADD R14, R2, R14 ;  /* 0x00000000020e7229 */ /* 0x000fd4000000000e */
[----:B------:R-:W-:Y:S02]  /*14b0*/  FSEL R2, R14, R2, P1 ;  /* 0x000000020e027208 */ /* 0x000fe40000800000 */
[----:B------:R-:W-:Y:S02]  /*14c0*/  FSEL R3, R15, R3, P1 ;  /* 0x000000030f037208 */ /* 0x000fe40000800000 */
[----:B------:R-:W-:-:S04]  /*14d0*/  ISETP.GT.U32.AND P1, PT, R0, 0x60, PT ;  /* 0x000000600000780c */ /* 0x000fc80003f24070 */
[----:B-1----:R-:W-:-:S10]  /*14e0*/  DADD R8, R8, R2 ;  /* 0x0000000008087229 */ /* 0x002fd40000000002 */
[----:B------:R-:W-:Y:S02]  /*14f0*/  FSEL R2, R8, R2, P1 ;  /* 0x0000000208027208 */ /* 0x000fe40000800000 */
[----:B------:R-:W-:Y:S02]  /*1500*/  FSEL R3, R9, R3, P1 ;  /* 0x0000000309037208 */ /* 0x000fe40000800000 */
[----:B------:R-:W-:-:S04]  /*1510*/  ISETP.GT.U32.AND P1, PT, R0, 0x80, PT ;  /* 0x000000800000780c */ /* 0x000fc80003f24070 */
[----:B------:R-:W-:-:S10]  /*1520*/  DADD R10, R2, R10 ;  /* 0x00000000020a7229 */ /* 0x000fd4000000000a */
[----:B------:R-:W-:Y:S02]  /*1530*/  FSEL R2, R10, R2, P1 ;  /* 0x000000020a027208 */ /* 0x000fe40000800000 */
[----:B------:R-:W-:Y:S02]  /*1540*/  FSEL R3, R11, R3, P1 ;  /* 0x000000030b037208 */ /* 0x000fe40000800000 */
[----:B------:R-:W1:Y:S01]  /*1550*/  LDS.128 R8, [UR4+0x50] ;  /* 0x00005004ff087984 */ /* 0x000e620008000c00 */
[----:B------:R-:W-:-:S03]  /*1560*/  ISETP.GT.U32.AND P1, PT, R0, 0xa0, PT ;  /* 0x000000a00000780c */ /* 0x000fc60003f24070 */
[----:B0-----:R-:W-:-:S10]  /*1570*/  DADD R4, R4, R2 ;  /* 0x0000000004047229 */ /* 0x001fd40000000002 */
[----:B------:R-:W-:Y:S02]  /*1580*/  FSEL R2, R4, R2, P1 ;  /* 0x0000000204027208 */ /* 0x000fe40000800000 */
[----:B------:R-:W-:Y:S02]  /*1590*/  FSEL R3, R5, R3, P1 ;  /* 0x0000000305037208 */ /* 0x000fe40000800000 */
[----:B------:R-:W-:-:S04]  /*15a0*/  ISETP.GT.U32.AND P1, PT, R0, 0xc0, PT ;  /* 0x000000c00000780c */ /* 0x000fc80003f24070 */
[----:B------:R-:W-:-:S10]  /*15b0*/  DADD R6, R2, R6 ;  /* 0x0000000002067229 */ /* 0x000fd40000000006 */
[----:B------:R-:W-:Y:S02]  /*15c0*/  FSEL R2, R6, R2, P1 ;  /* 0x0000000206027208 */ /* 0x000fe40000800000 */
[----:B------:R-:W-:Y:S02]  /*15d0*/  FSEL R3, R7, R3, P1 ;  /* 0x0000000307037208 */ /* 0x000fe40000800000 */
[----:B------:R-:W0:Y:S01]  /*15e0*/  LDS.128 R4, [UR4+0x60] ;  /* 0x00006004ff047984 */ /* 0x000e220008000c00 */
[----:B------:R-:W-:-:S03]  /*15f0*/  ISETP.GT.U32.AND P1, PT, R0, 0xe0, PT ;  /* 0x000000e00000780c */ /* 0x000fc60003f24070 */
        /* <DEDUP_REMOVED lines=43> */
[----:B------:R-:W1:Y:S01]  /*18b0*/  LDS.64 R2, [UR4+0xb0] ;  /* 0x0000b004ff027984 */ /* 0x000e620008000a00 */
        /* <DEDUP_REMOVED lines=8> */
[----:B------:R-:W-:-:S04]  /*1940*/  ISETP.GT.U32.AND P1, PT, R0, 0x260, PT ;  /* 0x000002600000780c */ /* 0x000fc80003f24070 */
[----:B-1----:R-:W-:-:S10]  /*1950*/  DADD R2, R2, R4 ;  /* 0x0000000002027229 */ /* 0x002fd40000000004 */
[----:B------:R-:W-:Y:S02]  /*1960*/  FSEL R4, R2, R4, P1 ;  /* 0x0000000402047208 */ /* 0x000fe40000800000 */
[----:B------:R-:W-:Y:S01]  /*1970*/  FSEL R5, R3, R5, P1 ;  /* 0x0000000503057208 */ /* 0x000fe20000800000 */
[----:B------:R-:W-:Y:S06]  /*1980*/  BRA `(.L_x_135) ;  /* 0x0000001000f87947 */ /* 0x000fec0003800000 */
.L_x_120:
[----:B------:R-:W0:Y:S01]  /*1990*/  S2R R5, SR_TID.X ;  /* 0x0000000000057919 */ /* 0x000e220000002100 */
[----:B------:R-:W1:Y:S02]  /*19a0*/  LDCU.64 UR6, c[0x0][0x380] ;  /* 0x00007000ff0677ac */ /* 0x000e640008000a00 */
[----:B-1----:R-:W-:Y:S02]  /*19b0*/  IMAD.U32 R6, RZ, RZ, UR6 ;  /* 0x00000006ff067e24 */ /* 0x002fe4000f8e00ff */
[----:B------:R-:W-:Y:S01]  /*19c0*/  IMAD.U32 R7, RZ, RZ, UR7 ;  /* 0x00000007ff077e24 */ /* 0x000fe2000f8e00ff */
[----:B0-----:R-:W-:-:S05]  /*19d0*/  IADD3 R21, PT, PT, R5, UR4, RZ ;  /* 0x0000000405157c10 */ /* 0x001fca000fffe0ff */
[----:B------:R-:W-:-:S05]  /*19e0*/  IMAD.WIDE.U32 R20, R21, 0x8, R6 ;  /* 0x0000000815147825 */ /* 0x000fca00078e0006 */
[----:B------:R-:W2:Y:S04]  /*19f0*/  LDG.E.64 R14, desc[UR10][R20.64] ;  /* 0x0000000a140e7981 */ /* 0x000ea8000c1e1b00 */
[----:B------:R-:W2:Y:S04]  /*1a00*/  LDG.E.64 R16, desc[UR10][R20.64+0x1400] ;  /* 0x0014000a14107981 */ /* 0x000ea8000c1e1b00 */
[----:B------:R-:W3:Y:S04]  /*1a10*/  LDG.E.64 R18, desc[UR10][R20.64+0x2800] ;  /* 0x0028000a14127981 */ /* 0x000ee8000c1e1b00 */
[----:B------:R-:W4:Y:S04]  /*1a20*/  LDG.E.64 R12, desc[UR10][R20.64+0x3c00] ;  /* 0x003c000a140c7981 */ /* 0x000f28000c1e1b00 */
[----:B------:R-:W5:Y:S04]  /*1a30*/  LDG.E.64 R10, desc[UR10][R20.64+0x5000] ;  /* 0x0050000a140a7981 */ /* 0x000f68000c1e1b00 */
[----:B------:R-:W5:Y:S04]  /*1a40*/  LDG.E.64 R8, desc[UR10][R20.64+0x6400] ;  /* 0x0064000a14087981 */ /* 0x000f68000c1e1b00 */
[----:B------:R-:W5:Y:S04]  /*1a50*/  LDG.E.64 R2, desc[UR10][R20.64+0x7800] ;  /* 0x0078000a14027981 */ /* 0x000f68000c1e1b00 */
[----:B------:R-:W5:Y:S01]  /*1a60*/  LDG.E.64 R28, desc[UR10][R20.64+0x8c00] ;  /* 0x008c000a141c7981 */ /* 0x000f62000c1e1b00 */
[----:B------:R-:W-:Y:S01]  /*1a70*/  ISETP.GE.U32.AND P0, PT, R0, UR8, PT ;  /* 0x0000000800007c0c */ /* 0x000fe2000bf06070 */
[----:B--2---:R-:W-:-:S08]  /*1a80*/  DADD R14, R14, R16 ;  /* 0x000000000e0e7229 */ /* 0x004fd00000000010 */
[----:B---3--:R-:W-:-:S08]  /*1a90*/  DADD R14, R18, R14 ;  /* 0x00000000120e7229 */ /* 0x008fd0000000000e */
[----:B----4-:R-:W-:-:S08]  /*1aa0*/  DADD R12, R12, R14 ;  /* 0x000000000c0c7229 */ /* 0x010fd0000000000e */
[----:B-----5:R-:W-:-:S08]  /*1ab0*/  DADD R10, R10, R12 ;  /* 0x000000000a0a7229 */ /* 0x020fd0000000000c */
[----:B------:R-:W-:-:S08]  /*1ac0*/  DADD R8, R8, R10 ;  /* 0x0000000008087229 */ /* 0x000fd0000000000a */
[----:B------:R-:W-:-:S08]  /*1ad0*/  DADD R2, R2, R8 ;  /* 0x0000000002027229 */ /* 0x000fd00000000008 */
[----:B------:R-:W-:Y:S01]  /*1ae0*/  DADD R28, R28, R2 ;  /* 0x000000001c1c7229 */ /* 0x000fe20000000002 */
[----:B------:R-:W-:Y:S10]  /*1af0*/  @!P0 BRA `(.L_x_136) ;  /* 0x0000000c00708947 */ /* 0x000ff40003800000 */
[----:B------:R-:W-:Y:S01]  /*1b00*/  UIMAD UR12, UR13, 0x1400, UR4 ;  /* 0x000014000d0c78a4 */ /* 0x000fe2000f8e0204 */
[----:B------:R-:W-:Y:S01]  /*1b10*/  VIADD R0, R4, 0xffffec00 ;  /* 0xffffec0004007836 */ /* 0x000fe20000000000 */
[----:B------:R-:W-:Y:S01]  /*1b20*/  UIADD3 UR5, UPT, UPT, UR9, UR13, URZ ;  /* 0x0000000d09057290 */ /* 0x000fe2000fffe0ff */
[----:B------:R-:W-:-:S03]  /*1b30*/  LOP3.LUT R3, RZ, R5, RZ, 0x33, !PT ;  /* 0x00000005ff037212 */ /* 0x000fc600078e33ff */
[----:B------:R-:W-:Y:S01]  /*1b40*/  ISETP.LT.U32.AND P0, PT, R0, UR12, PT ;  /* 0x0000000c00007c0c */ /* 0x000fe2000bf01070 */
[----:B------:R-:W-:Y:S01]  /*1b50*/  UIMAD UR5, UR5, 0x1400, URZ ;  /* 0x00001400050578a4 */ /* 0x000fe2000f8e02ff */
[----:B------:R-:W-:-:S05]  /*1b60*/  IADD3 R3, PT, PT, R4, -UR8, R3 ;  /* 0x8000000804037c10 */ /* 0x000fca000fffe003 */
[----:B------:R-:W-:Y:S01]  /*1b70*/  IMAD.U32 R8, RZ, RZ, UR5 ;  /* 0x00000005ff087e24 */ /* 0x000fe2000f8e00ff */
[----:B------:R-:W-:Y:S01]  /*1b80*/  UMOV UR6, UR5 ;  /* 0x0000000500067c82 */ /* 0x000fe20008000000 */
[----:B------:R-:W-:Y:S01]  /*1b90*/  VIADD R2, R3, -UR4 ;  /* 0x8000000403027c36 */ /* 0x000fe20008000000 */
[----:B------:R-:W-:Y:S02]  /*1ba0*/  UMOV UR4, URZ ;  /* 0x000000ff00047c82 */ /* 0x000fe40008000000 */
[----:B------:R-:W-:Y:S01]  /*1bb0*/  IADD3 R5, PT, PT, R8, 0x1400, R5 ;  /* 0x0000140008057810 */ /* 0x000fe20007ffe005 */
[----:B------:R-:W-:Y:S06]  /*1bc0*/  @P0 BRA `(.L_x_137) ;  /* 0x0000000000840947 */ /* 0x000fec0003800000 */
[----:B------:R-:W0:Y:S01]  /*1bd0*/  LDC R4, c[0x0][0x3a8] ;  /* 0x0000ea00ff047b82 */ /* 0x000e220000000800 */
[----:B------:R-:W1:Y:S07]  /*1be0*/  LDCU UR7, c[0x0][0x3ac] ;  /* 0x00007580ff0777ac */ /* 0x000e6e0008000800 */
[----:B------:R-:W2:Y:S02]  /*1bf0*/  LDC.64 R6, c[0x0][0x380] ;  /* 0x0000e000ff067b82 */ /* 0x000ea40000000a00 */
.L_x_138:
[----:B------:R-:W3:Y:S02]  /*1c00*/  S2R R25, SR_TID.X ;  /* 0x0000000000197919 */ /* 0x000ee40000002100 */
[----:B---3--:R-:W-:-:S04]  /*1c10*/  VIADD R25, R25, UR12 ;  /* 0x0000000c19197c36 */ /* 0x008fc80008000000 */
[----:B--2---:R-:W-:-:S05]  /*1c20*/  IMAD.WIDE.U32 R24, R25, 0x8, R6 ;  /* 0x0000000819187825 */ /* 0x004fca00078e0006 */
        /* <DEDUP_REMOVED lines=8> */
[----:B0-----:R-:W-:-:S05]  /*1cb0*/  VIADD R3, R4, -UR12 ;  /* 0x8000000c04037c36 */ /* 0x001fca0008000000 */
[----:B------:R-:W-:Y:S01]  /*1cc0*/  ISETP.GE.U32.AND P0, PT, R3, UR8, PT ;  /* 0x0000000803007c0c */ /* 0x000fe2000bf06070 */
        /* <DEDUP_REMOVED lines=8> */
[----:B------:R-:W-:Y:S10]  /*1d50*/  @!P0 BRA `(.L_x_136) ;  /* 0x0000000800d88947 */ /* 0x000ff40003800000 */
[----:B-1----:R-:W-:Y:S01]  /*1d60*/  UMOV UR13, UR7 ;  /* 0x00000007000d7c82 */ /* 0x002fe20008000000 */
[----:B------:R-:W-:Y:S01]  /*1d70*/  UIADD3 UR4, UPT, UPT, UR4, 0x1, URZ ;  /* 0x0000000104047890 */ /* 0x000fe2000fffe0ff */
[----:B------:R-:W-:Y:S01]  /*1d80*/  VIADD R2, R2, -UR8 ;  /* 0x8000000802027c36 */ /* 0x000fe20008000000 */
[----:B------:R-:W-:Y:S01]  /*1d90*/  UIMAD UR12, UR13, 0x1400, UR12 ;  /* 0x000014000d0c78a4 */ /* 0x000fe2000f8e020c */
[----:B------:R-:W-:Y:S01]  /*1da0*/  VIADD R5, R5, UR8 ;  /* 0x0000000805057c36 */ /* 0x000fe20008000000 */
[----:B------:R-:W-:-:S04]  /*1db0*/  UIADD3 UR6, UPT, UPT, UR8, UR6, URZ ;  /* 0x0000000608067290 */ /* 0x000fc8000fffe0ff */
[----:B------:R-:W-:-:S13]  /*1dc0*/  ISETP.LT.U32.AND P0, PT, R0, UR12, PT ;  /* 0x0000000c00007c0c */ /* 0x000fda000bf01070 */
[----:B------:R-:W-:Y:S05]  /*1dd0*/  @!P0 BRA `(.L_x_138) ;  /* 0xfffffffc00888947 */ /* 0x000fea000383ffff */
.L_x_137:
[----:B------:R-:W0:Y:S01]  /*1de0*/  S2R R9, SR_TID.X ;  /* 0x0000000000097919 */ /* 0x000e220000002100 */
[----:B------:R-:W-:Y:S01]  /*1df0*/  VIADD R0, R4, -UR12 ;  /* 0x8000000c04007c36 */ /* 0x000fe20008000000 */
[----:B------:R-:W-:Y:S04]  /*1e00*/  BSSY.RECONVERGENT B1, `(.L_x_136) ;  /* 0x00000ab000017945 */ /* 0x000fe80003800200 */
[----:B0-----:R-:W-:-:S04]  /*1e10*/  ISETP.GE.AND P0, PT, R9, R0, PT ;  /* 0x000000000900720c */ /* 0x001fc80003f06270 */
[----:B------:R-:W-:-:S13]  /*1e20*/  ISETP.LE.U32.OR P0, PT, R4, UR12, P0 ;  /* 0x0000000c04007c0c */ /* 0x000fda0008703470 */
[----:B------:R-:W-:Y:S05]  /*1e30*/  @P0 BRA `(.L_x_139) ;  /* 0x00000008009c0947 */ /* 0x000fea0003800000 */
[----:B------:R-:W-:Y:S01]  /*1e40*/  UIMAD UR7, UR4, UR13, URZ ;  /* 0x0000000d040772a4 */ /* 0x000fe2000f8e02ff */
[----:B------:R-:W-:Y:S01]  /*1e50*/  LOP3.LUT R3, RZ, R9, RZ, 0x33, !PT ;  /* 0x00000009ff037212 */ /* 0x000fe200078e33ff */
[----:B------:R-:W-:Y:S01]  /*1e60*/  BSSY.RECONVERGENT B2, `(.L_x_140) ;  /* 0x0000056000027945 */ /* 0x000fe20003800200 */
[----:B------:R-:W-:Y:S02]  /*1e70*/  IMAD.MOV.U32 R0, RZ, RZ, R9 ;  /* 0x000000ffff007224 */ /* 0x000fe400078e0009 */
[----:B------:R-:W-:Y:S01]  /*1e80*/  IADD3 R4, PT, PT, R4, -UR5, R3 ;  /* 0x8000000504047c10 */ /* 0x000fe2000fffe003 */
[----:B------:R-:W-:-:S04]  /*1e90*/  IMAD.U32 R3, RZ, RZ, UR7 ;  /* 0x00000007ff037e24 */ /* 0x000fc8000f8e00ff */
[----:B------:R-:W-:-:S04]  /*1ea0*/  IMAD R4, R3, -0x1400, R4 ;  /* 0xffffec0003047824 */ /* 0x000fc800078e0204 */
[C---:B------:R-:W-:Y:S01]  /*1eb0*/  IMAD.HI.U32 R3, R4.reuse, -0x33333333, RZ ;  /* 0xcccccccd04037827 */ /* 0x040fe200078e00ff */
[----:B------:R-:W-:-:S04]  /*1ec0*/  ISETP.GE.U32.AND P0, PT, R4, 0x2580, PT ;  /* 0x000025800400780c */ /* 0x000fc80003f06070 */
[----:B------:R-:W-:-:S04]  /*1ed0*/  LEA.HI R3, R3, 0x1, RZ, 0x17 ;  /* 0x0000000103037811 */ /* 0x000fc800078fb8ff */
[----:B------:R-:W-:-:S05]  /*1ee0*/  LOP3.LUT R4, R3, 0xf, RZ, 0xc0, !PT ;  /* 0x0000000f03047812 */ /* 0x000fca00078ec0ff */
[----:B------:R-:W-:Y:S05]  /*1ef0*/  @!P0 BRA `(.L_x_141) ;  /* 0x0000000400308947 */ /* 0x000fea0003800000 */
[----:B------:R-:W-:Y:S01]  /*1f00*/  IMAD.HI.U32 R0, R2, -0x33333333, RZ ;  /* 0xcccccccd02007827 */ /* 0x000fe200078e00ff */
[----:B------:R-:W-:Y:S04]  /*1f10*/  BSSY.RECONVERGENT B3, `(.L_x_142) ;  /* 0x0000049000037945 */ /* 0x000fe80003800200 */
[----:B------:R-:W-:-:S04]  /*1f20*/  LEA.HI R0, R0, 0x1, RZ, 0x17 ;  /* 0x0000000100007811 */ /* 0x000fc800078fb8ff */
[----:B------:R-:W-:Y:S02]  /*1f30*/  LOP3.LUT R26, R0, 0xfffff0, RZ, 0xc0, !PT ;  /* 0x00fffff0001a7812 */ /* 0x000fe400078ec0ff */
[----:B------:R-:W-:-:S03]  /*1f40*/  LOP3.LUT R0, R9, 0x1400, RZ, 0xfc, !PT ;  /* 0x0000140009007812 */ /* 0x000fc600078efcff */
[----:B------:R-:W-:-:S07]  /*1f50*/  IMAD.MOV R26, RZ, RZ, -R26 ;  /* 0x000000ffff1a7224 */ /* 0x000fce00078e0a1a */
.L_x_143:
[C---:B------:R-:W-:Y:S02]  /*1f60*/  VIADD R23, R5.reuse, 0xffffec00 ;  /* 0xffffec0005177836 */ /* 0x040fe40000000000 */
[----:B------:R-:W-:Y:S02]  /*1f70*/  VIADD R19, R5, 0xffffee80 ;  /* 0xffffee8005137836 */ /* 0x000fe40000000000 */
[----:B------:R-:W-:-:S04]  /*1f80*/  IMAD.WIDE.U32 R22, R23, 0x8, R6 ;  /* 0x0000000817167825 */ /* 0x000fc800078e0006 */
[--C-:B------:R-:W-:Y:S02]  /*1f90*/  IMAD.WIDE.U32 R18, R19, 0x8, R6.reuse ;  /* 0x0000000813127825 */ /* 0x100fe400078e0006 */
[----:B------:R-:W2:Y:S02]  /*1fa0*/  LDG.E.64 R22, desc[UR10][R22.64] ;  /* 0x0000000a16167981 */ /* 0x000ea4000c1e1b00 */
[C---:B------:R-:W-:Y:S02]  /*1fb0*/  VIADD R17, R5.reuse, 0xfffff100 ;  /* 0xfffff10005117836 */ /* 0x040fe40000000000 */
[----:B------:R-:W3:Y:S01]  /*1fc0*/  LDG.E.64 R18, desc[UR10][R18.64] ;  /* 0x0000000a12127981 */ /* 0x000ee2000c1e1b00 */
[----:B------:R-:W-:Y:S02]  /*1fd0*/  VIADD R15, R5, 0xfffff380 ;  /* 0xfffff380050f7836 */ /* 0x000fe40000000000 */
[----:B------:R-:W-:-:S04]  /*1fe0*/  IMAD.WIDE.U32 R16, R17, 0x8, R6 ;  /* 0x0000000811107825 */ /* 0x000fc800078e0006 */
[--C-:B------:R-:W-:Y:S02]  /*1ff0*/  IMAD.WIDE.U32 R14, R15, 0x8, R6.reuse ;  /* 0x000000080f0e7825 */ /* 0x100fe400078e0006 */
[----:B------:R-:W4:Y:S02]  /*2000*/  LDG.E.64 R16, desc[UR10][R16.64] ;  /* 0x0000000a10107981 */ /* 0x000f24000c1e1b00 */
[C---:B------:R-:W-:Y:S02]  /*2010*/  VIADD R13, R5.reuse, 0xfffff600 ;  /* 0xfffff600050d7836 */ /* 0x040fe40000000000 */
[----:B------:R-:W5:Y:S01]  /*2020*/  LDG.E.64 R14, desc[UR10][R14.64] ;  /* 0x0000000a0e0e7981 */ /* 0x000f62000c1e1b00 */
[----:B------:R-:W-:Y:S02]  /*2030*/  VIADD R11, R5, 0xfffff880 ;  /* 0xfffff880050b7836 */ /* 0x000fe40000000000 */
[----:B------:R-:W-:-:S04]  /*2040*/  IMAD.WIDE.U32 R12, R13, 0x8, R6 ;  /* 0x000000080d0c7825 */ /* 0x000fc800078e0006 */
[--C-:B------:R-:W-:Y:S02]  /*2050*/  IMAD.WIDE.U32 R10, R11, 0x8, R6.reuse ;  /* 0x000000080b0a7825 */ /* 0x100fe400078e0006 */
[----:B------:R-:W5:Y:S02]  /*2060*/  LDG.E.64 R12, desc[UR10][R12.64] ;  /* 0x0000000a0c0c7981 */ /* 0x000f64000c1e1b00 */
[C---:B------:R-:W-:Y:S02]  /*2070*/  VIADD R9, R5.reuse, 0xfffffb00 ;  /* 0xfffffb0005097836 */ /* 0x040fe40000000000 */
[----:B------:R-:W5:Y:S01]  /*2080*/  LDG.E.64 R10, desc[UR10][R10.64] ;  /* 0x0000000a0a0a7981 */ /* 0x000f62000c1e1b00 */
[----:B------:R-:W-:Y:S02]  /*2090*/  VIADD R21, R5, 0xfffffd80 ;  /* 0xfffffd8005157836 */ /* 0x000fe40000000000 */
[----:B------:R-:W-:-:S04]  /*20a0*/  IMAD.WIDE.U32 R8, R9, 0x8, R6 ;  /* 0x0000000809087825 */ /* 0x000fc800078e0006 */
[----:B------:R-:W-:Y:S02]  /*20b0*/  IMAD.WIDE.U32 R20, R21, 0x8, R6 ;  /* 0x0000000815147825 */ /* 0x000fe400078e0006 */
[----:B------:R-:W5:Y:S04]  /*20c0*/  LDG.E.64 R8, desc[UR10][R8.64] ;  /* 0x0000000a08087981 */ /* 0x000f68000c1e1b00 */
[----:B------:R-:W5:Y:S01]  /*20d0*/  LDG.E.64 R20, desc[UR10][R20.64] ;  /* 0x0000000a14147981 */ /* 0x000f62000c1e1b00 */
[----:B------:R-:W-:Y:S01]  /*20e0*/  VIADD R25, R5, 0x280 ;  /* 0x0000028005197836 */ /* 0x000fe20000000000 */
[----:B--2---:R-:W-:-:S08]  /*20f0*/  DADD R22, R22, R28 ;  /* 0x0000000016167229 */ /* 0x004fd0000000001c */
[----:B---3--:R-:W-:Y:S01]  /*2100*/  DADD R18, R22, R18 ;  /* 0x0000000016127229 */ /* 0x008fe20000000012 */
[----:B------:R-:W-:-:S06]  /*2110*/  IMAD.WIDE.U32 R22, R5, 0x8, R6 ;  /* 0x0000000805167825 */ /* 0x000fcc00078e0006 */
[----:B------:R-:W2:Y:S01]  /*2120*/  LDG.E.64 R22, desc[UR10][R22.64] ;  /* 0x0000000a16167981 */ /* 0x000ea2000c1e1b00 */
[----:B----4-:R-:W-:Y:S01]  /*2130*/  DADD R16, R18, R16 ;  /* 0x0000000012107229 */ /* 0x010fe20000000010 */
[----:B------:R-:W-:-:S04]  /*2140*/  IMAD.WIDE.U32 R18, R25, 0x8, R6 ;  /* 0x0000000819127825 */ /* 0x000fc800078e0006 */
[----:B------:R-:W-:Y:S02]  /*2150*/  VIADD R25, R5, 0x500 ;  /* 0x0000050005197836 */ /* 0x000fe40000000000 */
[----:B------:R-:W3:Y:S01]  /*2160*/  LDG.E.64 R18, desc[UR10][R18.64] ;  /* 0x0000000a12127981 */ /* 0x000ee2000c1e1b00 */
[----:B-----5:R-:W-:Y:S01]  /*2170*/  DADD R14, R16, R14 ;  /* 0x00000000100e7229 */ /* 0x020fe2000000000e */
[----:B------:R-:W-:-:S04]  /*2180*/  IMAD.WIDE.U32 R16, R25, 0x8, R6 ;  /* 0x0000000819107825 */ /* 0x000fc800078e0006 */
[----:B------:R-:W-:Y:S02]  /*2190*/  VIADD R25, R5, 0x780 ;  /* 0x0000078005197836 */ /* 0x000fe40000000000 */
[----:B------:R-:W4:Y:S01]  /*21a0*/  LDG.E.64 R16, desc[UR10][R16.64] ;  /* 0x0000000a10107981 */ /* 0x000f22000c1e1b00 */
[----:B------:R-:W-:Y:S01]  /*21b0*/  DADD R12, R14, R12 ;  /* 0x000000000e0c7229 */ /* 0x000fe2000000000c */
[----:B------:R-:W-:-:S04]  /*21c0*/  IMAD.WIDE.U32 R14, R25, 0x8, R6 ;  /* 0x00000008190e7825 */ /* 0x000fc800078e0006 */
[----:B------:R-:W-:Y:S02]  /*21d0*/  VIADD R25, R5, 0xa00 ;  /* 0x00000a0005197836 */ /* 0x000fe40000000000 */
[----:B------:R-:W5:Y:S01]  /*21e0*/  LDG.E.64 R14, desc[UR10][R14.64] ;  /* 0x0000000a0e0e7981 */ /* 0x000f62000c1e1b00 */
        /* <DEDUP_REMOVED lines=9> */
[----:B------:R-:W-:Y:S01]  /*2280*/  IMAD.WIDE.U32 R8, R25, 0x8, R6 ;  /* 0x0000000819087825 */ /* 0x000fe200078e0006 */
[----:B------:R-:W-:-:S05]  /*2290*/  IADD3 R25, PT, PT, R5, 0x1180, RZ ;  /* 0x0000118005197810 */ /* 0x000fca0007ffe0ff */
[----:B------:R-:W5:Y:S01]  /*22a0*/  LDG.E.64 R8, desc[UR10][R8.64] ;  /* 0x0000000a08087981 */ /* 0x000f62000c1e1b00 */
[----:B------:R-:W-:-:S06]  /*22b0*/  IMAD.WIDE.U32 R24, R25, 0x8, R6 ;  /* 0x0000000819187825 */ /* 0x000fcc00078e0006 */
[----:B------:R-:W5:Y:S01]  /*22c0*/  LDG.E.64 R24, desc[UR10][R24.64] ;  /* 0x0000000a18187981 */ /* 0x000f62000c1e1b00 */
[----:B------:R-:W-:Y:S02]  /*22d0*/  VIADD R26, R26, 0x10 ;  /* 0x000000101a1a7836 */ /* 0x000fe40000000000 */
[----:B------:R-:W-:Y:S02]  /*22e0*/  VIADD R0, R0, 0x2800 ;  /* 0x0000280000007836 */ /* 0x000fe40000000000 */
[----:B------:R-:W-:Y:S01]  /*22f0*/  VIADD R5, R5, 0x2800 ;  /* 0x0000280005057836 */ /* 0x000fe20000000000 */
[----:B------:R-:W-:Y:S01]  /*2300*/  ISETP.NE.AND P0, PT, R26, RZ, PT ;  /* 0x000000ff1a00720c */ /* 0x000fe20003f05270 */
        /* <DEDUP_REMOVED lines=9> */
[----:B------:R-:W-:Y:S05]  /*23a0*/  BSYNC.RECONVERGENT B3 ;  /* 0x0000000000037941 */ /* 0x000fea0003800200 */
.L_x_142:
[----:B------:R-:W-:-:S07]  /*23b0*/  VIADD R0, R0, 0xffffec00 ;  /* 0xffffec0000007836 */ /* 0x000fce0000000000 */
.L_x_141:
[----:B------:R-:W-:Y:S05]  /*23c0*/  BSYNC.RECONVERGENT B2 ;  /* 0x0000000000027941 */ /* 0x000fea0003800200 */
.L_x_140:
[----:B------:R-:W-:-:S13]  /*23d0*/  ISETP.NE.AND P0, PT, R4, RZ, PT ;  /* 0x000000ff0400720c */ /* 0x000fda0003f05270 */
[----:B------:R-:W-:Y:S05]  /*23e0*/  @!P0 BRA `(.L_x_139) ;  /* 0x0000000400308947 */ /* 0x000fea0003800000 */
[----:B------:R-:W-:Y:S01]  /*23f0*/  ISETP.GE.U32.AND P0, PT, R4, 0x8, PT ;  /* 0x000000080400780c */ /* 0x000fe20003f06070 */
[----:B------:R-:W-:Y:S01]  /*2400*/  BSSY.RECONVERGENT B2, `(.L_x_144) ;  /* 0x0000025000027945 */ /* 0x000fe20003800200 */
[----:B------:R-:W-:-:S04]  /*2410*/  LOP3.LUT R22, R3, 0x7, RZ, 0xc0, !PT ;  /* 0x0000000703167812 */ /* 0x000fc800078ec0ff */
[----:B------:R-:W-:-:S07]  /*2420*/  ISETP.NE.AND P1, PT, R22, RZ, PT ;  /* 0x000000ff1600720c */ /* 0x000fce0003f25270 */
[----:B------:R-:W-:Y:S06]  /*2430*/  @!P0 BRA `(.L_x_145) ;  /* 0x0000000000848947 */ /* 0x000fec0003800000 */
[----:B------:R-:W-:-:S04]  /*2440*/  VIADD R19, R0, UR12 ;  /* 0x0000000c00137c36 */ /* 0x000fc80008000000 */
[----:B------:R-:W-:-:S04]  /*2450*/  IMAD.WIDE.U32 R4, R19, 0x8, R6 ;  /* 0x0000000813047825 */ /* 0x000fc800078e0006 */
[C---:B------:R-:W-:Y:S02]  /*2460*/  VIADD R17, R19.reuse, 0x280 ;  /* 0x0000028013117836 */ /* 0x040fe40000000000 */
[----:B------:R-:W2:Y:S01]  /*2470*/  LDG.E.64 R4, desc[UR10][R4.64] ;  /* 0x0000000a04047981 */ /* 0x000ea2000c1e1b00 */
        /* <DEDUP_REMOVED lines=14> */
[--C-:B------:R-:W-:Y:S02]  /*2560*/  IMAD.WIDE.U32 R20, R21, 0x8, R6.reuse ;  /* 0x0000000815147825 */ /* 0x100fe400078e0006 */
[----:B------:R-:W5:Y:S02]  /*2570*/  LDG.E.64 R8, desc[UR10][R8.64] ;  /* 0x0000000a08087981 */ /* 0x000f64000c1e1b00 */
[----:B------:R-:W-:Y:S02]  /*2580*/  VIADD R19, R19, 0x1180 ;  /* 0x0000118013137836 */ /* 0x000fe40000000000 */
[----:B------:R-:W5:Y:S02]  /*2590*/  LDG.E.64 R20, desc[UR10][R20.64] ;  /* 0x0000000a14147981 */ /* 0x000f64000c1e1b00 */
[----:B------:R-:W-:-:S06]  /*25a0*/  IMAD.WIDE.U32 R18, R19, 0x8, R6 ;  /* 0x0000000813127825 */ /* 0x000fcc00078e0006 */
        /* <DEDUP_REMOVED lines=10> */
.L_x_145:
[----:B------:R-:W-:Y:S05]  /*2650*/  BSYNC.RECONVERGENT B2 ;  /* 0x0000000000027941 */ /* 0x000fea0003800200 */
.L_x_144:
[----:B------:R-:W-:Y:S05]  /*2660*/  @!P1 BRA `(.L_x_139) ;  /* 0x0000000000909947 */ /* 0x000fea0003800000 */
[----:B------:R-:W-:Y:S01]  /*2670*/  ISETP.GE.U32.AND P0, PT, R22, 0x4, PT ;  /* 0x000000041600780c */ /* 0x000fe20003f06070 */
[----:B------:R-:W-:Y:S01]  /*2680*/  BSSY.RECONVERGENT B2, `(.L_x_146) ;  /* 0x0000014000027945 */ /* 0x000fe20003800200 */
[----:B------:R-:W-:-:S11]  /*2690*/  LOP3.LUT P1, RZ, R3, 0x3, RZ, 0xc0, !PT ;  /* 0x0000000303ff7812 */ /* 0x000fd6000782c0ff */
[----:B------:R-:W-:Y:S05]  /*26a0*/  @!P0 BRA `(.L_x_147) ;  /* 0x0000000000448947 */ /* 0x000fea0003800000 */
        /* <DEDUP_REMOVED lines=8> */
[----:B------:R-:W-:Y:S02]  /*2730*/  VIADD R13, R3, 0x780 ;  /* 0x00000780030d7836 */ /* 0x000fe40000000000 */
[----:B------:R-:W4:Y:S02]  /*2740*/  LDG.E.64 R10, desc[UR10][R10.64] ;  /* 0x0000000a0a0a7981 */ /* 0x000f24000c1e1b00 */
[----:B------:R-:W-:-:S06]  /*2750*/  IMAD.WIDE.U32 R12, R13, 0x8, R6 ;  /* 0x000000080d0c7825 */ /* 0x000fcc00078e0006 */
[----:B------:R-:W5:Y:S01]  /*2760*/  LDG.E.64 R12, desc[UR10][R12.64] ;  /* 0x0000000a0c0c7981 */ /* 0x000f62000c1e1b00 */
[----:B------:R-:W-:Y:S01]  /*2770*/  VIADD R0, R0, 0xa00 ;  /* 0x00000a0000007836 */ /* 0x000fe20000000000 */
[----:B--2---:R-:W-:-:S08]  /*2780*/  DADD R28, R28, R4 ;  /* 0x000000001c1c7229 */ /* 0x004fd00000000004 */
[----:B---3--:R-:W-:-:S08]  /*2790*/  DADD R28, R28, R8 ;  /* 0x000000001c1c7229 */ /* 0x008fd00000000008 */
[----:B----4-:R-:W-:-:S08]  /*27a0*/  DADD R28, R28, R10 ;  /* 0x000000001c1c7229 */ /* 0x010fd0000000000a */
[----:B-----5:R-:W-:-:S11]  /*27b0*/  DADD R28, R28, R12 ;  /* 0x000000001c1c7229 */ /* 0x020fd6000000000c */
.L_x_147:
[----:B------:R-:W-:Y:S05]  /*27c0*/  BSYNC.RECONVERGENT B2 ;  /* 0x0000000000027941 */ /* 0x000fea0003800200 */
.L_x_146:
[----:B------:R-:W-:Y:S05]  /*27d0*/  @!P1 BRA `(.L_x_139) ;  /* 0x0000000000349947 */ /* 0x000fea0003800000 */
[----:B------:R-:W-:-:S04]  /*27e0*/  IMAD.HI.U32 R2, R2, -0x33333333, RZ ;  /* 0xcccccccd02027827 */ /* 0x000fc800078e00ff */
[----:B------:R-:W-:Y:S01]  /*27f0*/  VIADD R5, R0, UR6 ;  /* 0x0000000600057c36 */ /* 0x000fe20008000000 */
[----:B------:R-:W-:-:S04]  /*2800*/  LOP3.LUT R2, R2, 0xffff, RZ, 0xc0, !PT ;  /* 0x0000ffff02027812 */ /* 0x000fc800078ec0ff */
[----:B------:R-:W-:-:S04]  /*2810*/  LEA.HI R2, R2, 0x1, RZ, 0x17 ;  /* 0x0000000102027811 */ /* 0x000fc800078fb8ff */
[----:B------:R-:W-:-:S05]  /*2820*/  LOP3.LUT R2, R2, 0x3, RZ, 0xc0, !PT ;  /* 0x0000000302027812 */ /* 0x000fca00078ec0ff */
[----:B------:R-:W-:-:S07]  /*2830*/  IMAD.MOV R0, RZ, RZ, -R2 ;  /* 0x000000ffff007224 */ /* 0x000fce00078e0a02 */
.L_x_148:
[----:B------:R-:W-:-:S06]  /*2840*/  IMAD.WIDE.U32 R2, R5, 0x8, R6 ;  /* 0x0000000805027825 */ /* 0x000fcc00078e0006 */
[----:B------:R-:W2:Y:S01]  /*2850*/  LDG.E.64 R2, desc[UR10][R2.64] ;  /* 0x0000000a02027981 */ /* 0x000ea2000c1e1b00 */
[----:B------:R-:W-:Y:S02]  /*2860*/  VIADD R0, R0, 0x1 ;  /* 0x0000000100007836 */ /* 0x000fe40000000000 */
[----:B------:R-:W-:-:S03]  /*2870*/  VIADD R5, R5, 0x280 ;  /* 0x0000028005057836 */ /* 0x000fc60000000000 */
[----:B------:R-:W-:Y:S01]  /*2880*/  ISETP.NE.AND P0, PT, R0, RZ, PT ;  /* 0x000000ff0000720c */ /* 0x000fe20003f05270 */
[----:B--2---:R-:W-:-:S12]  /*2890*/  DADD R28, R2, R28 ;  /* 0x00000000021c7229 */ /* 0x004fd8000000001c */
[----:B------:R-:W-:Y:S05]  /*28a0*/  @P0 BRA `(.L_x_148) ;  /* 0xfffffffc00e40947 */ /* 0x000fea000383ffff */
.L_x_139:
[----:B------:R-:W-:Y:S05]  /*28b0*/  BSYNC.RECONVERGENT B1 ;  /* 0x0000000000017941 */ /* 0x000fea0003800200 */
.L_x_136:
[----:B------:R-:W0:Y:S01]  /*28c0*/  S2R R0, SR_LANEID ;  /* 0x0000000000007919 */ /* 0x000e220000000000 */
[----:B------:R-:W-:Y:S04]  /*28d0*/  SHFL.DOWN PT, R2, R28, 0x1, 0x1f ;  /* 0x08201f001c027f89 */ /* 0x000fe800000e0000 */
[----:B------:R-:W2:Y:S01]  /*28e0*/  SHFL.DOWN PT, R3, R29, 0x1, 0x1f ;  /* 0x08201f001d037f89 */ /* 0x000ea200000e0000 */
[----:B------:R-:W3:Y:S01]  /*28f0*/  S2R R11, SR_TID.X ;  /* 0x00000000000b7919 */ /* 0x000ee20000002100 */
[----:B--2---:R-:W-:Y:S01]  /*2900*/  DADD R2, R2, R28 ;  /* 0x0000000002027229 */ /* 0x004fe2000000001c */
[C---:B0-----:R-:W-:Y:S02]  /*2910*/  ISETP.GT.AND P0, PT, R0.reuse, 0x1e, PT ;  /* 0x0000001e0000780c */ /* 0x041fe40003f04270 */
[----:B------:R-:W-:-:S07]  /*2920*/  ISETP.NE.AND P1, PT, R0, RZ, PT ;  /* 0x000000ff0000720c */ /* 0x000fce0003f25270 */
[----:B------:R-:W-:Y:S02]  /*2930*/  FSEL R4, R28, R2, P0 ;  /* 0x000000021c047208 */ /* 0x000fe40000000000 */
[----:B------:R-:W-:Y:S02]  /*2940*/  FSEL R5, R29, R3, P0 ;  /* 0x000000031d057208 */ /* 0x000fe40000000000 */
[----:B------:R-:W-:Y:S01]  /*2950*/  ISETP.GT.AND P0, PT, R0, 0x1d, PT ;  /* 0x0000001d0000780c */ /* 0x000fe20003f04270 */
[----:B------:R-:W-:Y:S04]  /*2960*/  SHFL.DOWN PT, R2, R4, 0x2, 0x1f ;  /* 0x08401f0004027f89 */ /* 0x000fe800000e0000 */
[----:B------:R-:W0:Y:S01]  /*2970*/  SHFL.DOWN PT, R3, R5, 0x2, 0x1f ;  /* 0x08401f0005037f89 */ /* 0x000e2200000e0000 */
[----:B------:R-:W2:Y:S01]  /*2980*/  @!P1 S2R R10, SR_CgaCtaId ;  /* 0x00000000000a9919 */ /* 0x000ea20000008800 */
        /* <DEDUP_REMOVED lines=12> */
[----:B---3--:R-:W-:Y:S01]  /*2a50*/  @!P1 SHF.R.U32.HI R6, RZ, 0x2, R11 ;  /* 0x00000002ff069819 */ /* 0x008fe2000001160b */
[----:B------:R-:W0:Y:S01]  /*2a60*/  SHFL.DOWN PT, R3, R9, 0x8, 0x1f ;  /* 0x09001f0009037f89 */ /* 0x000e2200000e0000 */
[----:B--2---:R-:W-:-:S02]  /*2a70*/  @!P1 LEA R7, R10, R7, 0x18 ;  /* 0x000000070a079211 */ /* 0x004fc400078ec0ff */
        /* <DEDUP_REMOVED lines=19> */
[----:B------:R-:W3:Y:S04]  /*2bb0*/  LDS.128 R12, [UR4+0x30] ;  /* 0x00003004ff0c7984 */ /* 0x000ee80008000c00 */
[----:B------:R-:W4:Y:S01]  /*2bc0*/  LDS.128 R8, [UR4+0x40] ;  /* 0x00004004ff087984 */ /* 0x000f220008000c00 */
[----:B0-----:R-:W-:-:S03]  /*2bd0*/  DADD R16, R4, R16 ;  /* 0x0000000004107229 */ /* 0x001fc60000000010 */
[----:B--2---:R-:W0:Y:S05]  /*2be0*/  LDS.128 R4, [UR4+0x50] ;  /* 0x00005004ff047984 */ /* 0x004e2a0008000c00 */
[----:B------:R-:W-:-:S08]  /*2bf0*/  DADD R16, R16, R18 ;  /* 0x0000000010107229 */ /* 0x000fd00000000012 */
[----:B---3--:R-:W-:-:S08]  /*2c00*/  DADD R12, R16, R12 ;  /* 0x00000000100c7229 */ /* 0x008fd0000000000c */
[----:B------:R-:W-:Y:S02]  /*2c10*/  DADD R2, R12, R14 ;  /* 0x000000000c027229 */ /* 0x000fe4000000000e */
[----:B------:R-:W2:Y:S06]  /*2c20*/  LDS.128 R12, [UR4+0x60] ;  /* 0x00006004ff0c7984 */ /* 0x000eac0008000c00 */
[----:B----4-:R-:W-:-:S08]  /*2c30*/  DADD R2, R2, R8 ;  /* 0x0000000002027229 */ /* 0x010fd00000000008 */
[----:B------:R-:W-:Y:S01]  /*2c40*/  DADD R2, R2, R10 ;  /* 0x0000000002027229 */ /* 0x000fe2000000000a */
[----:B------:R-:W3:Y:S07]  /*2c50*/  LDS.128 R8, [UR4+0x70] ;  /* 0x00007004ff087984 */ /* 0x000eee0008000c00 */
[----:B0-----:R-:W-:-:S08]  /*2c60*/  DADD R2, R2, R4 ;  /* 0x0000000002027229 */ /* 0x001fd00000000004 */
[----:B------:R-:W-:Y:S01]  /*2c70*/  DADD R2, R2, R6 ;  /* 0x0000000002027229 */ /* 0x000fe20000000006 */
[----:B------:R-:W0:Y:S07]  /*2c80*/  LDS.128 R4, [UR4+0x80] ;  /* 0x00008004ff047984 */ /* 0x000e2e0008000c00 */
[----:B--2---:R-:W-:-:S08]  /*2c90*/  DADD R2, R2, R12 ;  /* 0x0000000002027229 */ /* 0x004fd0000000000c */
[----:B------:R-:W-:Y:S01]  /*2ca0*/  DADD R2, R2, R14 ;  /* 0x0000000002027229 */ /* 0x000fe2000000000e */
[----:B------:R-:W2:Y:S07]  /*2cb0*/  LDS.128 R12, [UR4+0x90] ;  /* 0x00009004ff0c7984 */ /* 0x000eae0008000c00 */
[----:B---3--:R-:W-:-:S08]  /*2cc0*/  DADD R2, R2, R8 ;  /* 0x0000000002027229 */ /* 0x008fd00000000008 */
[----:B------:R-:W-:Y:S01]  /*2cd0*/  DADD R2, R2, R10 ;  /* 0x0000000002027229 */ /* 0x000fe2000000000a */
[----:B------:R-:W3:Y:S07]  /*2ce0*/  LDS.128 R8, [UR4+0xa0] ;  /* 0x0000a004ff087984 */ /* 0x000eee0008000c00 */
[----:B0-----:R-:W-:Y:S01]  /*2cf0*/  DADD R2, R2, R4 ;  /* 0x0000000002027229 */ /* 0x001fe20000000004 */
[----:B------:R-:W0:Y:S07]  /*2d00*/  LDS.64 R4, [UR4+0xb0] ;  /* 0x0000b004ff047984 */ /* 0x000e2e0008000a00 */
[----:B------:R-:W-:-:S08]  /*2d10*/  DADD R2, R2, R6 ;  /* 0x0000000002027229 */ /* 0x000fd00000000006 */
[----:B--2---:R-:W-:-:S08]  /*2d20*/  DADD R2, R2, R12 ;  /* 0x0000000002027229 */ /* 0x004fd0000000000c */
[----:B------:R-:W-:-:S08]  /*2d30*/  DADD R2, R2, R14 ;  /* 0x0000000002027229 */ /* 0x000fd0000000000e */
[----:B---3--:R-:W-:-:S08]  /*2d40*/  DADD R2, R2, R8 ;  /* 0x0000000002027229 */ /* 0x008fd00000000008 */
[----:B------:R-:W-:-:S08]  /*2d50*/  DADD R2, R2, R10 ;  /* 0x0000000002027229 */ /* 0x000fd0000000000a */
[----:B0-----:R-:W-:-:S11]  /*2d60*/  DADD R4, R2, R4 ;  /* 0x0000000002047229 */ /* 0x001fd60000000004 */
.L_x_135:
[----:B-1----:R-:W-:Y:S05]  /*2d70*/  BSYNC.RECONVERGENT B0 ;  /* 0x0000000000007941 */ /* 0x002fea0003800200 */
.L_x_119:
[----:B------:R-:W-:Y:S05]  /*2d80*/  @P0 EXIT ;  /* 0x000000000000094d */ /* 0x000fea0003800000 */
[----:B------:R-:W1:Y:S02]  /*2d90*/  LDCU.64 UR4, c[0x0][0x388] ;  /* 0x00007100ff0477ac */ /* 0x000e640008000a00 */
[----:B-1----:R-:W-:-:S06]  /*2da0*/  UIMAD.WIDE.U32 UR4, UR9, 0x8, UR4 ;  /* 0x00000008090478a5 */ /* 0x002fcc000f8e0004 */
[----:B--2---:R-:W-:Y:S02]  /*2db0*/  IMAD.U32 R2, RZ, RZ, UR4 ;  /* 0x00000004ff027e24 */ /* 0x004fe4000f8e00ff */
[----:B------:R-:W-:-:S05]  /*2dc0*/  IMAD.U32 R3, RZ, RZ, UR5 ;  /* 0x00000005ff037e24 */ /* 0x000fca000f8e00ff */
[----:B------:R-:W-:Y:S01]  /*2dd0*/  STG.E.64 desc[UR10][R2.64], R4 ;  /* 0x0000000402007986 */ /* 0x000fe2000c101b0a */
[----:B------:R-:W-:Y:S05]  /*2de0*/  EXIT ;  /* 0x000000000000794d */ /* 0x000fea0003800000 */
.L_x_149:
        /* <DEDUP_REMOVED lines=9> */
.L_x_422:


//--------------------- .text._ZN3cub18CUB_300001_SM_10006detail6reduce28DeviceReduceSingleTileKernelINS2_10policy_hubIdjN4cuda3std3__44plusIdEEE10Policy1000EN6thrust24THRUST_300001_SM_1000_NS10device_ptrIdEEPdjS9_ddNS7_10__identityEEEvT0_T1_T2_T3_T4_T6_ --------------------------
	.section	.text._ZN3cub18CUB_300001_SM_10006detail6reduce28DeviceReduceSingleTileKernelINS2_10policy_hubIdjN4cuda3std3__44plusIdEEE10Policy1000EN6thrust24THRUST_300001_SM_1000_NS10device_ptrIdEEPdjS9_ddNS7_10__identityEEEvT0_T1_T2_T3_T4_T6_,"ax",@progbits
	.align	128
        .global         _ZN3cub18CUB_300001_SM_10006detail6reduce28DeviceReduceSingleTileKernelINS2_10policy_hubIdjN4cuda3std3__44plusIdEEE10Policy1000EN6thrust24THRUST_300001_SM_1000_NS10device_ptrIdEEPdjS9_ddNS7_10__identityEEEvT0_T1_T2_T3_T4_T6_
        .type           _ZN3cub18CUB_300001_SM_10006detail6reduce28DeviceReduceSingleTileKernelINS2_10policy_hubIdjN4cuda3std3__44plusIdEEE10Policy1000EN6thrust24THRUST_300001_SM_1000_NS10device_ptrIdEEPdjS9_ddNS7_10__identityEEEvT0_T1_T2_T3_T4_T6_,@function
        .size           _ZN3cub18CUB_300001_SM_10006detail6reduce28DeviceReduceSingleTileKernelINS2_10policy_hubIdjN4cuda3std3__44plusIdEEE10Policy1000EN6thrust24THRUST_300001_SM_1000_NS10device_ptrIdEEPdjS9_ddNS7_10__identityEEEvT0_T1_T2_T3_T4_T6_,(.L_x_423 - _ZN3cub18CUB_300001_SM_10006detail6reduce28DeviceReduceSingleTileKernelINS2_10policy_hubIdjN4cuda3std3__44plusIdEEE10Policy1000EN6thrust24THRUST_300001_SM_1000_NS10device_ptrIdEEPdjS9_ddNS7_10__identityEEEvT0_T1_T2_T3_T4_T6_)
        .other          _ZN3cub18CUB_300001_SM_10006detail6reduce28DeviceReduceSingleTileKernelINS2_10policy_hubIdjN4cuda3std3__44plusIdEEE10Policy1000EN6thrust24THRUST_300001_SM_1000_NS10device_ptrIdEEPdjS9_ddNS7_10__identityEEEvT0_T1_T2_T3_T4_T6_,@"STO_CUDA_ENTRY STV_DEFAULT"
_ZN3cub18CUB_300001_SM_10006detail6reduce28DeviceReduceSingleTileKernelINS2_10policy_hubIdjN4cuda3std3__44plusIdEEE10Policy1000EN6thrust24THRUST_300001_SM_1000_NS10device_ptrIdEEPdjS9_ddNS7_10__identityEEEvT0_T1_T2_T3_T4_T6_:
.text._ZN3cub18CUB_300001_SM_10006detail6reduce28DeviceReduceSingleTileKernelINS2_10policy_hubIdjN4cuda3std3__44plusIdEEE10Policy1000EN6thrust24THRUST_300001_SM_1000_NS10device_ptrIdEEPdjS9_ddNS7_10__identityEEEvT0_T1_T2_T3_T4_T6_:
        /* <DEDUP_REMOVED lines=13> */
.L_x_150:
[----:B------:R-:W-:Y:S01]  /*00d0*/  ISETP.GT.U32.AND P0, PT, R2, 0x13ff, PT ;  /* 0x000013ff0200780c */ /* 0x000fe20003f04070 */
[----:B------:R-:W-:-:S12]  /*00e0*/  BSSY.RECONVERGENT B0, `(.L_x_151) ;  /* 0x0000280000007945 */ /* 0x000fd80003800200 */
        /* <DEDUP_REMOVED lines=11> */
.L_x_154:
[----:B------:R-:W-:Y:S05]  /*01a0*/  BSYNC.RECONVERGENT B1 ;  /* 0x0000000000017941 */ /* 0x000fea0003800200 */
.L_x_153:
[----:B------:R-:W-:Y:S01]  /*01b0*/  ISETP.GE.U32.AND P0, PT, R41, R2, PT ;  /* 0x000000022900720c */ /* 0x000fe20003f06070 */
[----:B------:R-:W-:-:S12]  /*01c0*/  BSSY.RECONVERGENT B1, `(.L_x_155) ;  /* 0x0000073000017945 */ /* 0x000fd80003800200 */
[----:B------:R-:W-:Y:S05]  /*01d0*/  @P0 BRA `(.L_x_156) ;  /* 0x0000000400c40947 */ /* 0x000fea0003800000 */
[----:B------:R-:W-:Y:S01]  /*01e0*/  LOP3.LUT R5, RZ, R41, RZ, 0x33, !PT ;  /* 0x00000029ff057212 */ /* 0x000fe200078e33ff */
[----:B------:R-:W-:Y:S04]  /*01f0*/  BSSY.RECONVERGENT B2, `(.L_x_157) ;  /* 0x0000034000027945 */ /* 0x000fe80003800200 */
[----:B------:R-:W-:-:S04]  /*0200*/  IMAD.IADD R5, R5, 0x1, R2 ;  /* 0x0000000105057824 */ /* 0x000fc800078e0202 */
[C---:B------:R-:W-:Y:S01]  /*0210*/  IMAD.HI.U32 R40, R5.reuse, -0x33333333, RZ ;  /* 0xcccccccd05287827 */ /* 0x040fe200078e00ff */
[----:B------:R-:W-:-:S04]  /*0220*/  ISETP.GE.U32.AND P1, PT, R5, 0x2580, PT ;  /* 0x000025800500780c */ /* 0x000fc80003f26070 */
[----:B------:R-:W-:-:S04]  /*0230*/  LEA.HI R40, R40, 0x1, RZ, 0x17 ;  /* 0x0000000128287811 */ /* 0x000fc800078fb8ff */
[----:B------:R-:W-:-:S04]  /*0240*/  LOP3.LUT R42, R40, 0xf, RZ, 0xc0, !PT ;  /* 0x0000000f282a7812 */ /* 0x000fc800078ec0ff */
[----:B------:R-:W-:Y:S01]  /*0250*/  ISETP.NE.AND P0, PT, R42, RZ, PT ;  /* 0x000000ff2a00720c */ /* 0x000fe20003f05270 */
[----:B------:R-:W-:-:S12]  /*0260*/  @!P1 BRA `(.L_x_158) ;  /* 0x0000000000b09947 */ /* 0x000fd80003800000 */
[----:B------:R-:W0:Y:S01]  /*0270*/  LDC.64 R4, c[0x0][0x380] ;  /* 0x0000e000ff047b82 */ /* 0x000e220000000a00 */
[----:B------:R-:W-:-:S05]  /*0280*/  LOP3.LUT R0, R40, 0xfffff0, RZ, 0xc0, !PT ;  /* 0x00fffff028007812 */ /* 0x000fca00078ec0ff */
[----:B------:R-:W-:Y:S02]  /*0290*/  IMAD.MOV R0, RZ, RZ, -R0 ;  /* 0x000000ffff007224 */ /* 0x000fe400078e0a00 */
[----:B0-----:R-:W-:-:S03]  /*02a0*/  IMAD.WIDE.U32 R4, R41, 0x8, R4 ;  /* 0x0000000829047825 */ /* 0x001fc600078e0004 */
[----:B------:R-:W-:-:S05]  /*02b0*/  IADD3 R4, P1, PT, R4, 0xa000, RZ ;  /* 0x0000a00004047810 */ /* 0x000fca0007f3e0ff */
[----:B------:R-:W-:-:S08]  /*02c0*/  IMAD.X R5, RZ, RZ, R5, P1 ;  /* 0x000000ffff057224 */ /* 0x000fd000008e0605 */
.L_x_159:
        /* <DEDUP_REMOVED lines=38> */
.L_x_158:
[----:B------:R-:W-:Y:S05]  /*0530*/  BSYNC.RECONVERGENT B2 ;  /* 0x0000000000027941 */ /* 0x000fea0003800200 */
.L_x_157:
[----:B------:R-:W-:Y:S05]  /*0540*/  @!P0 BRA `(.L_x_156) ;  /* 0x0000000000e88947 */ /* 0x000fea0003800000 */
[----:B------:R-:W-:Y:S01]  /*0550*/  ISETP.GE.U32.AND P0, PT, R42, 0x8, PT ;  /* 0x000000082a00780c */ /* 0x000fe20003f06070 */
[----:B------:R-:W-:Y:S01]  /*0560*/  BSSY.RECONVERGENT B2, `(.L_x_160) ;  /* 0x0000017000027945 */ /* 0x000fe20003800200 */
[----:B------:R-:W-:-:S04]  /*0570*/  LOP3.LUT R22, R40, 0x7, RZ, 0xc0, !PT ;  /* 0x0000000728167812 */ /* 0x000fc800078ec0ff */
[----:B------:R-:W-:-:S07]  /*0580*/  ISETP.NE.AND P1, PT, R22, RZ, PT ;  /* 0x000000ff1600720c */ /* 0x000fce0003f25270 */
[----:B------:R-:W-:Y:S06]  /*0590*/  @!P0 BRA `(.L_x_161) ;  /* 0x00000000004c8947 */ /* 0x000fec0003800000 */
[----:B------:R-:W0:Y:S02]  /*05a0*/  LDC.64 R4, c[0x0][0x380] ;  /* 0x0000e000ff047b82 */ /* 0x000e240000000a00 */
[----:B0-----:R-:W-:-:S05]  /*05b0*/  IMAD.WIDE.U32 R20, R41, 0x8, R4 ;  /* 0x0000000829147825 */ /* 0x001fca00078e0004 */
        /* <DEDUP_REMOVED lines=17> */
.L_x_161:
[----:B------:R-:W-:Y:S05]  /*06d0*/  BSYNC.RECONVERGENT B2 ;  /* 0x0000000000027941 */ /* 0x000fea0003800200 */
.L_x_160:
        /* <DEDUP_REMOVED lines=17> */
.L_x_163:
[----:B------:R-:W-:Y:S05]  /*07f0*/  BSYNC.RECONVERGENT B2 ;  /* 0x0000000000027941 */ /* 0x000fea0003800200 */
.L_x_162:
[----:B------:R-:W-:Y:S05]  /*0800*/  @!P1 BRA `(.L_x_156) ;  /* 0x0000000000389947 */ /* 0x000fea0003800000 */
[----:B------:R-:W0:Y:S01]  /*0810*/  LDC.64 R4, c[0x0][0x380] ;  /* 0x0000e000ff047b82 */ /* 0x000e220000000a00 */
[----:B------:R-:W-:Y:S02]  /*0820*/  IMAD.MOV R0, RZ, RZ, -R0 ;  /* 0x000000ffff007224 */ /* 0x000fe400078e0a00 */
[----:B0-----:R-:W-:-:S04]  /*0830*/  IMAD.WIDE.U32 R4, R41, 0x8, R4 ;  /* 0x0000000829047825 */ /* 0x001fc800078e0004 */
[----:B------:R-:W-:Y:S02]  /*0840*/  IMAD.MOV.U32 R6, RZ, RZ, R4 ;  /* 0x000000ffff067224 */ /* 0x000fe400078e0004 */
[----:B------:R-:W-:-:S07]  /*0850*/  IMAD.MOV.U32 R7, RZ, RZ, R5 ;  /* 0x000000ffff077224 */ /* 0x000fce00078e0005 */
.L_x_164:
[----:B------:R-:W-:Y:S02]  /*0860*/  IMAD.MOV.U32 R4, RZ, RZ, R6 ;  /* 0x000000ffff047224 */ /* 0x000fe400078e0006 */
[----:B------:R-:W-:-:S06]  /*0870*/  IMAD.MOV.U32 R5, RZ, RZ, R7 ;  /* 0x000000ffff057224 */ /* 0x000fcc00078e0007 */
[----:B------:R-:W2:Y:S01]  /*0880*/  LDG.E.64 R4, desc[UR6][R4.64] ;  /* 0x0000000604047981 */ /* 0x000ea2000c1e1b00 */
[----:B------:R-:W-:Y:S01]  /*0890*/  VIADD R0, R0, 0x1 ;  /* 0x0000000100007836 */ /* 0x000fe20000000000 */
[----:B------:R-:W-:-:S04]  /*08a0*/  IADD3 R6, P1, PT, R6, 0x1400, RZ ;  /* 0x0000140006067810 */ /* 0x000fc80007f3e0ff */
[----:B------:R-:W-:Y:S01]  /*08b0*/  ISETP.NE.AND P0, PT, R0, RZ, PT ;  /* 0x000000ff0000720c */ /* 0x000fe20003f05270 */
[----:B------:R-:W-:Y:S01]  /*08c0*/  IMAD.X R7, RZ, RZ, R7, P1 ;  /* 0x000000ffff077224 */ /* 0x000fe200008e0607 */
[----:B--2--5:R-:W-:-:S11]  /*08d0*/  DADD R36, R4, R36 ;  /* 0x0000000004247229 */ /* 0x024fd60000000024 */
[----:B------:R-:W-:Y:S05]  /*08e0*/  @P0 BRA `(.L_x_164) ;  /* 0xfffffffc00dc0947 */ /* 0x000fea000383ffff */
.L_x_156:
[----:B------:R-:W-:Y:S05]  /*08f0*/  BSYNC.RECONVERGENT B1 ;  /* 0x0000000000017941 */ /* 0x000fea0003800200 */
.L_x_155:
        /* <DEDUP_REMOVED lines=28> */
[----:B-1----:R-:W-:-:S03]  /*0ac0*/  @!P1 LEA R9, R13, R2, 0x18 ;  /* 0x000000020d099211 */ /* 0x002fc600078ec0ff */
[----:B------:R-:W0:Y:S02]  /*0ad0*/  SHFL.DOWN PT, R5, R11, 0x8, 0x1f ;  /* 0x09001f000b057f89 */ /* 0x000e2400000e0000 */
[----:B0-----:R-:W-:-:S10]  /*0ae0*/  DADD R4, R4, R10 ;  /* 0x0000000004047229 */ /* 0x001fd4000000000a */
[----:B------:R-:W-:Y:S02]  /*0af0*/  FSEL R6, R10, R4, P0 ;  /* 0x000000040a067208 */ /* 0x000fe40000000000 */
[----:B------:R-:W-:Y:S01]  /*0b00*/  FSEL R7, R11, R5, P0 ;  /* 0x000000050b077208 */ /* 0x000fe20000000000 */
[----:B------:R-:W-:Y:S01]  /*0b10*/  @!P1 IMAD.IADD R11, R0, 0x1, R9 ;  /* 0x00000001000b9824 */ /* 0x000fe200078e0209 */
        /* <DEDUP_REMOVED lines=14> */
[----:B------:R-:W2:Y:S04]  /*0c00*/  LDS.128 R16, [UR4+0x30] ;  /* 0x00003004ff107984 */ /* 0x000ea80008000c00 */
[----:B-1----:R-:W1:Y:S01]  /*0c10*/  LDS.128 R4, [UR4+0x40] ;  /* 0x00004004ff047984 */ /* 0x002e620008000c00 */
[----:B0-----:R-:W-:-:S03]  /*0c20*/  DADD R12, R8, R12 ;  /* 0x00000000080c7229 */ /* 0x001fc6000000000c */
[----:B------:R-:W0:Y:S05]  /*0c30*/  LDS.128 R8, [UR4+0x50] ;  /* 0x00005004ff087984 */ /* 0x000e2a0008000c00 */
[----:B------:R-:W-:-:S08]  /*0c40*/  DADD R12, R12, R14 ;  /* 0x000000000c0c7229 */ /* 0x000fd0000000000e */
[----:B--2---:R-:W-:-:S08]  /*0c50*/  DADD R12, R12, R16 ;  /* 0x000000000c0c7229 */ /* 0x004fd00000000010 */
[----:B------:R-:W-:Y:S02]  /*0c60*/  DADD R18, R12, R18 ;  /* 0x000000000c127229 */ /* 0x000fe40000000012 */
[----:B------:R-:W2:Y:S06]  /*0c70*/  LDS.128 R12, [UR4+0x60] ;  /* 0x00006004ff0c7984 */ /* 0x000eac0008000c00 */
[----:B-1----:R-:W-:-:S08]  /*0c80*/  DADD R4, R18, R4 ;  /* 0x0000000012047229 */ /* 0x002fd00000000004 */
[----:B------:R-:W-:Y:S02]  /*0c90*/  DADD R2, R4, R6 ;  /* 0x0000000004027229 */ /* 0x000fe40000000006 */
[----:B------:R-:W1:Y:S06]  /*0ca0*/  LDS.128 R4, [UR4+0x70] ;  /* 0x00007004ff047984 */ /* 0x000e6c0008000c00 */
[----:B0-----:R-:W-:-:S08]  /*0cb0*/  DADD R2, R2, R8 ;  /* 0x0000000002027229 */ /* 0x001fd00000000008 */
[----:B------:R-:W-:Y:S01]  /*0cc0*/  DADD R2, R2, R10 ;  /* 0x0000000002027229 */ /* 0x000fe2000000000a */
[----:B------:R-:W0:Y:S07]  /*0cd0*/  LDS.128 R8, [UR4+0x80] ;  /* 0x00008004ff087984 */ /* 0x000e2e0008000c00 */
[----:B--2---:R-:W-:-:S08]  /*0ce0*/  DADD R2, R2, R12 ;  /* 0x0000000002027229 */ /* 0x004fd0000000000c */
        /* <DEDUP_REMOVED lines=14> */
.L_x_165:
        /* <DEDUP_REMOVED lines=26> */
[----:B0-----:R-:W-:-:S10]  /*0f70*/  DADD R4, R4, R8 ;  /* 0x0000000004047229 */ /* 0x001fd40000000008 */
[----:B------:R-:W-:Y:S02]  /*0f80*/  FSEL R6, R8, R4, P0 ;  /* 0x0000000408067208 */ /* 0x000fe40000000000 */
[----:B------:R-:W-:Y:S01]  /*0f90*/  FSEL R7, R9, R5, P0 ;  /* 0x0000000509077208 */ /* 0x000fe20000000000 */
[----:B------:R-:W0:Y:S01]  /*0fa0*/  @!P1 S2R R8, SR_CgaCtaId ;  /* 0x0000000000089919 */ /* 0x000e220000008800 */
[----:B------:R-:W-:Y:S01]  /*0fb0*/  ISETP.GT.AND P0, PT, R0, R13, PT ;  /* 0x0000000d0000720c */ /* 0x000fe20003f04270 */
[----:B------:R-:W-:Y:S01]  /*0fc0*/  VIADD R0, R12, 0x10 ;  /* 0x000000100c007836 */ /* 0x000fe20000000000 */
[----:B------:R-:W-:Y:S04]  /*0fd0*/  SHFL.DOWN PT, R4, R6, 0x8, R13 ;  /* 0x0900000006047989 */ /* 0x000fe800000e000d */
[----:B------:R-:W1:Y:S02]  /*0fe0*/  SHFL.DOWN PT, R5, R7, 0x8, R13 ;  /* 0x0900000007057989 */ /* 0x000e6400000e000d */
[----:B-1----:R-:W-:-:S10]  /*0ff0*/  DADD R4, R4, R6 ;  /* 0x0000000004047229 */ /* 0x002fd40000000006 */
[----:B------:R-:W-:Y:S02]  /*1000*/  FSEL R10, R6, R4, P0 ;  /* 0x00000004060a7208 */ /* 0x000fe40000000000 */
[----:B------:R-:W-:Y:S02]  /*1010*/  FSEL R11, R7, R5, P0 ;  /* 0x00000005070b7208 */ /* 0x000fe40000000000 */
[----:B------:R-:W-:Y:S01]  /*1020*/  @!P1 MOV R7, 0x400 ;  /* 0x0000040000079802 */ /* 0x000fe20000000f00 */
[----:B------:R-:W-:Y:S01]  /*1030*/  SHFL.DOWN PT, R4, R10, 0x10, R13 ;  /* 0x0a0000000a047989 */ /* 0x000fe200000e000d */
[----:B------:R-:W-:Y:S02]  /*1040*/  ISETP.GT.AND P0, PT, R0, R13, PT ;  /* 0x0000000d0000720c */ /* 0x000fe40003f04270 */
        /* <DEDUP_REMOVED lines=14> */
[----:B------:R-:W-:Y:S01]  /*1130*/  ISETP.GT.U32.AND P1, PT, R2, 0x20, PT ;  /* 0x000000200200780c */ /* 0x000fe20003f24070 */
[----:B-1----:R-:W-:-:S09]  /*1140*/  ULEA UR4, UR5, UR4, 0x18 ;  /* 0x0000000405047291 */ /* 0x002fd2000f8ec0ff */
[----:B------:R-:W1:Y:S04]  /*1150*/  LDS.128 R12, [UR4+0x20] ;  /* 0x00002004ff0c7984 */ /* 0x000e680008000c00 */
[----:B0-----:R-:W0:Y:S01]  /*1160*/  LDS.128 R4, [UR4+0x30] ;  /* 0x00003004ff047984 */ /* 0x001e220008000c00 */
        /* <DEDUP_REMOVED lines=70> */
[----:B------:R-:W0:Y:S01]  /*15d0*/  LDS.64 R4, [UR4+0xb0] ;  /* 0x0000b004ff047984 */ /* 0x000e220008000a00 */
        /* <DEDUP_REMOVED lines=8> */
[----:B------:R-:W-:-:S04]  /*1660*/  ISETP.GT.U32.AND P1, PT, R2, 0x260, PT ;  /* 0x000002600200780c */ /* 0x000fc80003f24070 */
[----:B0-----:R-:W-:-:S10]  /*1670*/  DADD R4, R4, R6 ;  /* 0x0000000004047229 */ /* 0x001fd40000000006 */
[----:B------:R-:W-:Y:S02]  /*1680*/  FSEL R8, R4, R6, P1 ;  /* 0x0000000604087208 */ /* 0x000fe40000800000 */
[----:B------:R-:W-:Y:S01]  /*1690*/  FSEL R9, R5, R7, P1 ;  /* 0x0000000705097208 */ /* 0x000fe20000800000 */
[----:B------:R-:W-:Y:S06]  /*16a0*/  BRA `(.L_x_166) ;  /* 0x00000010008c7947 */ /* 0x000fec0003800000 */
.L_x_152:
[----:B------:R-:W0:Y:S01]  /*16b0*/  S2R R0, SR_TID.X ;  /* 0x0000000000007919 */ /* 0x000e220000002100 */
[----:B------:R-:W1:Y:S02]  /*16c0*/  LDCU.64 UR4, c[0x0][0x380] ;  /* 0x00007000ff0477ac */ /* 0x000e640008000a00 */
[----:B-1----:R-:W-:Y:S02]  /*16d0*/  IMAD.U32 R6, RZ, RZ, UR4 ;  /* 0x00000004ff067e24 */ /* 0x002fe4000f8e00ff */
[----:B------:R-:W-:Y:S02]  /*16e0*/  IMAD.U32 R7, RZ, RZ, UR5 ;  /* 0x00000005ff077e24 */ /* 0x000fe4000f8e00ff */
[----:B0-----:R-:W-:-:S05]  /*16f0*/  IMAD.WIDE.U32 R20, R0, 0x8, R6 ;  /* 0x0000000800147825 */ /* 0x001fca00078e0006 */
        /* <DEDUP_REMOVED lines=8> */
[----:B------:R-:W-:Y:S01]  /*1780*/  VIADD R3, R2, 0xffffec00 ;  /* 0xffffec0002037836 */ /* 0x000fe20000000000 */
[----:B------:R-:W-:-:S04]  /*1790*/  UMOV UR4, 0x1400 ;  /* 0x0000140000047882 */ /* 0x000fc80000000000 */
[----:B------:R-:W-:Y:S01]  /*17a0*/  ISETP.GE.U32.AND P0, PT, R3, 0x1400, PT ;  /* 0x000014000300780c */ /* 0x000fe20003f06070 */
        /* <DEDUP_REMOVED lines=8> */
[----:B------:R-:W0:Y:S01]  /*1830*/  LDC R2, c[0x0][0x390] ;  /* 0x0000e400ff027b82 */ /* 0x000e220000000800 */
[----:B------:R-:W-:-:S07]  /*1840*/  UMOV UR4, 0x1400 ;  /* 0x0000140000047882 */ /* 0x000fce0000000000 */
[----:B------:R-:W1:Y:S02]  /*1850*/  LDC.64 R6, c[0x0][0x380] ;  /* 0x0000e000ff067b82 */ /* 0x000e640000000a00 */
.L_x_169:
[----:B------:R-:W-:-:S04]  /*1860*/  VIADD R9, R0, UR4 ;  /* 0x0000000400097c36 */ /* 0x000fc80008000000 */
[----:B-1----:R-:W-:-:S05]  /*1870*/  IMAD.WIDE.U32 R8, R9, 0x8, R6 ;  /* 0x0000000809087825 */ /* 0x002fca00078e0006 */
        /* <DEDUP_REMOVED lines=8> */
[----:B--2---:R-:W-:-:S08]  /*1900*/  DADD R10, R10, R38 ;  /* 0x000000000a0a7229 */ /* 0x004fd00000000026 */
[----:B---3--:R-:W-:Y:S01]  /*1910*/  DADD R10, R12, R10 ;  /* 0x000000000c0a7229 */ /* 0x008fe2000000000a */
[----:B0-----:R-:W-:-:S05]  /*1920*/  VIADD R12, R2, -UR4 ;  /* 0x80000004020c7c36 */ /* 0x001fca0008000000 */
[----:B------:R-:W-:Y:S02]  /*1930*/  ISETP.GE.U32.AND P0, PT, R12, 0x1400, PT ;  /* 0x000014000c00780c */ /* 0x000fe40003f06070 */
[----:B----4-:R-:W-:-:S08]  /*1940*/  DADD R10, R14, R10 ;  /* 0x000000000e0a7229 */ /* 0x010fd0000000000a */
[----:B-----5:R-:W-:-:S08]  /*1950*/  DADD R10, R16, R10 ;  /* 0x00000000100a7229 */ /* 0x020fd0000000000a */
[----:B------:R-:W-:-:S08]  /*1960*/  DADD R10, R18, R10 ;  /* 0x00000000120a7229 */ /* 0x000fd0000000000a */
[----:B------:R-:W-:-:S08]  /*1970*/  DADD R10, R20, R10 ;  /* 0x00000000140a7229 */ /* 0x000fd0000000000a */
[----:B------:R-:W-:-:S08]  /*1980*/  DADD R10, R22, R10 ;  /* 0x00000000160a7229 */ /* 0x000fd0000000000a */
[----:B------:R-:W-:Y:S01]  /*1990*/  DADD R38, R4, R10 ;  /* 0x0000000004267229 */ /* 0x000fe2000000000a */
[----:B------:R-:W-:Y:S10]  /*19a0*/  @!P0 BRA `(.L_x_168) ;  /* 0x0000000800a48947 */ /* 0x000ff40003800000 */
[----:B------:R-:W-:-:S06]  /*19b0*/  UIADD3 UR4, UPT, UPT, UR4, 0x1400, URZ ;  /* 0x0000140004047890 */ /* 0x000fcc000fffe0ff */
[----:B------:R-:W-:-:S13]  /*19c0*/  ISETP.LT.U32.AND P0, PT, R3, UR4, PT ;  /* 0x0000000403007c0c */ /* 0x000fda000bf01070 */
[----:B------:R-:W-:Y:S05]  /*19d0*/  @!P0 BRA `(.L_x_169) ;  /* 0xfffffffc00a08947 */ /* 0x000fea000383ffff */
.L_x_167:
[----:B------:R-:W-:Y:S01]  /*19e0*/  VIADD R3, R2, -UR4 ;  /* 0x8000000402037c36 */ /* 0x000fe20008000000 */
[----:B------:R-:W-:Y:S04]  /*19f0*/  BSSY.RECONVERGENT B1, `(.L_x_168) ;  /* 0x00000a4000017945 */ /* 0x000fe80003800200 */
[----:B------:R-:W-:-:S04]  /*1a00*/  ISETP.GE.AND P0, PT, R0, R3, PT ;  /* 0x000000030000720c */ /* 0x000fc80003f06270 */
[----:B------:R-:W-:-:S13]  /*1a10*/  ISETP.LE.U32.OR P0, PT, R2, UR4, P0 ;  /* 0x0000000402007c0c */ /* 0x000fda0008703470 */
[----:B------:R-:W-:Y:S05]  /*1a20*/  @P0 BRA `(.L_x_170) ;  /* 0x0000000800800947 */ /* 0x000fea0003800000 */
[----:B------:R-:W-:Y:S01]  /*1a30*/  LOP3.LUT R3, RZ, R0, RZ, 0x33, !PT ;  /* 0x00000000ff037212 */ /* 0x000fe200078e33ff */
[----:B------:R-:W-:Y:S03]  /*1a40*/  BSSY.RECONVERGENT B2, `(.L_x_171) ;  /* 0x0000053000027945 */ /* 0x000fe60003800200 */
[----:B------:R-:W-:-:S04]  /*1a50*/  IADD3 R3, PT, PT, R2, -UR4, R3 ;  /* 0x8000000402037c10 */ /* 0x000fc8000fffe003 */
[C---:B------:R-:W-:Y:S01]  /*1a60*/  ISETP.GE.U32.AND P0, PT, R3.reuse, 0x2580, PT ;  /* 0x000025800300780c */ /* 0x040fe20003f06070 */
[----:B------:R-:W-:-:S05]  /*1a70*/  IMAD.HI.U32 R2, R3, -0x33333333, RZ ;  /* 0xcccccccd03027827 */ /* 0x000fca00078e00ff */
[----:B------:R-:W-:Y:S01]  /*1a80*/  LEA.HI R3, R2, 0x1, RZ, 0x17 ;  /* 0x0000000102037811 */ /* 0x000fe200078fb8ff */
[----:B------:R-:W-:-:S03]  /*1a90*/  IMAD.MOV.U32 R2, RZ, RZ, R0 ;  /* 0x000000ffff027224 */ /* 0x000fc600078e0000 */
[----:B------:R-:W-:-:S03]  /*1aa0*/  LOP3.LUT R4, R3, 0xf, RZ, 0xc0, !PT ;  /* 0x0000000f03047812 */ /* 0x000fc600078ec0ff */
[----:B------:R-:W-:Y:S05]  /*1ab0*/  @!P0 BRA `(.L_x_172) ;  /* 0x00000004002c8947 */ /* 0x000fea0003800000 */
[----:B------:R-:W-:Y:S01]  /*1ac0*/  LOP3.LUT R42, R3, 0xfffff0, RZ, 0xc0, !PT ;  /* 0x00fffff0032a7812 */ /* 0x000fe200078ec0ff */
[----:B------:R-:W-:Y:S01]  /*1ad0*/  BSSY.RECONVERGENT B3, `(.L_x_173) ;  /* 0x0000048000037945 */ /* 0x000fe20003800200 */
[C---:B------:R-:W-:Y:S01]  /*1ae0*/  LOP3.LUT R2, R0.reuse, 0x1400, RZ, 0xfc, !PT ;  /* 0x0000140000027812 */ /* 0x040fe200078efcff */
[----:B------:R-:W-:Y:S02]  /*1af0*/  VIADD R5, R0, UR4 ;  /* 0x0000000400057c36 */ /* 0x000fe40008000000 */
[----:B------:R-:W-:-:S07]  /*1b00*/  IMAD.MOV R42, RZ, RZ, -R42 ;  /* 0x000000ffff2a7224 */ /* 0x000fce00078e0a2a */
.L_x_174:
        /* <DEDUP_REMOVED lines=68> */
[----:B------:R-:W-:Y:S05]  /*1f50*/  BSYNC.RECONVERGENT B3 ;  /* 0x0000000000037941 */ /* 0x000fea0003800200 */
.L_x_173:
[----:B------:R-:W-:-:S07]  /*1f60*/  VIADD R2, R2, 0xffffec00 ;  /* 0xffffec0002027836 */ /* 0x000fce0000000000 */
.L_x_172:
[----:B------:R-:W-:Y:S05]  /*1f70*/  BSYNC.RECONVERGENT B2 ;  /* 0x0000000000027941 */ /* 0x000fea0003800200 */
.L_x_171:
        /* <DEDUP_REMOVED lines=40> */
.L_x_176:
[----:B------:R-:W-:Y:S05]  /*2200*/  BSYNC.RECONVERGENT B2 ;  /* 0x0000000000027941 */ /* 0x000fea0003800200 */
.L_x_175:
        /* <DEDUP_REMOVED lines=23> */
.L_x_178:
[----:B------:R-:W-:Y:S05]  /*2380*/  BSYNC.RECONVERGENT B2 ;  /* 0x0000000000027941 */ /* 0x000fea0003800200 */
.L_x_177:
[----:B------:R-:W-:Y:S05]  /*2390*/  @!P1 BRA `(.L_x_170) ;  /* 0x0000000000249947 */ /* 0x000fea0003800000 */
[----:B------:R-:W-:Y:S02]  /*23a0*/  VIADD R5, R2, UR4 ;  /* 0x0000000402057c36 */ /* 0x000fe40008000000 */
[----:B------:R-:W-:-:S07]  /*23b0*/  IMAD.MOV R4, RZ, RZ, -R3 ;  /* 0x000000ffff047224 */ /* 0x000fce00078e0a03 */
.L_x_179:
[----:B------:R-:W-:-:S06]  /*23c0*/  IMAD.WIDE.U32 R2, R5, 0x8, R6 ;  /* 0x0000000805027825 */ /* 0x000fcc00078e0006 */
[----:B------:R-:W2:Y:S01]  /*23d0*/  LDG.E.64 R2, desc[UR6][R2.64] ;  /* 0x0000000602027981 */ /* 0x000ea2000c1e1b00 */
[----:B------:R-:W-:Y:S02]  /*23e0*/  VIADD R4, R4, 0x1 ;  /* 0x0000000104047836 */ /* 0x000fe40000000000 */
[----:B------:R-:W-:-:S03]  /*23f0*/  VIADD R5, R5, 0x280 ;  /* 0x0000028005057836 */ /* 0x000fc60000000000 */
[----:B------:R-:W-:Y:S01]  /*2400*/  ISETP.NE.AND P0, PT, R4, RZ, PT ;  /* 0x000000ff0400720c */ /* 0x000fe20003f05270 */
[----:B--2---:R-:W-:-:S12]  /*2410*/  DADD R38, R2, R38 ;  /* 0x0000000002267229 */ /* 0x004fd80000000026 */
[----:B------:R-:W-:Y:S05]  /*2420*/  @P0 BRA `(.L_x_179) ;  /* 0xfffffffc00e40947 */ /* 0x000fea000383ffff */
.L_x_170:
[----:B------:R-:W-:Y:S05]  /*2430*/  BSYNC.RECONVERGENT B1 ;  /* 0x0000000000017941 */ /* 0x000fea0003800200 */
.L_x_168:
        /* <DEDUP_REMOVED lines=49> */
[----:B------:R-:W0:Y:S05]  /*2750*/  LDS.128 R8, [UR4+0x50] ;  /* 0x00005004ff087984 */ /* 0x000e2a0008000c00 */
[----:B------:R-:W-:-:S08]  /*2760*/  DADD R12, R12, R14 ;  /* 0x000000000c0c7229 */ /* 0x000fd0000000000e */
[----:B-1----:R-:W-:-:S08]  /*2770*/  DADD R12, R12, R16 ;  /* 0x000000000c0c7229 */ /* 0x002fd00000000010 */
[----:B------:R-:W-:Y:S02]  /*2780*/  DADD R18, R12, R18 ;  /* 0x000000000c127229 */ /* 0x000fe40000000012 */
[----:B------:R-:W1:Y:S06]  /*2790*/  LDS.128 R12, [UR4+0x60] ;  /* 0x00006004ff0c7984 */ /* 0x000e6c0008000c00 */
        /* <DEDUP_REMOVED lines=12> */
[----:B0-----:R-:W-:Y:S01]  /*2860*/  DADD R2, R2, R8 ;  /* 0x0000000002027229 */ /* 0x001fe20000000008 */
[----:B------:R-:W0:Y:S07]  /*2870*/  LDS.64 R8, [UR4+0xb0] ;  /* 0x0000b004ff087984 */ /* 0x000e2e0008000a00 */
[----:B------:R-:W-:-:S08]  /*2880*/  DADD R2, R2, R10 ;  /* 0x0000000002027229 */ /* 0x000fd0000000000a */
[----:B-1----:R-:W-:-:S08]  /*2890*/  DADD R2, R2, R12 ;  /* 0x0000000002027229 */ /* 0x002fd0000000000c */
[----:B------:R-:W-:-:S08]  /*28a0*/  DADD R2, R2, R14 ;  /* 0x0000000002027229 */ /* 0x000fd0000000000e */
[----:B--2---:R-:W-:-:S08]  /*28b0*/  DADD R2, R2, R4 ;  /* 0x0000000002027229 */ /* 0x004fd00000000004 */
[----:B------:R-:W-:-:S08]  /*28c0*/  DADD R2, R2, R6 ;  /* 0x0000000002027229 */ /* 0x000fd00000000006 */
[----:B0-----:R-:W-:-:S11]  /*28d0*/  DADD R8, R2, R8 ;  /* 0x0000000002087229 */ /* 0x001fd60000000008 */
.L_x_166:
[----:B------:R-:W-:Y:S05]  /*28e0*/  BSYNC.RECONVERGENT B0 ;  /* 0x0000000000007941 */ /* 0x000fea0003800200 */
.L_x_151:
[----:B------:R-:W-:Y:S05]  /*28f0*/  @P0 EXIT ;  /* 0x000000000000094d */ /* 0x000fea0003800000 */
[----:B------:R-:W0:Y:S01]  /*2900*/  LDCU.64 UR4, c[0x0][0x398] ;  /* 0x00007300ff0477ac */ /* 0x000e220008000a00 */
[----:B--2---:R-:W2:Y:S01]  /*2910*/  LDC.64 R2, c[0x0][0x388] ;  /* 0x0000e200ff027b82 */ /* 0x004ea20000000a00 */
[----:B0-----:R-:W-:-:S07]  /*2920*/  DADD R8, R8, UR4 ;  /* 0x0000000408087e29 */ /* 0x001fce0008000000 */
[----:B--2---:R-:W-:Y:S01]  /*2930*/  STG.E.64 desc[UR6][R2.64], R8 ;  /* 0x0000000802007986 */ /* 0x004fe2000c101b06 */
[----:B------:R-:W-:Y:S05]  /*2940*/  EXIT ;  /* 0x000000000000794d */ /* 0x000fea0003800000 */
.L_x_180:
        /* <DEDUP_REMOVED lines=11> */
.L_x_423:


//--------------------- .text._ZN3cub18CUB_300001_SM_10006detail11EmptyKernelIvEEvv --------------------------
	.section	.text._ZN3cub18CUB_300001_SM_10006detail11EmptyKernelIvEEvv,"ax",@progbits
	.align	128
        .global         _ZN3cub18CUB_300001_SM_10006detail11EmptyKernelIvEEvv
        .type           _ZN3cub18CUB_300001_SM_10006detail11EmptyKernelIvEEvv,@function
        .size           _ZN3cub18CUB_300001_SM_10006detail11EmptyKernelIvEEvv,(.L_x_424 - _ZN3cub18CUB_300001_SM_10006detail11EmptyKernelIvEEvv)
        .other          _ZN3cub18CUB_300001_SM_10006detail11EmptyKernelIvEEvv,@"STO_CUDA_ENTRY STV_DEFAULT"
_ZN3cub18CUB_300001_SM_10006detail11EmptyKernelIvEEvv:
.text._ZN3cub18CUB_300001_SM_10006detail11EmptyKernelIvEEvv:
[----:B------:R-:W-:Y:S01]  /*0000*/  LDC R1, c[0x0][0x37c] ;  /* 0x0000df00ff017b82 */ /* 0x000fe20000000800 */
[----:B------:R-:W-:Y:S05]  /*0010*/  EXIT ;  /* 0x000000000000794d */ /* 0x000fea0003800000 */
.L_x_181:
        /* <DEDUP_REMOVED lines=14> */
.L_x_424:


//--------------------- .text._Z5adi_yPdS_S_ii    --------------------------
	.section	.text._Z5adi_yPdS_S_ii,"ax",@progbits
	.align	128
        .global         _Z5adi_yPdS_S_ii
        .type           _Z5adi_yPdS_S_ii,@function
        .size           _Z5adi_yPdS_S_ii,(.L_x_413 - _Z5adi_yPdS_S_ii)
        .other          _Z5adi_yPdS_S_ii,@"STO_CUDA_ENTRY STV_DEFAULT"
_Z5adi_yPdS_S_ii:
.text._Z5adi_yPdS_S_ii:
[----:B------:R-:W-:Y:S01]  /*0000*/  LDC R1, c[0x0][0x37c] ;  /* 0x0000df00ff017b82 */ /* 0x000fe20000000800 */
[----:B------:R-:W0:Y:S07]  /*0010*/  S2R R3, SR_CgaCtaId ;  /* 0x0000000000037919 */ /* 0x000e2e0000008800 */
[----:B------:R-:W1:Y:S01]  /*0020*/  LDC.64 R14, c[0x0][0x398] ;  /* 0x0000e600ff0e7b82 */ /* 0x000e620000000a00 */
[----:B------:R-:W-:Y:S01]  /*0030*/  MOV R8, 0x400 ;  /* 0x0000040000087802 */ /* 0x000fe20000000f00 */
[----:B------:R-:W2:Y:S01]  /*0040*/  LDCU.64 UR6, c[0x0][0x358] ;  /* 0x00006b00ff0677ac */ /* 0x000ea20008000a00 */
[----:B------:R-:W3:Y:S01]  /*0050*/  S2R R6, SR_TID.X ;  /* 0x0000000000067919 */ /* 0x000ee20000002100 */
[----:B------:R-:W-:Y:S04]  /*0060*/  BSSY.RECONVERGENT B0, `(.L_x_182) ;  /* 0x0000090000007945 */ /* 0x000fe80003800200 */
[----:B------:R-:W4:Y:S08]  /*0070*/  S2UR UR4, SR_CTAID.X ;  /* 0x00000000000479c3 */ /* 0x000f300000002500 */
[----:B------:R-:W4:Y:S01]  /*0080*/  LDC R5, c[0x0][0x360] ;  /* 0x0000d800ff057b82 */ /* 0x000f220000000800 */
[----:B-1----:R-:W-:-:S02]  /*0090*/  ISETP.GE.AND P0, PT, R15, 0x1, PT ;  /* 0x000000010f00780c */ /* 0x002fc40003f06270 */
[----:B0-----:R-:W-:Y:S01]  /*00a0*/  LEA R8, R3, R8, 0x18 ;  /* 0x0000000803087211 */ /* 0x001fe200078ec0ff */
[----:B---3--:R-:W-:-:S04]  /*00b0*/  IMAD R3, R6, R15, RZ ;  /* 0x0000000f06037224 */ /* 0x008fc800078e02ff */
[----:B------:R-:W-:Y:S02]  /*00c0*/  IMAD R12, R3, 0x28, R8 ;  /* 0x00000028030c7824 */ /* 0x000fe400078e0208 */
[----:B----4-:R-:W-:Y:S02]  /*00d0*/  IMAD R3, R5, UR4, R6 ;  /* 0x0000000405037c24 */ /* 0x010fe4000f8e0206 */
[----:B------:R-:W-:-:S03]  /*00e0*/  IMAD R4, R15, 0x8, R12 ;  /* 0x000000080f047824 */ /* 0x000fc600078e020c */
[----:B------:R-:W-:Y:S01]  /*00f0*/  ISETP.GE.OR P0, PT, R3, R14, !P0 ;  /* 0x0000000e0300720c */ /* 0x000fe20004706670 */
[----:B------:R-:W-:-:S04]  /*0100*/  IMAD R2, R15, 0x8, R4 ;  /* 0x000000080f027824 */ /* 0x000fc800078e0204 */
[----:B------:R-:W-:-:S08]  /*0110*/  IMAD R0, R15, 0x8, R2 ;  /* 0x000000080f007824 */ /* 0x000fd000078e0202 */
[----:B--2---:R-:W-:Y:S05]  /*0120*/  @P0 BRA `(.L_x_183) ;  /* 0x00000008000c0947 */ /* 0x004fea0003800000 */
[----:B------:R-:W-:Y:S01]  /*0130*/  ISETP.GE.U32.AND P0, PT, R15, 0x4, PT ;  /* 0x000000040f00780c */ /* 0x000fe20003f06070 */
[----:B------:R-:W-:-:S12]  /*0140*/  HFMA2 R5, -RZ, RZ, 0, 0 ;  /* 0x00000000ff057431 */ /* 0x000fd800000001ff */
[----:B------:R-:W-:Y:S05]  /*0150*/  @!P0 BRA `(.L_x_184) ;  /* 0x00000004001c8947 */ /* 0x000fea0003800000 */
[----:B------:R-:W-:Y:S01]  /*0160*/  IMAD R9, R6, 0x28, RZ ;  /* 0x0000002806097824 */ /* 0x000fe200078e02ff */
[----:B------:R-:W-:Y:S01]  /*0170*/  LOP3.LUT R5, R15, 0x7ffffffc, RZ, 0xc0, !PT ;  /* 0x7ffffffc0f057812 */ /* 0x000fe200078ec0ff */
[----:B------:R-:W-:Y:S01]  /*0180*/  IMAD R13, R3, 0x5, RZ ;  /* 0x00000005030d7824 */ /* 0x000fe200078e02ff */
[----:B------:R-:W-:Y:S01]  /*0190*/  MOV R7, R3 ;  /* 0x0000000300077202 */ /* 0x000fe20000000f00 */
[C---:B------:R-:W-:Y:S02]  /*01a0*/  VIADD R11, R9.reuse, 0x8 ;  /* 0x00000008090b7836 */ /* 0x040fe40000000000 */
[C---:B------:R-:W-:Y:S02]  /*01b0*/  VIADD R10, R9.reuse, 0x18 ;  /* 0x00000018090a7836 */ /* 0x040fe40000000000 */
[----:B------:R-:W-:Y:S02]  /*01c0*/  VIADD R16, R9, 0x10 ;  /* 0x0000001009107836 */ /* 0x000fe40000000000 */
[----:B------:R-:W-:-:S02]  /*01d0*/  IMAD R11, R11, R15, R8 ;  /* 0x0000000f0b0b7224 */ /* 0x000fc400078e0208 */
[-CC-:B------:R-:W-:Y:S02]  /*01e0*/  IMAD R9, R9, R15.reuse, R8.reuse ;  /* 0x0000000f09097224 */ /* 0x180fe400078e0208 */
[-CC-:B------:R-:W-:Y:S01]  /*01f0*/  IMAD R10, R10, R15.reuse, R8.reuse ;  /* 0x0000000f0a0a7224 */ /* 0x180fe200078e0208 */
[----:B------:R-:W-:Y:S01]  /*0200*/  IADD3 R35, PT, PT, R11, 0x10, RZ ;  /* 0x000000100b237810 */ /* 0x000fe20007ffe0ff */
[----:B------:R-:W-:Y:S02]  /*0210*/  IMAD R16, R16, R15, R8 ;  /* 0x0000000f10107224 */ /* 0x000fe400078e0208 */
[----:B------:R-:W-:Y:S02]  /*0220*/  IMAD.MOV R36, RZ, RZ, -R5 ;  /* 0x000000ffff247224 */ /* 0x000fe400078e0a05 */
[----:B------:R-:W-:Y:S02]  /*0230*/  VIADD R9, R9, 0x10 ;  /* 0x0000001009097836 */ /* 0x000fe40000000000 */
[----:B------:R-:W-:-:S02]  /*0240*/  VIADD R37, R10, 0x10 ;  /* 0x000000100a257836 */ /* 0x000fc40000000000 */
[----:B------:R-:W-:-:S07]  /*0250*/  VIADD R34, R16, 0x10 ;  /* 0x0000001010227836 */ /* 0x000fce0000000000 */
.L_x_185:
[----:B------:R-:W0:Y:S08]  /*0260*/  LDC.64 R16, c[0x0][0x388] ;  /* 0x0000e200ff107b82 */ /* 0x000e300000000a00 */
[----:B------:R-:W1:Y:S01]  /*0270*/  LDC.64 R30, c[0x0][0x390] ;  /* 0x0000e400ff1e7b82 */ /* 0x000e620000000a00 */
[----:B0-----:R-:W-:-:S05]  /*0280*/  IMAD.WIDE R16, R13, 0x8, R16 ;  /* 0x000000080d107825 */ /* 0x001fca00078e0210 */
[----:B------:R-:W2:Y:S04]  /*0290*/  LDG.E.64 R26, desc[UR6][R16.64+0x18] ;  /* 0x00001806101a7981 */ /* 0x000ea8000c1e1b00 */
[----:B------:R-:W3:Y:S01]  /*02a0*/  LDG.E.64 R10, desc[UR6][R16.64] ;  /* 0x00000006100a7981 */ /* 0x000ee2000c1e1b00 */
[----:B-1----:R-:W-:-:S03]  /*02b0*/  IMAD.WIDE R30, R7, 0x8, R30 ;  /* 0x00000008071e7825 */ /* 0x002fc600078e021e */
[----:B------:R-:W4:Y:S01]  /*02c0*/  LDG.E.64 R22, desc[UR6][R16.64+0x20] ;  /* 0x0000200610167981 */ /* 0x000f22000c1e1b00 */
[----:B------:R-:W-:-:S03]  /*02d0*/  IMAD.WIDE R28, R14, 0x28, R16 ;  /* 0x000000280e1c7825 */ /* 0x000fc600078e0210 */
[----:B------:R0:W5:Y:S01]  /*02e0*/  LDG.E.64 R18, desc[UR6][R30.64] ;  /* 0x000000061e127981 */ /* 0x000162000c1e1b00 */
[----:B------:R-:W-:-:S03]  /*02f0*/  IMAD.WIDE R20, R14, 0x8, R30 ;  /* 0x000000080e147825 */ /* 0x000fc600078e021e */
[----:B------:R-:W4:Y:S04]  /*0300*/  LDG.E.64 R24, desc[UR6][R28.64+0x18] ;  /* 0x000018061c187981 */ /* 0x000f28000c1e1b00 */
[----:B------:R-:W4:Y:S04]  /*0310*/  LDG.E.64 R16, desc[UR6][R28.64] ;  /* 0x000000061c107981 */ /* 0x000f28000c1e1b00 */
[----:B--2---:R-:W-:Y:S04]  /*0320*/  STS.64 [R9+-0x10], R26 ;  /* 0xfffff01a09007388 */ /* 0x004fe80000000a00 */
[----:B---3--:R1:W-:Y:S01]  /*0330*/  STS.64 [R35+-0x10], R10 ;  /* 0xfffff00a23007388 */ /* 0x0083e20000000a00 */
[----:B0-----:R-:W-:-:S03]  /*0340*/  IMAD.WIDE R30, R14, 0x8, R20 ;  /* 0x000000080e1e7825 */ /* 0x001fc600078e0214 */
[----:B------:R0:W2:Y:S04]  /*0350*/  LDG.E.64 R32, desc[UR6][R20.64] ;  /* 0x0000000614207981 */ /* 0x0000a8000c1e1b00 */
[----:B-1----:R1:W3:Y:S01]  /*0360*/  LDG.E.64 R10, desc[UR6][R28.64+0x20] ;  /* 0x000020061c0a7981 */ /* 0x0022e2000c1e1b00 */
[----:B-----5:R-:W-:Y:S01]  /*0370*/  DADD R18, -RZ, -R18 ;  /* 0x00000000ff127229 */ /* 0x020fe20000000912 */
[C---:B0-----:R-:W-:Y:S02]  /*0380*/  IMAD.WIDE R20, R14.reuse, 0x8, R30 ;  /* 0x000000080e147825 */ /* 0x041fe400078e021e */
[----:B----4-:R0:W-:Y:S04]  /*0390*/  STS.64 [R34+-0x10], R22 ;  /* 0xfffff01622007388 */ /* 0x0101e80000000a00 */
[----:B------:R-:W-:Y:S04]  /*03a0*/  STS.64 [R37+-0x10], R18 ;  /* 0xfffff01225007388 */ /* 0x000fe80000000a00 */
[----:B------:R4:W-:Y:S01]  /*03b0*/  STS.64 [R9+-0x8], R24 ;  /* 0xfffff81809007388 */ /* 0x0009e20000000a00 */
[----:B0-----:R-:W-:-:S03]  /*03c0*/  IMAD.WIDE R22, R14, 0x28, R28 ;  /* 0x000000280e167825 */ /* 0x001fc600078e021c */
[----:B------:R0:W-:Y:S04]  /*03d0*/  STS.64 [R35+-0x8], R16 ;  /* 0xfffff81023007388 */ /* 0x0001e80000000a00 */
[----:B------:R-:W5:Y:S01]  /*03e0*/  LDG.E.64 R26, desc[UR6][R22.64+0x18] ;  /* 0x00001806161a7981 */ /* 0x000f62000c1e1b00 */
[----:B-1----:R-:W-:-:S03]  /*03f0*/  IMAD.WIDE R28, R14, 0x28, R22 ;  /* 0x000000280e1c7825 */ /* 0x002fc600078e0216 */
[----:B----4-:R-:W4:Y:S04]  /*0400*/  LDG.E.64 R24, desc[UR6][R30.64] ;  /* 0x000000061e187981 */ /* 0x010f28000c1e1b00 */
[----:B------:R-:W5:Y:S04]  /*0410*/  LDG.E.64 R20, desc[UR6][R20.64] ;  /* 0x0000000614147981 */ /* 0x000f68000c1e1b00 */
[----:B------:R-:W5:Y:S04]  /*0420*/  LDG.E.64 R18, desc[UR6][R28.64+0x18] ;  /* 0x000018061c127981 */ /* 0x000f68000c1e1b00 */
[----:B0-----:R-:W5:Y:S04]  /*0430*/  LDG.E.64 R16, desc[UR6][R28.64] ;  /* 0x000000061c107981 */ /* 0x001f68000c1e1b00 */
[----:B------:R-:W5:Y:S04]  /*0440*/  LDG.E.64 R30, desc[UR6][R28.64+0x20] ;  /* 0x000020061c1e7981 */ /* 0x000f68000c1e1b00 */
[----:B---3--:R0:W-:Y:S04]  /*0450*/  STS.64 [R34+-0x8], R10 ;  /* 0xfffff80a22007388 */ /* 0x0081e80000000a00 */
[----:B0-----:R-:W3:Y:S04]  /*0460*/  LDG.E.64 R10, desc[UR6][R22.64] ;  /* 0x00000006160a7981 */ /* 0x001ee8000c1e1b00 */
[----:B------:R-:W3:Y:S01]  /*0470*/  LDG.E.64 R22, desc[UR6][R22.64+0x20] ;  /* 0x0000200616167981 */ /* 0x000ee2000c1e1b00 */
[----:B------:R-:W-:Y:S01]  /*0480*/  VIADD R36, R36, 0x4 ;  /* 0x0000000424247836 */ /* 0x000fe20000000000 */
[----:B--2---:R-:W-:-:S04]  /*0490*/  DADD R32, -RZ, -R32 ;  /* 0x00000000ff207229 */ /* 0x004fc80000000920 */
[----:B------:R-:W-:Y:S01]  /*04a0*/  ISETP.NE.AND P0, PT, R36, RZ, PT ;  /* 0x000000ff2400720c */ /* 0x000fe20003f05270 */
[----:B----4-:R-:W-:Y:S02]  /*04b0*/  DADD R24, -RZ, -R24 ;  /* 0x00000000ff187229 */ /* 0x010fe40000000918 */
[----:B------:R-:W-:Y:S01]  /*04c0*/  STS.64 [R37+-0x8], R32 ;  /* 0xfffff82025007388 */ /* 0x000fe20000000a00 */
[----:B-----5:R-:W-:-:S03]  /*04d0*/  DADD R20, -RZ, -R20 ;  /* 0x00000000ff147229 */ /* 0x020fc60000000914 */
[----:B------:R-:W-:Y:S01]  /*04e0*/  STS.64 [R9], R26 ;  /* 0x0000001a09007388 */ /* 0x000fe20000000a00 */
[C---:B------:R-:W-:Y:S02]  /*04f0*/  IMAD R13, R14.reuse, 0x14, R13 ;  /* 0x000000140e0d7824 */ /* 0x040fe400078e020d */
[----:B------:R-:W-:Y:S01]  /*0500*/  IMAD R7, R14, 0x4, R7 ;  /* 0x000000040e077824 */ /* 0x000fe200078e0207 */
[----:B---3--:R-:W-:Y:S04]  /*0510*/  STS.64 [R35], R10 ;  /* 0x0000000a23007388 */ /* 0x008fe80000000a00 */
[----:B------:R-:W-:Y:S04]  /*0520*/  STS.64 [R34], R22 ;  /* 0x0000001622007388 */ /* 0x000fe80000000a00 */
[----:B------:R-:W-:Y:S04]  /*0530*/  STS.64 [R37], R24 ;  /* 0x0000001825007388 */ /* 0x000fe80000000a00 */
[----:B------:R0:W-:Y:S04]  /*0540*/  STS.64 [R9+0x8], R18 ;  /* 0x0000081209007388 */ /* 0x0001e80000000a00 */
[----:B------:R1:W-:Y:S04]  /*0550*/  STS.64 [R35+0x8], R16 ;  /* 0x0000081023007388 */ /* 0x0003e80000000a00 */
[----:B------:R2:W-:Y:S04]  /*0560*/  STS.64 [R34+0x8], R30 ;  /* 0x0000081e22007388 */ /* 0x0005e80000000a00 */
[----:B------:R3:W-:Y:S01]  /*0570*/  STS.64 [R37+0x8], R20 ;  /* 0x0000081425007388 */ /* 0x0007e20000000a00 */
[----:B0-----:R-:W-:Y:S01]  /*0580*/  IADD3 R9, PT, PT, R9, 0x20, RZ ;  /* 0x0000002009097810 */ /* 0x001fe20007ffe0ff */
[----:B-1----:R-:W-:-:S02]  /*0590*/  VIADD R35, R35, 0x20 ;  /* 0x0000002023237836 */ /* 0x002fc40000000000 */
[----:B--2---:R-:W-:Y:S02]  /*05a0*/  VIADD R34, R34, 0x20 ;  /* 0x0000002022227836 */ /* 0x004fe40000000000 */
[----:B---3--:R-:W-:Y:S01]  /*05b0*/  VIADD R37, R37, 0x20 ;  /* 0x0000002025257836 */ /* 0x008fe20000000000 */
[----:B------:R-:W-:Y:S06]  /*05c0*/  @P0 BRA `(.L_x_185) ;  /* 0xfffffffc00240947 */ /* 0x000fec000383ffff */
.L_x_184:
[----:B------:R-:W-:-:S13]  /*05d0*/  LOP3.LUT P0, R7, R15, 0x3, RZ, 0xc0, !PT ;  /* 0x000000030f077812 */ /* 0x000fda000780c0ff */
[----:B------:R-:W-:Y:S05]  /*05e0*/  @!P0 BRA `(.L_x_183) ;  /* 0x0000000000dc8947 */ /* 0x000fea0003800000 */
[----:B------:R-:W-:Y:S02]  /*05f0*/  ISETP.NE.AND P0, PT, R7, 0x1, PT ;  /* 0x000000010700780c */ /* 0x000fe40003f05270 */
[----:B------:R-:W-:-:S04]  /*0600*/  LOP3.LUT R9, R15, 0x1, RZ, 0xc0, !PT ;  /* 0x000000010f097812 */ /* 0x000fc800078ec0ff */
[----:B------:R-:W-:-:S07]  /*0610*/  ISETP.NE.U32.AND P1, PT, R9, 0x1, PT ;  /* 0x000000010900780c */ /* 0x000fce0003f25070 */
[----:B------:R-:W-:Y:S06]  /*0620*/  @!P0 BRA `(.L_x_186) ;  /* 0x00000000007c8947 */ /* 0x000fec0003800000 */
[----:B------:R-:W0:Y:S01]  /*0630*/  LDC.64 R28, c[0x0][0x390] ;  /* 0x0000e400ff1c7b82 */ /* 0x000e220000000a00 */
[----:B------:R-:W-:-:S07]  /*0640*/  IMAD R7, R5, R14, R3 ;  /* 0x0000000e05077224 */ /* 0x000fce00078e0203 */
[----:B------:R-:W1:Y:S01]  /*0650*/  LDC.64 R32, c[0x0][0x388] ;  /* 0x0000e200ff207b82 */ /* 0x000e620000000a00 */
[----:B0-----:R-:W-:-:S04]  /*0660*/  IMAD.WIDE R28, R7, 0x8, R28 ;  /* 0x00000008071c7825 */ /* 0x001fc800078e021c */
[----:B------:R-:W-:Y:S02]  /*0670*/  IMAD R7, R7, 0x5, RZ ;  /* 0x0000000507077824 */ /* 0x000fe400078e02ff */
[C---:B------:R-:W-:Y:S02]  /*0680*/  IMAD.WIDE R18, R14.reuse, 0x8, R28 ;  /* 0x000000080e127825 */ /* 0x040fe400078e021c */
[----:B------:R-:W2:Y:S02]  /*0690*/  LDG.E.64 R28, desc[UR6][R28.64] ;  /* 0x000000061c1c7981 */ /* 0x000ea4000c1e1b00 */
[----:B-1----:R-:W-:Y:S02]  /*06a0*/  IMAD.WIDE R32, R7, 0x8, R32 ;  /* 0x0000000807207825 */ /* 0x002fe400078e0220 */
[----:B------:R-:W3:Y:S02]  /*06b0*/  LDG.E.64 R18, desc[UR6][R18.64] ;  /* 0x0000000612127981 */ /* 0x000ee4000c1e1b00 */
[----:B------:R-:W-:-:S02]  /*06c0*/  IMAD.WIDE R30, R14, 0x28, R32 ;  /* 0x000000280e1e7825 */ /* 0x000fc400078e0220 */
[----:B------:R-:W4:Y:S04]  /*06d0*/  LDG.E.64 R16, desc[UR6][R32.64+0x18] ;  /* 0x0000180620107981 */ /* 0x000f28000c1e1b00 */
[----:B------:R-:W5:Y:S04]  /*06e0*/  LDG.E.64 R10, desc[UR6][R32.64] ;  /* 0x00000006200a7981 */ /* 0x000f68000c1e1b00 */
[----:B------:R-:W5:Y:S04]  /*06f0*/  LDG.E.64 R24, desc[UR6][R32.64+0x20] ;  /* 0x0000200620187981 */ /* 0x000f68000c1e1b00 */
[----:B------:R-:W5:Y:S04]  /*0700*/  LDG.E.64 R22, desc[UR6][R30.64+0x18] ;  /* 0x000018061e167981 */ /* 0x000f68000c1e1b00 */
[----:B------:R-:W5:Y:S04]  /*0710*/  LDG.E.64 R20, desc[UR6][R30.64] ;  /* 0x000000061e147981 */ /* 0x000f68000c1e1b00 */
[----:B------:R-:W5:Y:S01]  /*0720*/  LDG.E.64 R26, desc[UR6][R30.64+0x20] ;  /* 0x000020061e1a7981 */ /* 0x000f62000c1e1b00 */
[C---:B------:R-:W-:Y:S01]  /*0730*/  LEA R7, R5.reuse, R12, 0x3 ;  /* 0x0000000c05077211 */ /* 0x040fe200078e18ff */
[----:B------:R-:W-:-:S02]  /*0740*/  IMAD R9, R5, 0x8, R4 ;  /* 0x0000000805097824 */ /* 0x000fc400078e0204 */
[C---:B------:R-:W-:Y:S02]  /*0750*/  IMAD R13, R5.reuse, 0x8, R2 ;  /* 0x00000008050d7824 */ /* 0x040fe400078e0202 */
[C---:B------:R-:W-:Y:S01]  /*0760*/  IMAD R35, R5.reuse, 0x8, R0 ;  /* 0x0000000805237824 */ /* 0x040fe200078e0200 */
[----:B------:R-:W-:Y:S01]  /*0770*/  IADD3 R5, PT, PT, R5, 0x2, RZ ;  /* 0x0000000205057810 */ /* 0x000fe20007ffe0ff */
[----:B--2---:R-:W-:Y:S02]  /*0780*/  DADD R28, -RZ, -R28 ;  /* 0x00000000ff1c7229 */ /* 0x004fe4000000091c */
[----:B---3--:R-:W-:Y:S01]  /*0790*/  DADD R18, -RZ, -R18 ;  /* 0x00000000ff127229 */ /* 0x008fe20000000912 */
[----:B----4-:R0:W-:Y:S04]  /*07a0*/  STS.64 [R7], R16 ;  /* 0x0000001007007388 */ /* 0x0101e80000000a00 */
[----:B-----5:R0:W-:Y:S04]  /*07b0*/  STS.64 [R9], R10 ;  /* 0x0000000a09007388 */ /* 0x0201e80000000a00 */
[----:B------:R0:W-:Y:S04]  /*07c0*/  STS.64 [R13], R24 ;  /* 0x000000180d007388 */ /* 0x0001e80000000a00 */
[----:B------:R0:W-:Y:S04]  /*07d0*/  STS.64 [R35], R28 ;  /* 0x0000001c23007388 */ /* 0x0001e80000000a00 */
[----:B------:R0:W-:Y:S04]  /*07e0*/  STS.64 [R7+0x8], R22 ;  /* 0x0000081607007388 */ /* 0x0001e80000000a00 */
[----:B------:R0:W-:Y:S04]  /*07f0*/  STS.64 [R9+0x8], R20 ;  /* 0x0000081409007388 */ /* 0x0001e80000000a00 */
[----:B------:R0:W-:Y:S04]  /*0800*/  STS.64 [R13+0x8], R26 ;  /* 0x0000081a0d007388 */ /* 0x0001e80000000a00 */
[----:B------:R0:W-:Y:S02]  /*0810*/  STS.64 [R35+0x8], R18 ;  /* 0x0000081223007388 */ /* 0x0001e40000000a00 */
.L_x_186:
[----:B------:R-:W-:Y:S05]  /*0820*/  @P1 BRA `(.L_x_183) ;  /* 0x00000000004c1947 */ /* 0x000fea0003800000 */
[----:B0-----:R-:W0:Y:S01]  /*0830*/  LDC.64 R22, c[0x0][0x390] ;  /* 0x0000e400ff167b82 */ /* 0x001e220000000a00 */
[----:B------:R-:W-:-:S07]  /*0840*/  IMAD R7, R5, R14, R3 ;  /* 0x0000000e05077224 */ /* 0x000fce00078e0203 */
[----:B------:R-:W1:Y:S01]  /*0850*/  LDC.64 R18, c[0x0][0x388] ;  /* 0x0000e200ff127b82 */ /* 0x000e620000000a00 */
[----:B0-----:R-:W-:-:S04]  /*0860*/  IMAD.WIDE R22, R7, 0x8, R22 ;  /* 0x0000000807167825 */ /* 0x001fc800078e0216 */
[----:B------:R-:W-:Y:S02]  /*0870*/  IMAD R7, R7, 0x5, RZ ;  /* 0x0000000507077824 */ /* 0x000fe400078e02ff */
[----:B------:R-:W2:Y:S02]  /*0880*/  LDG.E.64 R22, desc[UR6][R22.64] ;  /* 0x0000000616167981 */ /* 0x000ea4000c1e1b00 */
[----:B-1----:R-:W-:-:S05]  /*0890*/  IMAD.WIDE R18, R7, 0x8, R18 ;  /* 0x0000000807127825 */ /* 0x002fca00078e0212 */
[----:B------:R-:W3:Y:S04]  /*08a0*/  LDG.E.64 R16, desc[UR6][R18.64+0x18] ;  /* 0x0000180612107981 */ /* 0x000ee8000c1e1b00 */
[----:B------:R-:W4:Y:S04]  /*08b0*/  LDG.E.64 R10, desc[UR6][R18.64] ;  /* 0x00000006120a7981 */ /* 0x000f28000c1e1b00 */
[----:B------:R-:W5:Y:S01]  /*08c0*/  LDG.E.64 R20, desc[UR6][R18.64+0x20] ;  /* 0x0000200612147981 */ /* 0x000f62000c1e1b00 */
[C---:B------:R-:W-:Y:S02]  /*08d0*/  IMAD R7, R5.reuse, 0x8, R12 ;  /* 0x0000000805077824 */ /* 0x040fe400078e020c */
[----:B------:R-:W-:-:S02]  /*08e0*/  IMAD R9, R5, 0x8, R4 ;  /* 0x0000000805097824 */ /* 0x000fc400078e0204 */
[C---:B------:R-:W-:Y:S01]  /*08f0*/  IMAD R13, R5.reuse, 0x8, R2 ;  /* 0x00000008050d7824 */ /* 0x040fe200078e0202 */
[----:B------:R-:W-:Y:S01]  /*0900*/  LEA R5, R5, R0, 0x3 ;  /* 0x0000000005057211 */ /* 0x000fe200078e18ff */
[----:B--2---:R-:W-:Y:S01]  /*0910*/  DADD R24, -RZ, -R22 ;  /* 0x00000000ff187229 */ /* 0x004fe20000000916 */
[----:B---3--:R1:W-:Y:S04]  /*0920*/  STS.64 [R7], R16 ;  /* 0x0000001007007388 */ /* 0x0083e80000000a00 */
[----:B----4-:R1:W-:Y:S04]  /*0930*/  STS.64 [R9], R10 ;  /* 0x0000000a09007388 */ /* 0x0103e80000000a00 */
[----:B-----5:R1:W-:Y:S04]  /*0940*/  STS.64 [R13], R20 ;  /* 0x000000140d007388 */ /* 0x0203e80000000a00 */
[----:B------:R1:W-:Y:S02]  /*0950*/  STS.64 [R5], R24 ;  /* 0x0000001805007388 */ /* 0x0003e40000000a00 */
.L_x_183:
[----:B------:R-:W-:Y:S05]  /*0960*/  BSYNC.RECONVERGENT B0 ;  /* 0x0000000000007941 */ /* 0x000fea0003800200 */
.L_x_182:
[----:B------:R-:W-:Y:S01]  /*0970*/  BAR.SYNC.DEFER_BLOCKING 0x0 ;  /* 0x0000000000007b1d */ /* 0x000fe20000010000 */
[----:B------:R-:W-:-:S13]  /*0980*/  ISETP.GE.AND P0, PT, R3, R14, PT ;  /* 0x0000000e0300720c */ /* 0x000fda0003f06270 */
[----:B------:R-:W-:Y:S05]  /*0990*/  @P0 EXIT ;  /* 0x000000000000094d */ /* 0x000fea0003800000 */
[----:B------:R-:W-:-:S13]  /*09a0*/  ISETP.GE.AND P0, PT, R15, 0x2, PT ;  /* 0x000000020f00780c */ /* 0x000fda0003f06270 */
[----:B------:R-:W-:Y:S05]  /*09b0*/  @!P0 BRA `(.L_x_187) ;  /* 0x0000001c00448947 */ /* 0x000fea0003800000 */
[C---:B-1----:R-:W-:Y:S02]  /*09c0*/  VIADD R5, R15.reuse, 0xfffffffe ;  /* 0xfffffffe0f057836 */ /* 0x042fe40000000000 */
[----:B0-----:R-:W-:Y:S02]  /*09d0*/  VIADD R9, R15, 0xffffffff ;  /* 0xffffffff0f097836 */ /* 0x001fe40000000000 */
[----:B------:R-:W-:Y:S01]  /*09e0*/  IMAD.MOV.U32 R13, RZ, RZ, 0x1 ;  /* 0x00000001ff0d7424 */ /* 0x000fe200078e00ff */
[----:B------:R-:W-:Y:S02]  /*09f0*/  ISETP.GE.U32.AND P0, PT, R5, 0x7, PT ;  /* 0x000000070500780c */ /* 0x000fe40003f06070 */
[----:B------:R-:W-:-:S11]  /*0a00*/  LOP3.LUT R11, R9, 0x7, RZ, 0xc0, !PT ;  /* 0x00000007090b7812 */ /* 0x000fd600078ec0ff */
[----:B------:R-:W-:Y:S05]  /*0a10*/  @!P0 BRA `(.L_x_188) ;  /* 0x0000000c00c48947 */ /* 0x000fea0003800000 */
[----:B------:R0:W1:Y:S01]  /*0a20*/  LDS.64 R34, [R0] ;  /* 0x0000000000227984 */ /* 0x0000620000000a00 */
[----:B------:R-:W-:Y:S01]  /*0a30*/  IMAD R5, R6, 0x28, RZ ;  /* 0x0000002806057824 */ /* 0x000fe200078e02ff */
[----:B------:R-:W-:-:S03]  /*0a40*/  LOP3.LUT R24, R9, 0xfffffff8, RZ, 0xc0, !PT ;  /* 0xfffffff809187812 */ /* 0x000fc600078ec0ff */
[C---:B------:R-:W-:Y:S01]  /*0a50*/  VIADD R10, R5.reuse, 0x8 ;  /* 0x00000008050a7836 */ /* 0x040fe20000000000 */
[C---:B------:R-:W-:Y:S01]  /*0a60*/  IADD3 R7, PT, PT, R5.reuse, 0x18, RZ ;  /* 0x0000001805077810 */ /* 0x040fe20007ffe0ff */
[C---:B------:R-:W-:Y:S01]  /*0a70*/  VIADD R13, R5.reuse, 0x10 ;  /* 0x00000010050d7836 */ /* 0x040fe20000000000 */
[----:B------:R-:W-:Y:S01]  /*0a80*/  IADD3 R24, PT, PT, -R24, RZ, RZ ;  /* 0x000000ff18187210 */ /* 0x000fe20007ffe1ff */
[-CC-:B------:R-:W-:Y:S02]  /*0a90*/  IMAD R5, R5, R15.reuse, R8.reuse ;  /* 0x0000000f05057224 */ /* 0x180fe400078e0208 */
[-CC-:B------:R-:W-:Y:S02]  /*0aa0*/  IMAD R7, R7, R15.reuse, R8.reuse ;  /* 0x0000000f07077224 */ /* 0x180fe400078e0208 */
[-CC-:B------:R-:W-:Y:S02]  /*0ab0*/  IMAD R10, R10, R15.reuse, R8.reuse ;  /* 0x0000000f0a0a7224 */ /* 0x180fe400078e0208 */
[----:B------:R-:W-:-:S02]  /*0ac0*/  IMAD R8, R13, R15, R8 ;  /* 0x0000000f0d087224 */ /* 0x000fc400078e0208 */
[----:B------:R-:W-:Y:S02]  /*0ad0*/  IMAD.MOV.U32 R13, RZ, RZ, RZ ;  /* 0x000000ffff0d7224 */ /* 0x000fe400078e00ff */
[----:B------:R-:W-:Y:S01]  /*0ae0*/  VIADD R25, R5, 0x20 ;  /* 0x0000002005197836 */ /* 0x000fe20000000000 */
[----:B------:R-:W-:Y:S01]  /*0af0*/  IADD3 R28, PT, PT, R8, 0x20, RZ ;  /* 0x00000020081c7810 */ /* 0x000fe20007ffe0ff */
[----:B------:R-:W-:Y:S02]  /*0b00*/  VIADD R26, R7, 0x20 ;  /* 0x00000020071a7836 */ /* 0x000fe40000000000 */
[----:B0-----:R-:W-:-:S07]  /*0b10*/  VIADD R27, R10, 0x20 ;  /* 0x000000200a1b7836 */ /* 0x001fce0000000000 */
.L_x_205:
[----:B------:R-:W0:Y:S01]  /*0b20*/  LDS.64 R18, [R27+-0x20] ;  /* 0xffffe0001b127984 */ /* 0x000e220000000a00 */
[----:B------:R-:W-:Y:S01]  /*0b30*/  IMAD.MOV.U32 R16, RZ, RZ, 0x1 ;  /* 0x00000001ff107424 */ /* 0x000fe200078e00ff */
[----:B------:R-:W-:Y:S02]  /*0b40*/  BSSY.RECONVERGENT B1, `(.L_x_189) ;  /* 0x0000011000017945 */ /* 0x000fe40003800200 */
[----:B------:R-:W2:Y:S01]  /*0b50*/  LDS.64 R20, [R25+-0x18] ;  /* 0xffffe80019147984 */ /* 0x000ea20000000a00 */
[----:B0-----:R-:W0:Y:S01]  /*0b60*/  MUFU.RCP64H R17, R19 ;  /* 0x0000001300117308 */ /* 0x001e220000001800 */
[----:B--2---:R-:W-:Y:S01]  /*0b70*/  FSETP.GEU.AND P1, PT, |R21|, 6.5827683646048100446e-37, PT ;  /* 0x036000001500780b */ /* 0x004fe20003f2e200 */
[----:B0-----:R-:W-:-:S08]  /*0b80*/  DFMA R14, -R18, R16, 1 ;  /* 0x3ff00000120e742b */ /* 0x001fd00000000110 */
[----:B------:R-:W-:-:S08]  /*0b90*/  DFMA R14, R14, R14, R14 ;  /* 0x0000000e0e0e722b */ /* 0x000fd0000000000e */
[----:B------:R-:W-:-:S08]  /*0ba0*/  DFMA R14, R16, R14, R16 ;  /* 0x0000000e100e722b */ /* 0x000fd00000000010 */
[----:B------:R-:W-:-:S08]  /*0bb0*/  DFMA R22, -R18, R14, 1 ;  /* 0x3ff000001216742b */ /* 0x000fd0000000010e */
[----:B------:R-:W-:-:S08]  /*0bc0*/  DFMA R22, R14, R22, R14 ;  /* 0x000000160e16722b */ /* 0x000fd0000000000e */
[----:B------:R-:W-:-:S08]  /*0bd0*/  DMUL R16, R20, R22 ;  /* 0x0000001614107228 */ /* 0x000fd00000000000 */
[----:B------:R-:W-:-:S08]  /*0be0*/  DFMA R14, -R18, R16, R20 ;  /* 0x00000010120e722b */ /* 0x000fd00000000114 */
[----:B------:R-:W-:-:S10]  /*0bf0*/  DFMA R30, R22, R14, R16 ;  /* 0x0000000e161e722b */ /* 0x000fd40000000010 */
[----:B------:R-:W-:-:S05]  /*0c00*/  FFMA R5, RZ, R19, R31 ;  /* 0x00000013ff057223 */ /* 0x000fca000000001f */
[----:B------:R-:W-:-:S13]  /*0c10*/  FSETP.GT.AND P0, PT, |R5|, 1.469367938527859385e-39, PT ;  /* 0x001000000500780b */ /* 0x000fda0003f04200 */
[----:B------:R-:W-:Y:S05]  /*0c20*/  @P0 BRA P1, `(.L_x_190) ;  /* 0x0000000000080947 */ /* 0x000fea0000800000 */
[----:B------:R-:W-:-:S07]  /*0c30*/  MOV R8, 0xc50 ;  /* 0x00000c5000087802 */ /* 0x000fce0000000f00 */
[----:B-1----:R-:W-:Y:S05]  /*0c40*/  CALL.REL.NOINC `($__internal_0_$__cuda_sm20_div_rn_f64_full) ;  /* 0x0000004000d07944 */ /* 0x002fea0003c00000 */
.L_x_190:
[----:B------:R-:W-:Y:S05]  /*0c50*/  BSYNC.RECONVERGENT B1 ;  /* 0x0000000000017941 */ /* 0x000fea0003800200 */
.L_x_189:
[----:B------:R-:W-:Y:S01]  /*0c60*/  LDS.64 R14, [R27+-0x18] ;  /* 0xffffe8001b0e7984 */ /* 0x000fe20000000a00 */
[----:B------:R-:W-:Y:S03]  /*0c70*/  BSSY.RECONVERGENT B1, `(.L_x_191) ;  /* 0x0000019000017945 */ /* 0x000fe60003800200 */
[----:B------:R-:W0:Y:S02]  /*0c80*/  LDS.64 R16, [R28+-0x20] ;  /* 0xffffe0001c107984 */ /* 0x000e240000000a00 */
[----:B0-----:R-:W-:Y:S01]  /*0c90*/  DFMA R22, R16, -R30, R14 ;  /* 0x8000001e1016722b */ /* 0x001fe2000000000e */
[----:B------:R-:W-:-:S06]  /*0ca0*/  IMAD.MOV.U32 R16, RZ, RZ, 0x1 ;  /* 0x00000001ff107424 */ /* 0x000fcc00078e00ff */
[----:B------:R-:W-:Y:S04]  /*0cb0*/  STS.64 [R27+-0x18], R22 ;  /* 0xffffe8161b007388 */ /* 0x000fe80000000a00 */
[----:B------:R-:W1:Y:S02]  /*0cc0*/  LDS.64 R14, [R26+-0x18] ;  /* 0xffffe8001a0e7984 */ /* 0x000e640000000a00 */
[----:B-1----:R-:W-:-:S07]  /*0cd0*/  DFMA R34, -R30, R34, R14 ;  /* 0x000000221e22722b */ /* 0x002fce000000010e */
[----:B------:R-:W-:Y:S04]  /*0ce0*/  STS.64 [R26+-0x18], R34 ;  /* 0xffffe8221a007388 */ /* 0x000fe80000000a00 */
[----:B------:R-:W0:Y:S04]  /*0cf0*/  LDS.64 R18, [R27+-0x18] ;  /* 0xffffe8001b127984 */ /* 0x000e280000000a00 */
[----:B------:R-:W1:Y:S01]  /*0d00*/  LDS.64 R20, [R25+-0x10] ;  /* 0xfffff00019147984 */ /* 0x000e620000000a00 */
[----:B0-----:R-:W0:Y:S01]  /*0d10*/  MUFU.RCP64H R17, R19 ;  /* 0x0000001300117308 */ /* 0x001e220000001800 */
[----:B-1----:R-:W-:Y:S01]  /*0d20*/  FSETP.GEU.AND P1, PT, |R21|, 6.5827683646048100446e-37, PT ;  /* 0x036000001500780b */ /* 0x002fe20003f2e200 */
        /* <DEDUP_REMOVED lines=12> */
[----:B------:R-:W-:Y:S05]  /*0df0*/  CALL.REL.NOINC `($__internal_0_$__cuda_sm20_div_rn_f64_full) ;  /* 0x0000004000647944 */ /* 0x000fea0003c00000 */
.L_x_192:
[----:B------:R-:W-:Y:S05]  /*0e00*/  BSYNC.RECONVERGENT B1 ;  /* 0x0000000000017941 */ /* 0x000fea0003800200 */
.L_x_191:
[----:B------:R-:W-:Y:S01]  /*0e10*/  LDS.64 R14, [R27+-0x10] ;  /* 0xfffff0001b0e7984 */ /* 0x000fe20000000a00 */
[----:B------:R-:W-:Y:S03]  /*0e20*/  BSSY.RECONVERGENT B1, `(.L_x_193) ;  /* 0x0000019000017945 */ /* 0x000fe60003800200 */
[----:B------:R-:W0:Y:S02]  /*0e30*/  LDS.64 R16, [R28+-0x18] ;  /* 0xffffe8001c107984 */ /* 0x000e240000000a00 */
[----:B0-----:R-:W-:Y:S01]  /*0e40*/  DFMA R22, R16, -R30, R14 ;  /* 0x8000001e1016722b */ /* 0x001fe2000000000e */
[----:B------:R-:W-:-:S06]  /*0e50*/  IMAD.MOV.U32 R16, RZ, RZ, 0x1 ;  /* 0x00000001ff107424 */ /* 0x000fcc00078e00ff */
[----:B------:R-:W-:Y:S04]  /*0e60*/  STS.64 [R27+-0x10], R22 ;  /* 0xfffff0161b007388 */ /* 0x000fe80000000a00 */
[----:B------:R-:W0:Y:S02]  /*0e70*/  LDS.64 R14, [R26+-0x10] ;  /* 0xfffff0001a0e7984 */ /* 0x000e240000000a00 */
[----:B0-----:R-:W-:-:S07]  /*0e80*/  DFMA R34, R34, -R30, R14 ;  /* 0x8000001e2222722b */ /* 0x001fce000000000e */
        /* <DEDUP_REMOVED lines=18> */
.L_x_194:
[----:B------:R-:W-:Y:S05]  /*0fb0*/  BSYNC.RECONVERGENT B1 ;  /* 0x0000000000017941 */ /* 0x000fea0003800200 */
.L_x_193:
[----:B------:R-:W-:Y:S01]  /*0fc0*/  LDS.64 R14, [R27+-0x8] ;  /* 0xfffff8001b0e7984 */ /* 0x000fe20000000a00 */
[----:B------:R-:W-:Y:S03]  /*0fd0*/  BSSY.RECONVERGENT B1, `(.L_x_195) ;  /* 0x0000019000017945 */ /* 0x000fe60003800200 */
[----:B------:R-:W0:Y:S02]  /*0fe0*/  LDS.64 R16, [R28+-0x10] ;  /* 0xfffff0001c107984 */ /* 0x000e240000000a00 */
[----:B0-----:R-:W-:Y:S01]  /*0ff0*/  DFMA R22, R16, -R30, R14 ;  /* 0x8000001e1016722b */ /* 0x001fe2000000000e */
[----:B------:R-:W-:-:S06]  /*1000*/  MOV R16, 0x1 ;  /* 0x0000000100107802 */ /* 0x000fcc0000000f00 */
[----:B------:R-:W-:Y:S04]  /*1010*/  STS.64 [R27+-0x8], R22 ;  /* 0xfffff8161b007388 */ /* 0x000fe80000000a00 */
[----:B------:R-:W0:Y:S02]  /*1020*/  LDS.64 R14, [R26+-0x8] ;  /* 0xfffff8001a0e7984 */ /* 0x000e240000000a00 */
[----:B0-----:R-:W-:-:S07]  /*1030*/  DFMA R34, R34, -R30, R14 ;  /* 0x8000001e2222722b */ /* 0x001fce000000000e */
[----:B------:R-:W-:Y:S04]  /*1040*/  STS.64 [R26+-0x8], R34 ;  /* 0xfffff8221a007388 */ /* 0x000fe80000000a00 */
[----:B------:R-:W0:Y:S04]  /*1050*/  LDS.64 R18, [R27+-0x8] ;  /* 0xfffff8001b127984 */ /* 0x000e280000000a00 */
[----:B------:R-:W1:Y:S01]  /*1060*/  LDS.64 R20, [R25] ;  /* 0x0000000019147984 */ /* 0x000e620000000a00 */
        /* <DEDUP_REMOVED lines=15> */
.L_x_196:
[----:B------:R-:W-:Y:S05]  /*1160*/  BSYNC.RECONVERGENT B1 ;  /* 0x0000000000017941 */ /* 0x000fea0003800200 */
.L_x_195:
[----:B------:R-:W-:Y:S01]  /*1170*/  LDS.64 R14, [R27] ;  /* 0x000000001b0e7984 */ /* 0x000fe20000000a00 */
[----:B------:R-:W-:Y:S03]  /*1180*/  BSSY.RECONVERGENT B1, `(.L_x_197) ;  /* 0x0000019000017945 */ /* 0x000fe60003800200 */
[----:B------:R-:W0:Y:S02]  /*1190*/  LDS.64 R16, [R28+-0x8] ;  /* 0xfffff8001c107984 */ /* 0x000e240000000a00 */
[----:B0-----:R-:W-:Y:S01]  /*11a0*/  DFMA R22, R16, -R30, R14 ;  /* 0x8000001e1016722b */ /* 0x001fe2000000000e */
[----:B------:R-:W-:-:S06]  /*11b0*/  IMAD.MOV.U32 R16, RZ, RZ, 0x1 ;  /* 0x00000001ff107424 */ /* 0x000fcc00078e00ff */
[----:B------:R-:W-:Y:S04]  /*11c0*/  STS.64 [R27], R22 ;  /* 0x000000161b007388 */ /* 0x000fe80000000a00 */
[----:B------:R-:W0:Y:S02]  /*11d0*/  LDS.64 R14, [R26] ;  /* 0x000000001a0e7984 */ /* 0x000e240000000a00 */
[----:B0-----:R-:W-:-:S07]  /*11e0*/  DFMA R34, R34, -R30, R14 ;  /* 0x8000001e2222722b */ /* 0x001fce000000000e */
[----:B------:R-:W-:Y:S04]  /*11f0*/  STS.64 [R26], R34 ;  /* 0x000000221a007388 */ /* 0x000fe80000000a00 */
[----:B------:R-:W0:Y:S04]  /*1200*/  LDS.64 R18, [R27] ;  /* 0x000000001b127984 */ /* 0x000e280000000a00 */
[----:B------:R-:W1:Y:S01]  /*1210*/  LDS.64 R20, [R25+0x8] ;  /* 0x0000080019147984 */ /* 0x000e620000000a00 */
        /* <DEDUP_REMOVED lines=15> */
.L_x_198:
[----:B------:R-:W-:Y:S05]  /*1310*/  BSYNC.RECONVERGENT B1 ;  /* 0x0000000000017941 */ /* 0x000fea0003800200 */
.L_x_197:
[----:B------:R-:W-:Y:S01]  /*1320*/  LDS.64 R14, [R27+0x8] ;  /* 0x000008001b0e7984 */ /* 0x000fe20000000a00 */
[----:B------:R-:W-:Y:S03]  /*1330*/  BSSY.RECONVERGENT B1, `(.L_x_199) ;  /* 0x0000019000017945 */ /* 0x000fe60003800200 */
[----:B------:R-:W0:Y:S02]  /*1340*/  LDS.64 R16, [R28] ;  /* 0x000000001c107984 */ /* 0x000e240000000a00 */
[----:B0-----:R-:W-:Y:S01]  /*1350*/  DFMA R22, R16, -R30, R14 ;  /* 0x8000001e1016722b */ /* 0x001fe2000000000e */
[----:B------:R-:W-:-:S06]  /*1360*/  IMAD.MOV.U32 R16, RZ, RZ, 0x1 ;  /* 0x00000001ff107424 */ /* 0x000fcc00078e00ff */
[----:B------:R-:W-:Y:S04]  /*1370*/  STS.64 [R27+0x8], R22 ;  /* 0x000008161b007388 */ /* 0x000fe80000000a00 */
[----:B------:R-:W0:Y:S02]  /*1380*/  LDS.64 R14, [R26+0x8] ;  /* 0x000008001a0e7984 */ /* 0x000e240000000a00 */
[----:B0-----:R-:W-:-:S07]  /*1390*/  DFMA R34, R34, -R30, R14 ;  /* 0x8000001e2222722b */ /* 0x001fce000000000e */
[----:B------:R-:W-:Y:S04]  /*13a0*/  STS.64 [R26+0x8], R34 ;  /* 0x000008221a007388 */ /* 0x000fe80000000a00 */
[----:B------:R-:W0:Y:S04]  /*13b0*/  LDS.64 R18, [R27+0x8] ;  /* 0x000008001b127984 */ /* 0x000e280000000a00 */
        /* <DEDUP_REMOVED lines=16> */
.L_x_200:
[----:B------:R-:W-:Y:S05]  /*14c0*/  BSYNC.RECONVERGENT B1 ;  /* 0x0000000000017941 */ /* 0x000fea0003800200 */
.L_x_199:
[----:B------:R-:W-:Y:S01]  /*14d0*/  LDS.64 R14, [R27+0x10] ;  /* 0x000010001b0e7984 */ /* 0x000fe20000000a00 */
[----:B------:R-:W-:Y:S03]  /*14e0*/  BSSY.RECONVERGENT B1, `(.L_x_201) ;  /* 0x0000019000017945 */ /* 0x000fe60003800200 */
[----:B------:R-:W0:Y:S02]  /*14f0*/  LDS.64 R16, [R28+0x8] ;  /* 0x000008001c107984 */ /* 0x000e240000000a00 */
        /* <DEDUP_REMOVED lines=23> */
.L_x_202:
[----:B------:R-:W-:Y:S05]  /*1670*/  BSYNC.RECONVERGENT B1 ;  /* 0x0000000000017941 */ /* 0x000fea0003800200 */
.L_x_201:
[----:B------:R-:W-:Y:S01]  /*1680*/  LDS.64 R14, [R27+0x18] ;  /* 0x000018001b0e7984 */ /* 0x000fe20000000a00 */
[----:B------:R-:W-:Y:S03]  /*1690*/  BSSY.RECONVERGENT B1, `(.L_x_203) ;  /* 0x0000019000017945 */ /* 0x000fe60003800200 */
[----:B------:R-:W0:Y:S02]  /*16a0*/  LDS.64 R16, [R28+0x10] ;  /* 0x000010001c107984 */ /* 0x000e240000000a00 */
[----:B0-----:R-:W-:Y:S01]  /*16b0*/  DFMA R22, R16, -R30, R14 ;  /* 0x8000001e1016722b */ /* 0x001fe2000000000e */
[----:B------:R-:W-:-:S06]  /*16c0*/  MOV R16, 0x1 ;  /* 0x0000000100107802 */ /* 0x000fcc0000000f00 */
        /* <DEDUP_REMOVED lines=21> */
.L_x_204:
[----:B------:R-:W-:Y:S05]  /*1820*/  BSYNC.RECONVERGENT B1 ;  /* 0x0000000000017941 */ /* 0x000fea0003800200 */
.L_x_203:
[----:B------:R-:W-:Y:S01]  /*1830*/  LDS.64 R14, [R27+0x20] ;  /* 0x000020001b0e7984 */ /* 0x000fe20000000a00 */
[----:B------:R-:W-:Y:S02]  /*1840*/  VIADD R24, R24, 0x8 ;  /* 0x0000000818187836 */ /* 0x000fe40000000000 */
[----:B------:R-:W-:Y:S01]  /*1850*/  VIADD R25, R25, 0x40 ;  /* 0x0000004019197836 */ /* 0x000fe20000000000 */
[----:B------:R0:W1:Y:S01]  /*1860*/  LDS.64 R16, [R28+0x18] ;  /* 0x000018001c107984 */ /* 0x0000620000000a00 */
[----:B------:R-:W-:Y:S01]  /*1870*/  VIADD R13, R13, 0x8 ;  /* 0x000000080d0d7836 */ /* 0x000fe20000000000 */
[----:B------:R-:W-:Y:S02]  /*1880*/  ISETP.NE.AND P0, PT, R24, RZ, PT ;  /* 0x000000ff1800720c */ /* 0x000fe40003f05270 */
[----:B0-----:R-:W-:Y:S01]  /*1890*/  IADD3 R28, PT, PT, R28, 0x40, RZ ;  /* 0x000000401c1c7810 */ /* 0x001fe20007ffe0ff */
[----:B-1----:R-:W-:-:S07]  /*18a0*/  DFMA R14, R16, -R30, R14 ;  /* 0x8000001e100e722b */ /* 0x002fce000000000e */
[----:B------:R0:W-:Y:S04]  /*18b0*/  STS.64 [R27+0x20], R14 ;  /* 0x0000200e1b007388 */ /* 0x0001e80000000a00 */
[----:B------:R-:W1:Y:S01]  /*18c0*/  LDS.64 R16, [R26+0x20] ;  /* 0x000020001a107984 */ /* 0x000e620000000a00 */
[----:B0-----:R-:W-:Y:S01]  /*18d0*/  VIADD R27, R27, 0x40 ;  /* 0x000000401b1b7836 */ /* 0x001fe20000000000 */
[----:B-1----:R-:W-:-:S07]  /*18e0*/  DFMA R34, R34, -R30, R16 ;  /* 0x8000001e2222722b */ /* 0x002fce0000000010 */
[----:B------:R0:W-:Y:S02]  /*18f0*/  STS.64 [R26+0x20], R34 ;  /* 0x000020221a007388 */ /* 0x0001e40000000a00 */
[----:B0-----:R-:W-:Y:S01]  /*1900*/  VIADD R26, R26, 0x40 ;  /* 0x000000401a1a7836 */ /* 0x001fe20000000000 */
[----:B------:R-:W-:Y:S06]  /*1910*/  @P0 BRA `(.L_x_205) ;  /* 0xfffffff000800947 */ /* 0x000fec000383ffff */
[----:B------:R-:W-:-:S07]  /*1920*/  VIADD R13, R13, 0x1 ;  /* 0x000000010d0d7836 */ /* 0x000fce0000000000 */
.L_x_188:
[----:B------:R-:W-:-:S13]  /*1930*/  ISETP.NE.AND P0, PT, R11, RZ, PT ;  /* 0x000000ff0b00720c */ /* 0x000fda0003f05270 */
[----:B------:R-:W-:Y:S05]  /*1940*/  @!P0 BRA `(.L_x_187) ;  /* 0x0000000c00608947 */ /* 0x000fea0003800000 */
[----:B------:R-:W-:Y:S02]  /*1950*/  ISETP.GE.U32.AND P0, PT, R11, 0x4, PT ;  /* 0x000000040b00780c */ /* 0x000fe40003f06070 */
[----:B------:R-:W-:-:S11]  /*1960*/  LOP3.LUT R27, R9, 0x3, RZ, 0xc0, !PT ;  /* 0x00000003091b7812 */ /* 0x000fd600078ec0ff */
[----:B------:R-:W-:Y:S05]  /*1970*/  @!P0 BRA `(.L_x_206) ;  /* 0x0000000400c88947 */ /* 0x000fea0003800000 */
[C---:B------:R-:W-:Y:S01]  /*1980*/  LEA R25, R13.reuse, R4, 0x3 ;  /* 0x000000040d197211 */ /* 0x040fe200078e18ff */
[----:B------:R-:W-:Y:S01]  /*1990*/  IMAD.MOV.U32 R10, RZ, RZ, 0x1 ;  /* 0x00000001ff0a7424 */ /* 0x000fe200078e00ff */
[----:B------:R-:W-:Y:S01]  /*19a0*/  BSSY.RECONVERGENT B1, `(.L_x_207) ;  /* 0x0000013000017945 */ /* 0x000fe20003800200 */
[----:B------:R-:W-:Y:S02]  /*19b0*/  IMAD R26, R13, 0x8, R12 ;  /* 0x000000080d1a7824 */ /* 0x000fe400078e020c */
        /* <DEDUP_REMOVED lines=17> */
.L_x_208:
[----:B------:R-:W-:Y:S05]  /*1ad0*/  BSYNC.RECONVERGENT B1 ;  /* 0x0000000000017941 */ /* 0x000fea0003800200 */
.L_x_207:
[C---:B------:R-:W-:Y:S01]  /*1ae0*/  IMAD R24, R13.reuse, 0x8, R2 ;  /* 0x000000080d187824 */ /* 0x040fe200078e0202 */
[----:B------:R-:W-:Y:S01]  /*1af0*/  LDS.64 R10, [R25] ;  /* 0x00000000190a7984 */ /* 0x000fe20000000a00 */
[----:B------:R-:W-:Y:S03]  /*1b00*/  BSSY.RECONVERGENT B1, `(.L_x_209) ;  /* 0x000001b000017945 */ /* 0x000fe60003800200 */
[----:B------:R-:W0:Y:S02]  /*1b10*/  LDS.64 R14, [R24+-0x8] ;  /* 0xfffff800180e7984 */ /* 0x000e240000000a00 */
[----:B0-----:R-:W-:Y:S01]  /*1b20*/  DFMA R16, R14, -R30, R10 ;  /* 0x8000001e0e10722b */ /* 0x001fe2000000000a */
[----:B------:R-:W-:-:S06]  /*1b30*/  LEA R11, R13, R0, 0x3 ;  /* 0x000000000d0b7211 */ /* 0x000fcc00078e18ff */
[----:B------:R-:W-:Y:S04]  /*1b40*/  STS.64 [R25], R16 ;  /* 0x0000001019007388 */ /* 0x000fe80000000a00 */
[----:B------:R-:W-:Y:S04]  /*1b50*/  LDS.64 R34, [R11] ;  /* 0x000000000b227984 */ /* 0x000fe80000000a00 */
[----:B------:R-:W0:Y:S02]  /*1b60*/  LDS.64 R14, [R11+-0x8] ;  /* 0xfffff8000b0e7984 */ /* 0x000e240000000a00 */
[----:B0-----:R-:W-:Y:S01]  /*1b70*/  DFMA R34, R14, -R30, R34 ;  /* 0x8000001e0e22722b */ /* 0x001fe20000000022 */
[----:B------:R-:W-:-:S06]  /*1b80*/  IMAD.MOV.U32 R14, RZ, RZ, 0x1 ;  /* 0x00000001ff0e7424 */ /* 0x000fcc00078e00ff */
        /* <DEDUP_REMOVED lines=18> */
.L_x_210:
[----:B------:R-:W-:Y:S05]  /*1cb0*/  BSYNC.RECONVERGENT B1 ;  /* 0x0000000000017941 */ /* 0x000fea0003800200 */
.L_x_209:
[----:B------:R-:W-:Y:S01]  /*1cc0*/  LDS.64 R14, [R25+0x8] ;  /* 0x00000800190e7984 */ /* 0x000fe20000000a00 */
[----:B------:R-:W-:Y:S03]  /*1cd0*/  BSSY.RECONVERGENT B1, `(.L_x_211) ;  /* 0x0000019000017945 */ /* 0x000fe60003800200 */
[----:B------:R-:W0:Y:S02]  /*1ce0*/  LDS.64 R16, [R24] ;  /* 0x0000000018107984 */ /* 0x000e240000000a00 */
[----:B0-----:R-:W-:-:S07]  /*1cf0*/  DFMA R16, R16, -R30, R14 ;  /* 0x8000001e1010722b */ /* 0x001fce000000000e */
[----:B------:R-:W-:Y:S04]  /*1d00*/  STS.64 [R25+0x8], R16 ;  /* 0x0000081019007388 */ /* 0x000fe80000000a00 */
[----:B------:R-:W0:Y:S02]  /*1d10*/  LDS.64 R14, [R11+0x8] ;  /* 0x000008000b0e7984 */ /* 0x000e240000000a00 */
[----:B0-----:R-:W-:Y:S01]  /*1d20*/  DFMA R34, R34, -R30, R14 ;  /* 0x8000001e2222722b */ /* 0x001fe2000000000e */
[----:B------:R-:W-:-:S06]  /*1d30*/  IMAD.MOV.U32 R14, RZ, RZ, 0x1 ;  /* 0x00000001ff0e7424 */ /* 0x000fcc00078e00ff */
        /* <DEDUP_REMOVED lines=18> */
.L_x_212:
[----:B------:R-:W-:Y:S05]  /*1e60*/  BSYNC.RECONVERGENT B1 ;  /* 0x0000000000017941 */ /* 0x000fea0003800200 */
.L_x_211:
[----:B------:R-:W-:Y:S01]  /*1e70*/  LDS.64 R14, [R25+0x10] ;  /* 0x00001000190e7984 */ /* 0x000fe20000000a00 */
[----:B------:R-:W-:Y:S03]  /*1e80*/  BSSY.RECONVERGENT B1, `(.L_x_213) ;  /* 0x0000019000017945 */ /* 0x000fe60003800200 */
[----:B------:R-:W0:Y:S02]  /*1e90*/  LDS.64 R16, [R24+0x8] ;  /* 0x0000080018107984 */ /* 0x000e240000000a00 */
        /* <DEDUP_REMOVED lines=23> */
.L_x_214:
[----:B------:R-:W-:Y:S05]  /*2010*/  BSYNC.RECONVERGENT B1 ;  /* 0x0000000000017941 */ /* 0x000fea0003800200 */
.L_x_213:
[----:B------:R-:W-:Y:S01]  /*2020*/  LDS.64 R16, [R24+0x10] ;  /* 0x0000100018107984 */ /* 0x000fe20000000a00 */
[----:B------:R-:W-:-:S03]  /*2030*/  IADD3 R13, PT, PT, R13, 0x4, RZ ;  /* 0x000000040d0d7810 */ /* 0x000fc60007ffe0ff */
[----:B------:R-:W0:Y:S02]  /*2040*/  LDS.64 R14, [R25+0x18] ;  /* 0x00001800190e7984 */ /* 0x000e240000000a00 */
[----:B0-----:R-:W-:-:S07]  /*2050*/  DFMA R14, R16, -R30, R14 ;  /* 0x8000001e100e722b */ /* 0x001fce000000000e */
[----:B------:R-:W-:Y:S04]  /*2060*/  STS.64 [R25+0x18], R14 ;  /* 0x0000180e19007388 */ /* 0x000fe80000000a00 */
[----:B------:R-:W0:Y:S02]  /*2070*/  LDS.64 R16, [R11+0x18] ;  /* 0x000018000b107984 */ /* 0x000e240000000a00 */
[----:B0-----:R-:W-:-:S07]  /*2080*/  DFMA R16, R34, -R30, R16 ;  /* 0x8000001e2210722b */ /* 0x001fce0000000010 */
[----:B------:R0:W-:Y:S04]  /*2090*/  STS.64 [R11+0x18], R16 ;  /* 0x000018100b007388 */ /* 0x0001e80000000a00 */
.L_x_206:
[----:B------:R-:W-:-:S13]  /*20a0*/  ISETP.NE.AND P0, PT, R27, RZ, PT ;  /* 0x000000ff1b00720c */ /* 0x000fda0003f05270 */
[----:B------:R-:W-:Y:S05]  /*20b0*/  @!P0 BRA `(.L_x_187) ;  /* 0x0000000400848947 */ /* 0x000fea0003800000 */
[----:B------:R-:W-:-:S13]  /*20c0*/  ISETP.NE.AND P0, PT, R27, 0x1, PT ;  /* 0x000000011b00780c */ /* 0x000fda0003f05270 */
[----:B------:R-:W-:Y:S05]  /*20d0*/  @!P0 BRA `(.L_x_215) ;  /* 0x0000000000f08947 */ /* 0x000fea0003800000 */
[C---:B0-----:R-:W-:Y:S01]  /*20e0*/  IMAD R11, R13.reuse, 0x8, R4 ;  /* 0x000000080d0b7824 */ /* 0x041fe200078e0204 */
[----:B------:R-:W-:Y:S01]  /*20f0*/  BSSY.RECONVERGENT B1, `(.L_x_216) ;  /* 0x0000014000017945 */ /* 0x000fe20003800200 */
[----:B------:R-:W-:Y:S02]  /*2100*/  IMAD.MOV.U32 R14, RZ, RZ, 0x1 ;  /* 0x00000001ff0e7424 */ /* 0x000fe400078e00ff */
[----:B------:R-:W-:Y:S01]  /*2110*/  IMAD R24, R13, 0x8, R12 ;  /* 0x000000080d187824 */ /* 0x000fe200078e020c */
        /* <DEDUP_REMOVED lines=17> */
.L_x_217:
[----:B------:R-:W-:Y:S05]  /*2230*/  BSYNC.RECONVERGENT B1 ;  /* 0x0000000000017941 */ /* 0x000fea0003800200 */
.L_x_216:
[C---:B------:R-:W-:Y:S01]  /*2240*/  LEA R26, R13.reuse, R2, 0x3 ;  /* 0x000000020d1a7211 */ /* 0x040fe200078e18ff */
[----:B------:R-:W-:Y:S01]  /*2250*/  LDS.64 R14, [R11] ;  /* 0x000000000b0e7984 */ /* 0x000fe20000000a00 */
[----:B------:R-:W-:Y:S01]  /*2260*/  IMAD R25, R13, 0x8, R0 ;  /* 0x000000080d197824 */ /* 0x000fe200078e0200 */
[----:B------:R-:W-:Y:S02]  /*2270*/  BSSY.RECONVERGENT B1, `(.L_x_218) ;  /* 0x000001a000017945 */ /* 0x000fe40003800200 */
[----:B------:R-:W0:Y:S02]  /*2280*/  LDS.64 R16, [R26+-0x8] ;  /* 0xfffff8001a107984 */ /* 0x000e240000000a00 */
[----:B0-----:R-:W-:-:S07]  /*2290*/  DFMA R14, R16, -R30, R14 ;  /* 0x8000001e100e722b */ /* 0x001fce000000000e */
        /* <DEDUP_REMOVED lines=23> */
.L_x_219:
[----:B------:R-:W-:Y:S05]  /*2410*/  BSYNC.RECONVERGENT B1 ;  /* 0x0000000000017941 */ /* 0x000fea0003800200 */
.L_x_218:
[----:B------:R-:W-:Y:S01]  /*2420*/  LDS.64 R26, [R26] ;  /* 0x000000001a1a7984 */ /* 0x000fe20000000a00 */
[----:B------:R-:W-:-:S03]  /*2430*/  VIADD R13, R13, 0x2 ;  /* 0x000000020d0d7836 */ /* 0x000fc60000000000 */
[----:B------:R-:W0:Y:S02]  /*2440*/  LDS.64 R14, [R11+0x8] ;  /* 0x000008000b0e7984 */ /* 0x000e240000000a00 */
[----:B0-----:R-:W-:-:S07]  /*2450*/  DFMA R14, R26, -R30, R14 ;  /* 0x8000001e1a0e722b */ /* 0x001fce000000000e */
[----:B------:R-:W-:Y:S04]  /*2460*/  STS.64 [R11+0x8], R14 ;  /* 0x0000080e0b007388 */ /* 0x000fe80000000a00 */
[----:B------:R-:W0:Y:S02]  /*2470*/  LDS.64 R16, [R25+0x8] ;  /* 0x0000080019107984 */ /* 0x000e240000000a00 */
[----:B0-----:R-:W-:-:S07]  /*2480*/  DFMA R16, R34, -R30, R16 ;  /* 0x8000001e2210722b */ /* 0x001fce0000000010 */
[----:B------:R1:W-:Y:S04]  /*2490*/  STS.64 [R25+0x8], R16 ;  /* 0x0000081019007388 */ /* 0x0003e80000000a00 */
.L_x_215:
[----:B------:R-:W-:-:S04]  /*24a0*/  LOP3.LUT R9, R9, 0x1, RZ, 0xc0, !PT ;  /* 0x0000000109097812 */ /* 0x000fc800078ec0ff */
[----:B------:R-:W-:-:S13]  /*24b0*/  ISETP.NE.U32.AND P0, PT, R9, 0x1, PT ;  /* 0x000000010900780c */ /* 0x000fda0003f05070 */
[----:B------:R-:W-:Y:S05]  /*24c0*/  @P0 BRA `(.L_x_187) ;  /* 0x0000000000800947 */ /* 0x000fea0003800000 */
[C---:B------:R-:W-:Y:S01]  /*24d0*/  LEA R9, R13.reuse, R4, 0x3 ;  /* 0x000000040d097211 */ /* 0x040fe200078e18ff */
[----:B------:R-:W-:Y:S01]  /*24e0*/  IMAD R20, R13, 0x8, R12 ;  /* 0x000000080d147824 */ /* 0x000fe200078e020c */
[----:B------:R-:W-:Y:S01]  /*24f0*/  BSSY.RECONVERGENT B1, `(.L_x_220) ;  /* 0x0000013000017945 */ /* 0x000fe20003800200 */
[----:B------:R-:W-:Y:S02]  /*2500*/  IMAD.MOV.U32 R10, RZ, RZ, 0x1 ;  /* 0x00000001ff0a7424 */ /* 0x000fe400078e00ff */
[----:B------:R-:W0:Y:S04]  /*2510*/  LDS.64 R18, [R9+-0x8] ;  /* 0xfffff80009127984 */ /* 0x000e280000000a00 */
[----:B------:R-:W2:Y:S01]  /*2520*/  LDS.64 R20, [R20] ;  /* 0x0000000014147984 */ /* 0x000ea20000000a00 */
        /* <DEDUP_REMOVED lines=15> */
.L_x_221:
[----:B------:R-:W-:Y:S05]  /*2620*/  BSYNC.RECONVERGENT B1 ;  /* 0x0000000000017941 */ /* 0x000fea0003800200 */
.L_x_220:
[C---:B------:R-:W-:Y:S01]  /*2630*/  IMAD R5, R13.reuse, 0x8, R2 ;  /* 0x000000080d057824 */ /* 0x040fe200078e0202 */
[----:B------:R-:W-:Y:S01]  /*2640*/  LDS.64 R10, [R9] ;  /* 0x00000000090a7984 */ /* 0x000fe20000000a00 */
[----:B------:R-:W-:-:S03]  /*2650*/  LEA R7, R13, R0, 0x3 ;  /* 0x000000000d077211 */ /* 0x000fc600078e18ff */
[----:B------:R-:W0:Y:S02]  /*2660*/  LDS.64 R14, [R5+-0x8] ;  /* 0xfffff800050e7984 */ /* 0x000e240000000a00 */
[----:B0-----:R-:W-:-:S07]  /*2670*/  DFMA R10, R14, -R30, R10 ;  /* 0x8000001e0e0a722b */ /* 0x001fce000000000a */
[----:B------:R-:W-:Y:S04]  /*2680*/  STS.64 [R9], R10 ;  /* 0x0000000a09007388 */ /* 0x000fe80000000a00 */
[----:B------:R-:W-:Y:S04]  /*2690*/  LDS.64 R12, [R7] ;  /* 0x00000000070c7984 */ /* 0x000fe80000000a00 */
[----:B------:R-:W0:Y:S02]  /*26a0*/  LDS.64 R14, [R7+-0x8] ;  /* 0xfffff800070e7984 */ /* 0x000e240000000a00 */
[----:B0-----:R-:W-:-:S07]  /*26b0*/  DFMA R12, R14, -R30, R12 ;  /* 0x8000001e0e0c722b */ /* 0x001fce000000000c */
[----:B------:R2:W-:Y:S04]  /*26c0*/  STS.64 [R7], R12 ;  /* 0x0000000c07007388 */ /* 0x0005e80000000a00 */
.L_x_187:
[----:B0-----:R-:W0:Y:S01]  /*26d0*/  LDS.64 R18, [R2+-0x8] ;  /* 0xfffff80002127984 */ /* 0x001e220000000a00 */
[----:B-12---:R-:W1:Y:S01]  /*26e0*/  LDC R7, c[0x0][0x39c] ;  /* 0x0000e700ff077b82 */ /* 0x006e620000000800 */
[----:B------:R-:W-:Y:S01]  /*26f0*/  IMAD.MOV.U32 R10, RZ, RZ, 0x1 ;  /* 0x00000001ff0a7424 */ /* 0x000fe200078e00ff */
[----:B------:R-:W-:Y:S01]  /*2700*/  BSSY.RECONVERGENT B1, `(.L_x_222) ;  /* 0x0000013000017945 */ /* 0x000fe20003800200 */
[C---:B-1----:R-:W-:Y:S01]  /*2710*/  IMAD R9, R7.reuse, 0x8, R0 ;  /* 0x0000000807097824 */ /* 0x042fe200078e0200 */
[----:B------:R-:W-:-:S04]  /*2720*/  ISETP.GE.AND P1, PT, R7, 0x2, PT ;  /* 0x000000020700780c */ /* 0x000fc80003f26270 */
[----:B------:R-:W1:Y:S01]  /*2730*/  LDS.64 R20, [R9+-0x8] ;  /* 0xfffff80009147984 */ /* 0x000e620000000a00 */
[----:B0-----:R-:W0:Y:S02]  /*2740*/  MUFU.RCP64H R11, R19 ;  /* 0x00000013000b7308 */ /* 0x001e240000001800 */
[----:B0-----:R-:W-:-:S08]  /*2750*/  DFMA R12, -R18, R10, 1 ;  /* 0x3ff00000120c742b */ /* 0x001fd0000000010a */
[----:B------:R-:W-:Y:S01]  /*2760*/  DFMA R12, R12, R12, R12 ;  /* 0x0000000c0c0c722b */ /* 0x000fe2000000000c */
[----:B-1----:R-:W-:-:S07]  /*2770*/  FSETP.GEU.AND P2, PT, |R21|, 6.5827683646048100446e-37, PT ;  /* 0x036000001500780b */ /* 0x002fce0003f4e200 */
        /* <DEDUP_REMOVED lines=11> */
.L_x_223:
[----:B------:R-:W-:Y:S05]  /*2830*/  BSYNC.RECONVERGENT B1 ;  /* 0x0000000000017941 */ /* 0x000fea0003800200 */
.L_x_222:
[----:B------:R-:W0:Y:S02]  /*2840*/  LDC R8, c[0x0][0x39c] ;  /* 0x0000e700ff087b82 */ /* 0x000e240000000800 */
[----:B0-----:R-:W-:-:S05]  /*2850*/  IMAD R5, R8, 0x8, R9 ;  /* 0x0000000808057824 */ /* 0x001fca00078e0209 */
[----:B------:R0:W-:Y:S01]  /*2860*/  STS.64 [R5+-0x8], R30 ;  /* 0xfffff81e05007388 */ /* 0x0001e20000000a00 */
[----:B------:R-:W-:Y:S05]  /*2870*/  @!P1 BRA `(.L_x_224) ;  /* 0x0000001800809947 */ /* 0x000fea0003800000 */
[C---:B------:R-:W-:Y:S01]  /*2880*/  IADD3 R13, PT, PT, R8.reuse, -0x2, RZ ;  /* 0xfffffffe080d7810 */ /* 0x040fe20007ffe0ff */
[----:B------:R-:W-:Y:S02]  /*2890*/  VIADD R11, R8, 0xffffffff ;  /* 0xffffffff080b7836 */ /* 0x000fe40000000000 */
[----:B------:R-:W-:Y:S01]  /*28a0*/  IMAD.MOV.U32 R14, RZ, RZ, R30 ;  /* 0x000000ffff0e7224 */ /* 0x000fe200078e001e */
[----:B------:R-:W-:Y:S01]  /*28b0*/  ISETP.GE.U32.AND P0, PT, R13, 0x7, PT ;  /* 0x000000070d00780c */ /* 0x000fe20003f06070 */
[----:B------:R-:W-:Y:S01]  /*28c0*/  IMAD.MOV.U32 R15, RZ, RZ, R31 ;  /* 0x000000ffff0f7224 */ /* 0x000fe200078e001f */
[----:B------:R-:W-:-:S11]  /*28d0*/  LOP3.LUT R12, R11, 0x7, RZ, 0xc0, !PT ;  /* 0x000000070b0c7812 */ /* 0x000fd600078ec0ff */
[----:B------:R-:W-:Y:S05]  /*28e0*/  @!P0 BRA `(.L_x_225) ;  /* 0x0000000c00608947 */ /* 0x000fea0003800000 */
[----:B------:R-:W1:Y:S01]  /*28f0*/  S2UR UR5, SR_CgaCtaId ;  /* 0x00000000000579c3 */ /* 0x000e620000008800 */
[----:B------:R-:W-:Y:S01]  /*2900*/  IMAD R7, R6, 0x28, RZ ;  /* 0x0000002806077824 */ /* 0x000fe200078e02ff */
[----:B------:R-:W-:Y:S01]  /*2910*/  UMOV UR4, 0x400 ;  /* 0x0000040000047882 */ /* 0x000fe20000000000 */
[----:B------:R-:W-:Y:S02]  /*2920*/  LOP3.LUT R24, R11, 0xfffffff8, RZ, 0xc0, !PT ;  /* 0xfffffff80b187812 */ /* 0x000fe400078ec0ff */
[C---:B------:R-:W-:Y:S01]  /*2930*/  VIADD R17, R7.reuse, 0x18 ;  /* 0x0000001807117836 */ /* 0x040fe20000000000 */
[C---:B0-----:R-:W-:Y:S01]  /*2940*/  IADD3 R5, PT, PT, R7.reuse, 0x20, RZ ;  /* 0x0000002007057810 */ /* 0x041fe20007ffe0ff */
[C---:B------:R-:W-:Y:S01]  /*2950*/  VIADD R19, R7.reuse, 0x10 ;  /* 0x0000001007137836 */ /* 0x040fe20000000000 */
[----:B------:R-:W0:Y:S01]  /*2960*/  LDC R13, c[0x0][0x39c] ;  /* 0x0000e700ff0d7b82 */ /* 0x000e220000000800 */
[----:B------:R-:W-:Y:S01]  /*2970*/  VIADD R7, R7, 0x28 ;  /* 0x0000002807077836 */ /* 0x000fe20000000000 */
[----:B------:R-:W-:Y:S01]  /*2980*/  IADD3 R24, PT, PT, -R24, RZ, RZ ;  /* 0x000000ff18187210 */ /* 0x000fe20007ffe1ff */
[----:B-1----:R-:W-:-:S06]  /*2990*/  ULEA UR4, UR5, UR4, 0x18 ;  /* 0x0000000405047291 */ /* 0x002fcc000f8ec0ff */
[-C--:B------:R-:W-:Y:S02]  /*29a0*/  IMAD R7, R7, R8.reuse, UR4 ;  /* 0x0000000407077e24 */ /* 0x080fe4000f8e0208 */
[-C--:B------:R-:W-:Y:S02]  /*29b0*/  IMAD R5, R5, R8.reuse, UR4 ;  /* 0x0000000405057e24 */ /* 0x080fe4000f8e0208 */
[-C--:B------:R-:W-:Y:S01]  /*29c0*/  IMAD R17, R17, R8.reuse, UR4 ;  /* 0x0000000411117e24 */ /* 0x080fe2000f8e0208 */
[----:B------:R-:W-:Y:S01]  /*29d0*/  IADD3 R28, PT, PT, R7, -0x20, RZ ;  /* 0xffffffe0071c7810 */ /* 0x000fe20007ffe0ff */
[----:B------:R-:W-:Y:S02]  /*29e0*/  IMAD R19, R19, R8, UR4 ;  /* 0x0000000413137e24 */ /* 0x000fe4000f8e0208 */
[----:B------:R-:W-:Y:S02]  /*29f0*/  VIADD R25, R5, 0xffffffe0 ;  /* 0xffffffe005197836 */ /* 0x000fe40000000000 */
[----:B------:R-:W-:-:S02]  /*2a00*/  VIADD R26, R17, 0xffffffe0 ;  /* 0xffffffe0111a7836 */ /* 0x000fc40000000000 */
[----:B------:R-:W-:-:S07]  /*2a10*/  VIADD R27, R19, 0xffffffe0 ;  /* 0xffffffe0131b7836 */ /* 0x000fce0000000000 */
.L_x_242:
[----:B------:R-:W1:Y:S01]  /*2a20*/  LDS.64 R18, [R27+0x10] ;  /* 0x000010001b127984 */ /* 0x000e620000000a00 */
[----:B------:R-:W-:Y:S01]  /*2a30*/  IMAD.MOV.U32 R16, RZ, RZ, 0x1 ;  /* 0x00000001ff107424 */ /* 0x000fe200078e00ff */
[----:B------:R-:W-:Y:S02]  /*2a40*/  BSSY.RECONVERGENT B1, `(.L_x_226) ;  /* 0x0000013000017945 */ /* 0x000fe40003800200 */
[----:B------:R-:W-:Y:S04]  /*2a50*/  LDS.64 R30, [R25+0x10] ;  /* 0x00001000191e7984 */ /* 0x000fe80000000a00 */
[----:B------:R-:W2:Y:S01]  /*2a60*/  LDS.64 R20, [R26+0x10] ;  /* 0x000010001a147984 */ /* 0x000ea20000000a00 */
[----:B-1----:R-:W1:Y:S01]  /*2a70*/  MUFU.RCP64H R17, R19 ;  /* 0x0000001300117308 */ /* 0x002e620000001800 */
[----:B--2---:R-:W-:-:S02]  /*2a80*/  DFMA R20, -R20, R14, R30 ;  /* 0x0000000e1414722b */ /* 0x004fc4000000011e */
[----:B-1----:R-:W-:-:S08]  /*2a90*/  DFMA R22, -R18, R16, 1 ;  /* 0x3ff000001216742b */ /* 0x002fd00000000110 */
[----:B------:R-:W-:Y:S01]  /*2aa0*/  FSETP.GEU.AND P1, PT, |R21|, 6.5827683646048100446e-37, PT ;  /* 0x036000001500780b */ /* 0x000fe20003f2e200 */
        /* <DEDUP_REMOVED lines=11> */
[----:B0-----:R-:W-:Y:S05]  /*2b60*/  CALL.REL.NOINC `($__internal_0_$__cuda_sm20_div_rn_f64_full) ;  /* 0x0000002400087944 */ /* 0x001fea0003c00000 */
.L_x_227:
[----:B------:R-:W-:Y:S05]  /*2b70*/  BSYNC.RECONVERGENT B1 ;  /* 0x0000000000017941 */ /* 0x000fea0003800200 */
.L_x_226:
[----:B------:R-:W-:Y:S01]  /*2b80*/  STS.64 [R28+0x10], R30 ;  /* 0x0000101e1c007388 */ /* 0x000fe20000000a00 */
[----:B------:R-:W-:Y:S01]  /*2b90*/  IMAD.MOV.U32 R16, RZ, RZ, 0x1 ;  /* 0x00000001ff107424 */ /* 0x000fe200078e00ff */
[----:B------:R-:W-:Y:S02]  /*2ba0*/  BSSY.RECONVERGENT B1, `(.L_x_228) ;  /* 0x0000014000017945 */ /* 0x000fe40003800200 */
[----:B------:R-:W1:Y:S04]  /*2bb0*/  LDS.64 R18, [R27+0x8] ;  /* 0x000008001b127984 */ /* 0x000e680000000a00 */
        /* <DEDUP_REMOVED lines=18> */
.L_x_229:
[----:B------:R-:W-:Y:S05]  /*2ce0*/  BSYNC.RECONVERGENT B1 ;  /* 0x0000000000017941 */ /* 0x000fea0003800200 */
.L_x_228:
[----:B------:R-:W-:Y:S01]  /*2cf0*/  STS.64 [R28+0x8], R30 ;  /* 0x0000081e1c007388 */ /* 0x000fe20000000a00 */
[----:B------:R-:W-:Y:S01]  /*2d00*/  MOV R16, 0x1 ;  /* 0x0000000100107802 */ /* 0x000fe20000000f00 */
[----:B------:R-:W-:Y:S02]  /*2d10*/  BSSY.RECONVERGENT B1, `(.L_x_230) ;  /* 0x0000014000017945 */ /* 0x000fe40003800200 */
[----:B------:R-:W1:Y:S04]  /*2d20*/  LDS.64 R18, [R27] ;  /* 0x000000001b127984 */ /* 0x000e680000000a00 */
[----:B------:R-:W-:Y:S04]  /*2d30*/  LDS.64 R22, [R25] ;  /* 0x0000000019167984 */ /* 0x000fe80000000a00 */
[----:B------:R-:W2:Y:S01]  /*2d40*/  LDS.64 R20, [R26] ;  /* 0x000000001a147984 */ /* 0x000ea20000000a00 */
        /* <DEDUP_REMOVED lines=16> */
.L_x_231:
[----:B------:R-:W-:Y:S05]  /*2e50*/  BSYNC.RECONVERGENT B1 ;  /* 0x0000000000017941 */ /* 0x000fea0003800200 */
.L_x_230:
[----:B------:R-:W-:Y:S01]  /*2e60*/  STS.64 [R28], R30 ;  /* 0x0000001e1c007388 */ /* 0x000fe20000000a00 */
[----:B------:R-:W-:Y:S01]  /*2e70*/  IMAD.MOV.U32 R16, RZ, RZ, 0x1 ;  /* 0x00000001ff107424 */ /* 0x000fe200078e00ff */
[----:B------:R-:W-:Y:S02]  /*2e80*/  BSSY.RECONVERGENT B1, `(.L_x_232) ;  /* 0x0000014000017945 */ /* 0x000fe40003800200 */
[----:B------:R-:W1:Y:S04]  /*2e90*/  LDS.64 R18, [R27+-0x8] ;  /* 0xfffff8001b127984 */ /* 0x000e680000000a00 */
[----:B------:R-:W-:Y:S04]  /*2ea0*/  LDS.64 R22, [R25+-0x8] ;  /* 0xfffff80019167984 */ /* 0x000fe80000000a00 */
[----:B------:R-:W2:Y:S01]  /*2eb0*/  LDS.64 R20, [R26+-0x8] ;  /* 0xfffff8001a147984 */ /* 0x000ea20000000a00 */
        /* <DEDUP_REMOVED lines=16> */
.L_x_233:
[----:B------:R-:W-:Y:S05]  /*2fc0*/  BSYNC.RECONVERGENT B1 ;  /* 0x0000000000017941 */ /* 0x000fea0003800200 */
.L_x_232:
[----:B------:R-:W-:Y:S01]  /*2fd0*/  STS.64 [R28+-0x8], R30 ;  /* 0xfffff81e1c007388 */ /* 0x000fe20000000a00 */
        /* <DEDUP_REMOVED lines=21> */
.L_x_235:
[----:B------:R-:W-:Y:S05]  /*3130*/  BSYNC.RECONVERGENT B1 ;  /* 0x0000000000017941 */ /* 0x000fea0003800200 */
.L_x_234:
[----:B------:R-:W-:Y:S01]  /*3140*/  STS.64 [R28+-0x10], R30 ;  /* 0xfffff01e1c007388 */ /* 0x000fe20000000a00 */
[----:B------:R-:W-:Y:S01]  /*3150*/  MOV R16, 0x1 ;  /* 0x0000000100107802 */ /* 0x000fe20000000f00 */
        /* <DEDUP_REMOVED lines=20> */
.L_x_237:
[----:B------:R-:W-:Y:S05]  /*32a0*/  BSYNC.RECONVERGENT B1 ;  /* 0x0000000000017941 */ /* 0x000fea0003800200 */
.L_x_236:
        /* <DEDUP_REMOVED lines=22> */
.L_x_239:
[----:B------:R-:W-:Y:S05]  /*3410*/  BSYNC.RECONVERGENT B1 ;  /* 0x0000000000017941 */ /* 0x000fea0003800200 */
.L_x_238:
        /* <DEDUP_REMOVED lines=20> */
[----:B------:R-:W-:Y:S01]  /*3560*/  MOV R20, R14 ;  /* 0x0000000e00147202 */ /* 0x000fe20000000f00 */
[----:B------:R-:W-:Y:S01]  /*3570*/  IMAD.MOV.U32 R21, RZ, RZ, R15 ;  /* 0x000000ffff157224 */ /* 0x000fe200078e000f */
[----:B------:R-:W-:-:S07]  /*3580*/  MOV R8, 0x35a0 ;  /* 0x000035a000087802 */ /* 0x000fce0000000f00 */
[----:B0-----:R-:W-:Y:S05]  /*3590*/  CALL.REL.NOINC `($__internal_0_$__cuda_sm20_div_rn_f64_full) ;  /* 0x00000018007c7944 */ /* 0x001fea0003c00000 */
.L_x_241:
[----:B------:R-:W-:Y:S05]  /*35a0*/  BSYNC.RECONVERGENT B1 ;  /* 0x0000000000017941 */ /* 0x000fea0003800200 */
.L_x_240:
[----:B------:R-:W-:Y:S01]  /*35b0*/  VIADD R24, R24, 0x8 ;  /* 0x0000000818187836 */ /* 0x000fe20000000000 */
[----:B------:R1:W-:Y:S01]  /*35c0*/  STS.64 [R28+-0x28], R30 ;  /* 0xffffd81e1c007388 */ /* 0x0003e20000000a00 */
[----:B0-----:R-:W-:Y:S01]  /*35d0*/  IADD3 R13, PT, PT, R13, -0x8, RZ ;  /* 0xfffffff80d0d7810 */ /* 0x001fe20007ffe0ff */
[----:B------:R-:W-:Y:S01]  /*35e0*/  VIADD R25, R25, 0xffffffc0 ;  /* 0xffffffc019197836 */ /* 0x000fe20000000000 */
[----:B------:R-:W-:Y:S01]  /*35f0*/  IADD3 R27, PT, PT, R27, -0x40, RZ ;  /* 0xffffffc01b1b7810 */ /* 0x000fe20007ffe0ff */
[----:B------:R-:W-:Y:S01]  /*3600*/  VIADD R26, R26, 0xffffffc0 ;  /* 0xffffffc01a1a7836 */ /* 0x000fe20000000000 */
[----:B------:R-:W-:Y:S01]  /*3610*/  ISETP.NE.AND P0, PT, R24, RZ, PT ;  /* 0x000000ff1800720c */ /* 0x000fe20003f05270 */
[----:B------:R-:W-:Y:S02]  /*3620*/  IMAD.MOV.U32 R14, RZ, RZ, R30 ;  /* 0x000000ffff0e7224 */ /* 0x000fe400078e001e */
[----:B------:R-:W-:Y:S01]  /*3630*/  IMAD.MOV.U32 R15, RZ, RZ, R31 ;  /* 0x000000ffff0f7224 */ /* 0x000fe200078e001f */
[----:B-1----:R-:W-:-:S09]  /*3640*/  IADD3 R28, PT, PT, R28, -0x40, RZ ;  /* 0xffffffc01c1c7810 */ /* 0x002fd20007ffe0ff */
[----:B------:R-:W-:Y:S05]  /*3650*/  @P0 BRA `(.L_x_242) ;  /* 0xfffffff000f00947 */ /* 0x000fea000383ffff */
[----:B------:R-:W-:-:S07]  /*3660*/  VIADD R13, R13, 0xfffffffe ;  /* 0xfffffffe0d0d7836 */ /* 0x000fce0000000000 */
.L_x_225:
[----:B------:R-:W-:-:S13]  /*3670*/  ISETP.NE.AND P0, PT, R12, RZ, PT ;  /* 0x000000ff0c00720c */ /* 0x000fda0003f05270 */
[----:B------:R-:W-:Y:S05]  /*3680*/  @!P0 BRA `(.L_x_224) ;  /* 0x0000000800fc8947 */ /* 0x000fea0003800000 */
[----:B------:R-:W-:Y:S02]  /*3690*/  ISETP.GE.U32.AND P0, PT, R12, 0x4, PT ;  /* 0x000000040c00780c */ /* 0x000fe40003f06070 */
[----:B------:R-:W-:-:S11]  /*36a0*/  LOP3.LUT R24, R11, 0x3, RZ, 0xc0, !PT ;  /* 0x000000030b187812 */ /* 0x000fd600078ec0ff */
[----:B------:R-:W-:Y:S05]  /*36b0*/  @!P0 BRA `(.L_x_243) ;  /* 0x00000004008c8947 */ /* 0x000fea0003800000 */
[C---:B------:R-:W-:Y:S01]  /*36c0*/  IMAD R12, R13.reuse, 0x8, R4 ;  /* 0x000000080d0c7824 */ /* 0x040fe200078e0204 */
[C---:B------:R-:W-:Y:S01]  /*36d0*/  LEA R27, R13.reuse, R0, 0x3 ;  /* 0x000000000d1b7211 */ /* 0x040fe200078e18ff */
[----:B------:R-:W-:Y:S01]  /*36e0*/  IMAD R26, R13, 0x8, R2 ;  /* 0x000000080d1a7824 */ /* 0x000fe200078e0202 */
[----:B------:R-:W-:Y:S01]  /*36f0*/  BSSY.RECONVERGENT B1, `(.L_x_244) ;  /* 0x0000015000017945 */ /* 0x000fe20003800200 */
[----:B------:R-:W-:Y:S01]  /*3700*/  IMAD.MOV.U32 R22, RZ, RZ, 0x1 ;  /* 0x00000001ff167424 */ /* 0x000fe200078e00ff */
        /* <DEDUP_REMOVED lines=11> */
[----:B0-----:R-:W-:-:S08]  /*37c0*/  DMUL R30, R20, R28 ;  /* 0x0000001c141e7228 */ /* 0x001fd00000000000 */
[----:B------:R-:W-:-:S08]  /*37d0*/  DFMA R14, -R18, R30, R20 ;  /* 0x0000001e120e722b */ /* 0x000fd00000000114 */
[----:B------:R-:W-:-:S10]  /*37e0*/  DFMA R30, R28, R14, R30 ;  /* 0x0000000e1c1e722b */ /* 0x000fd4000000001e */
[----:B------:R-:W-:-:S05]  /*37f0*/  FFMA R5, RZ, R19, R31 ;  /* 0x00000013ff057223 */ /* 0x000fca000000001f */
[----:B------:R-:W-:-:S13]  /*3800*/  FSETP.GT.AND P0, PT, |R5|, 1.469367938527859385e-39, PT ;  /* 0x001000000500780b */ /* 0x000fda0003f04200 */
[----:B------:R-:W-:Y:S05]  /*3810*/  @P0 BRA P1, `(.L_x_245) ;  /* 0x0000000000080947 */ /* 0x000fea0000800000 */
[----:B------:R-:W-:-:S07]  /*3820*/  MOV R8, 0x3840 ;  /* 0x0000384000087802 */ /* 0x000fce0000000f00 */
[----:B------:R-:W-:Y:S05]  /*3830*/  CALL.REL.NOINC `($__internal_0_$__cuda_sm20_div_rn_f64_full) ;  /* 0x0000001400d47944 */ /* 0x000fea0003c00000 */
.L_x_245:
[----:B------:R-:W-:Y:S05]  /*3840*/  BSYNC.RECONVERGENT B1 ;  /* 0x0000000000017941 */ /* 0x000fea0003800200 */
.L_x_244:
[----:B------:R-:W-:Y:S01]  /*3850*/  LEA R25, R13, R9, 0x3 ;  /* 0x000000090d197211 */ /* 0x000fe200078e18ff */
[----:B------:R-:W-:Y:S01]  /*3860*/  IMAD.MOV.U32 R16, RZ, RZ, 0x1 ;  /* 0x00000001ff107424 */ /* 0x000fe200078e00ff */
[----:B------:R-:W-:Y:S03]  /*3870*/  BSSY.RECONVERGENT B1, `(.L_x_246) ;  /* 0x0000015000017945 */ /* 0x000fe60003800200 */
[----:B------:R-:W-:Y:S04]  /*3880*/  STS.64 [R25], R30 ;  /* 0x0000001e19007388 */ /* 0x000fe80000000a00 */
[----:B------:R-:W0:Y:S04]  /*3890*/  LDS.64 R18, [R12+-0x8] ;  /* 0xfffff8000c127984 */ /* 0x000e280000000a00 */
[----:B------:R-:W-:Y:S04]  /*38a0*/  LDS.64 R20, [R27+-0x8] ;  /* 0xfffff8001b147984 */ /* 0x000fe80000000a00 */
[----:B------:R-:W1:Y:S01]  /*38b0*/  LDS.64 R22, [R26+-0x8] ;  /* 0xfffff8001a167984 */ /* 0x000e620000000a00 */
[----:B0-----:R-:W0:Y:S01]  /*38c0*/  MUFU.RCP64H R17, R19 ;  /* 0x0000001300117308 */ /* 0x001e220000001800 */
[----:B-1----:R-:W-:-:S02]  /*38d0*/  DFMA R20, -R22, R30, R20 ;  /* 0x0000001e1614722b */ /* 0x002fc40000000114 */
[----:B0-----:R-:W-:-:S08]  /*38e0*/  DFMA R14, -R18, R16, 1 ;  /* 0x3ff00000120e742b */ /* 0x001fd00000000110 */
        /* <DEDUP_REMOVED lines=13> */
.L_x_247:
[----:B------:R-:W-:Y:S05]  /*39c0*/  BSYNC.RECONVERGENT B1 ;  /* 0x0000000000017941 */ /* 0x000fea0003800200 */
.L_x_246:
[----:B------:R-:W-:Y:S01]  /*39d0*/  STS.64 [R25+-0x8], R30 ;  /* 0xfffff81e19007388 */ /* 0x000fe20000000a00 */
[----:B------:R-:W-:Y:S01]  /*39e0*/  IMAD.MOV.U32 R22, RZ, RZ, 0x1 ;  /* 0x00000001ff167424 */ /* 0x000fe200078e00ff */
[----:B------:R-:W-:Y:S02]  /*39f0*/  BSSY.RECONVERGENT B1, `(.L_x_248) ;  /* 0x0000016000017945 */ /* 0x000fe40003800200 */
        /* <DEDUP_REMOVED lines=20> */
[----:B------:R-:W-:Y:S05]  /*3b40*/  CALL.REL.NOINC `($__internal_0_$__cuda_sm20_div_rn_f64_full) ;  /* 0x0000001400107944 */ /* 0x000fea0003c00000 */
.L_x_249:
[----:B------:R-:W-:Y:S05]  /*3b50*/  BSYNC.RECONVERGENT B1 ;  /* 0x0000000000017941 */ /* 0x000fea0003800200 */
.L_x_248:
        /* <DEDUP_REMOVED lines=22> */
.L_x_251:
[----:B------:R-:W-:Y:S05]  /*3cc0*/  BSYNC.RECONVERGENT B1 ;  /* 0x0000000000017941 */ /* 0x000fea0003800200 */
.L_x_250:
[----:B------:R1:W-:Y:S01]  /*3cd0*/  STS.64 [R25+-0x18], R30 ;  /* 0xffffe81e19007388 */ /* 0x0003e20000000a00 */
[----:B------:R-:W-:-:S07]  /*3ce0*/  IADD3 R13, PT, PT, R13, -0x4, RZ ;  /* 0xfffffffc0d0d7810 */ /* 0x000fce0007ffe0ff */
.L_x_243:
[----:B------:R-:W-:-:S13]  /*3cf0*/  ISETP.NE.AND P0, PT, R24, RZ, PT ;  /* 0x000000ff1800720c */ /* 0x000fda0003f05270 */
[----:B------:R-:W-:Y:S05]  /*3d00*/  @!P0 BRA `(.L_x_224) ;  /* 0x00000004005c8947 */ /* 0x000fea0003800000 */
[----:B------:R-:W-:-:S13]  /*3d10*/  ISETP.NE.AND P0, PT, R24, 0x1, PT ;  /* 0x000000011800780c */ /* 0x000fda0003f05270 */
[----:B------:R-:W-:Y:S05]  /*3d20*/  @!P0 BRA `(.L_x_252) ;  /* 0x0000000000d08947 */ /* 0x000fea0003800000 */
[C---:B------:R-:W-:Y:S01]  /*3d30*/  IMAD R12, R13.reuse, 0x8, R4 ;  /* 0x000000080d0c7824 */ /* 0x040fe200078e0204 */
[C---:B------:R-:W-:Y:S01]  /*3d40*/  LEA R24, R13.reuse, R2, 0x3 ;  /* 0x000000020d187211 */ /* 0x040fe200078e18ff */
[C---:B-1----:R-:W-:Y:S01]  /*3d50*/  IMAD R25, R13.reuse, 0x8, R0 ;  /* 0x000000080d197824 */ /* 0x042fe200078e0200 */
[----:B------:R-:W-:Y:S01]  /*3d60*/  BSSY.RECONVERGENT B1, `(.L_x_253) ;  /* 0x0000017000017945 */ /* 0x000fe20003800200 */
[----:B------:R-:W-:Y:S01]  /*3d70*/  IMAD R26, R13, 0x8, R9 ;  /* 0x000000080d1a7824 */ /* 0x000fe200078e0209 */
[----:B------:R-:W1:Y:S01]  /*3d80*/  LDS.64 R18, [R12] ;  /* 0x000000000c127984 */ /* 0x000e620000000a00 */
[----:B------:R-:W-:-:S03]  /*3d90*/  IMAD.MOV.U32 R22, RZ, RZ, 0x1 ;  /* 0x00000001ff167424 */ /* 0x000fc600078e00ff */
[----:B------:R-:W-:Y:S04]  /*3da0*/  LDS.64 R14, [R25] ;  /* 0x00000000190e7984 */ /* 0x000fe80000000a00 */
[----:B------:R-:W-:Y:S04]  /*3db0*/  LDS.64 R16, [R24] ;  /* 0x0000000018107984 */ /* 0x000fe80000000a00 */
        /* <DEDUP_REMOVED lines=17> */
.L_x_254:
[----:B------:R-:W-:Y:S05]  /*3ed0*/  BSYNC.RECONVERGENT B1 ;  /* 0x0000000000017941 */ /* 0x000fea0003800200 */
.L_x_253:
[----:B------:R-:W-:Y:S01]  /*3ee0*/  STS.64 [R26], R30 ;  /* 0x0000001e1a007388 */ /* 0x000fe20000000a00 */
[----:B------:R-:W-:Y:S01]  /*3ef0*/  MOV R16, 0x1 ;  /* 0x0000000100107802 */ /* 0x000fe20000000f00 */
        /* <DEDUP_REMOVED lines=20> */
.L_x_256:
[----:B------:R-:W-:Y:S05]  /*4040*/  BSYNC.RECONVERGENT B1 ;  /* 0x0000000000017941 */ /* 0x000fea0003800200 */
.L_x_255:
[----:B------:R2:W-:Y:S01]  /*4050*/  STS.64 [R26+-0x8], R30 ;  /* 0xfffff81e1a007388 */ /* 0x0005e20000000a00 */
[----:B------:R-:W-:-:S07]  /*4060*/  VIADD R13, R13, 0xfffffffe ;  /* 0xfffffffe0d0d7836 */ /* 0x000fce0000000000 */
.L_x_252:
[----:B------:R-:W-:-:S04]  /*4070*/  LOP3.LUT R11, R11, 0x1, RZ, 0xc0, !PT ;  /* 0x000000010b0b7812 */ /* 0x000fc800078ec0ff */
[----:B------:R-:W-:-:S13]  /*4080*/  ISETP.NE.U32.AND P0, PT, R11, 0x1, PT ;  /* 0x000000010b00780c */ /* 0x000fda0003f05070 */
[----:B------:R-:W-:Y:S05]  /*4090*/  @P0 BRA `(.L_x_224) ;  /* 0x0000000000780947 */ /* 0x000fea0003800000 */
[C---:B------:R-:W-:Y:S01]  /*40a0*/  IMAD R18, R13.reuse, 0x8, R4 ;  /* 0x000000080d127824 */ /* 0x040fe200078e0204 */
[C---:B------:R-:W-:Y:S01]  /*40b0*/  LEA R4, R13.reuse, R0, 0x3 ;  /* 0x000000000d047211 */ /* 0x040fe200078e18ff */
[C---:B------:R-:W-:Y:S01]  /*40c0*/  IMAD R2, R13.reuse, 0x8, R2 ;  /* 0x000000080d027824 */ /* 0x040fe200078e0202 */
[----:B------:R-:W-:Y:S01]  /*40d0*/  MOV R16, 0x1 ;  /* 0x0000000100107802 */ /* 0x000fe20000000f00 */
[----:B------:R-:W-:Y:S01]  /*40e0*/  IMAD R13, R13, 0x8, R9 ;  /* 0x000000080d0d7824 */ /* 0x000fe200078e0209 */
[----:B------:R-:W-:Y:S01]  /*40f0*/  BSSY.RECONVERGENT B1, `(.L_x_257) ;  /* 0x0000017000017945 */ /* 0x000fe20003800200 */
[----:B------:R-:W3:Y:S04]  /*4100*/  LDS.64 R18, [R18] ;  /* 0x0000000012127984 */ /* 0x000ee80000000a00 */
[----:B0-----:R-:W-:Y:S04]  /*4110*/  LDS.64 R4, [R4] ;  /* 0x0000000004047984 */ /* 0x001fe80000000a00 */
[----:B------:R-:W-:Y:S04]  /*4120*/  LDS.64 R10, [R2] ;  /* 0x00000000020a7984 */ /* 0x000fe80000000a00 */
[----:B------:R-:W0:Y:S01]  /*4130*/  LDS.64 R14, [R13+0x8] ;  /* 0x000008000d0e7984 */ /* 0x000e220000000a00 */
[----:B---3--:R-:W3:Y:S01]  /*4140*/  MUFU.RCP64H R17, R19 ;  /* 0x0000001300117308 */ /* 0x008ee20000001800 */
[----:B0-----:R-:W-:-:S02]  /*4150*/  DFMA R10, -R10, R14, R4 ;  /* 0x0000000e0a0a722b */ /* 0x001fc40000000104 */
[----:B---3--:R-:W-:-:S08]  /*4160*/  DFMA R20, -R18, R16, 1 ;  /* 0x3ff000001214742b */ /* 0x008fd00000000110 */
[----:B------:R-:W-:Y:S01]  /*4170*/  FSETP.GEU.AND P1, PT, |R11|, 6.5827683646048100446e-37, PT ;  /* 0x036000000b00780b */ /* 0x000fe20003f2e200 */
[----:B------:R-:W-:-:S08]  /*4180*/  DFMA R20, R20, R20, R20 ;  /* 0x000000141414722b */ /* 0x000fd00000000014 */
[----:B------:R-:W-:-:S08]  /*4190*/  DFMA R20, R16, R20, R16 ;  /* 0x000000141014722b */ /* 0x000fd00000000010 */
[----:B------:R-:W-:-:S08]  /*41a0*/  DFMA R16, -R18, R20, 1 ;  /* 0x3ff000001210742b */ /* 0x000fd00000000114 */
[----:B------:R-:W-:-:S08]  /*41b0*/  DFMA R16, R20, R16, R20 ;  /* 0x000000101410722b */ /* 0x000fd00000000014 */
[----:B-12---:R-:W-:-:S08]  /*41c0*/  DMUL R30, R10, R16 ;  /* 0x000000100a1e7228 */ /* 0x006fd00000000000 */
[----:B------:R-:W-:-:S08]  /*41d0*/  DFMA R4, -R18, R30, R10 ;  /* 0x0000001e1204722b */ /* 0x000fd0000000010a */
[----:B------:R-:W-:-:S10]  /*41e0*/  DFMA R30, R16, R4, R30 ;  /* 0x00000004101e722b */ /* 0x000fd4000000001e */
[----:B------:R-:W-:-:S05]  /*41f0*/  FFMA R0, RZ, R19, R31 ;  /* 0x00000013ff007223 */ /* 0x000fca000000001f */
[----:B------:R-:W-:-:S13]  /*4200*/  FSETP.GT.AND P0, PT, |R0|, 1.469367938527859385e-39, PT ;  /* 0x001000000000780b */ /* 0x000fda0003f04200 */
[----:B------:R-:W-:Y:S05]  /*4210*/  @P0 BRA P1, `(.L_x_258) ;  /* 0x0000000000100947 */ /* 0x000fea0000800000 */
[----:B------:R-:W-:Y:S01]  /*4220*/  IMAD.MOV.U32 R20, RZ, RZ, R10 ;  /* 0x000000ffff147224 */ /* 0x000fe200078e000a */
[----:B------:R-:W-:Y:S01]  /*4230*/  MOV R8, 0x4260 ;  /* 0x0000426000087802 */ /* 0x000fe20000000f00 */
[----:B------:R-:W-:-:S07]  /*4240*/  IMAD.MOV.U32 R21, RZ, RZ, R11 ;  /* 0x000000ffff157224 */ /* 0x000fce00078e000b */
[----:B------:R-:W-:Y:S05]  /*4250*/  CALL.REL.NOINC `($__internal_0_$__cuda_sm20_div_rn_f64_full) ;  /* 0x0000000c004c7944 */ /* 0x000fea0003c00000 */
.L_x_258:
[----:B------:R-:W-:Y:S05]  /*4260*/  BSYNC.RECONVERGENT B1 ;  /* 0x0000000000017941 */ /* 0x000fea0003800200 */
.L_x_257:
[----:B------:R3:W-:Y:S02]  /*4270*/  STS.64 [R13], R30 ;  /* 0x0000001e0d007388 */ /* 0x0007e40000000a00 */
.L_x_224:
[----:B------:R-:W4:Y:S02]  /*4280*/  LDC R0, c[0x0][0x39c] ;  /* 0x0000e700ff007b82 */ /* 0x000f240000000800 */
[----:B----4-:R-:W-:-:S13]  /*4290*/  ISETP.GE.AND P0, PT, R0, 0x1, PT ;  /* 0x000000010000780c */ /* 0x010fda0003f06270 */
[----:B------:R-:W-:Y:S05]  /*42a0*/  @!P0 EXIT ;  /* 0x000000000000894d */ /* 0x000fea0003800000 */
[C---:B------:R-:W-:Y:S02]  /*42b0*/  ISETP.GE.U32.AND P0, PT, R0.reuse, 0x10, PT ;  /* 0x000000100000780c */ /* 0x040fe40003f06070 */
[----:B--2---:R-:W-:Y:S02]  /*42c0*/  LOP3.LUT R26, R0, 0xf, RZ, 0xc0, !PT ;  /* 0x0000000f001a7812 */ /* 0x004fe400078ec0ff */
[----:B------:R-:W-:Y:S02]  /*42d0*/  MOV R2, RZ ;  /* 0x000000ff00027202 */ /* 0x000fe40000000f00 */
[----:B------:R-:W-:-:S07]  /*42e0*/  ISETP.NE.AND P1, PT, R26, RZ, PT ;  /* 0x000000ff1a00720c */ /* 0x000fce0003f25270 */
[----:B------:R-:W-:Y:S06]  /*42f0*/  @!P0 BRA `(.L_x_259) ;  /* 0x0000000400848947 */ /* 0x000fec0003800000 */
[----:B------:R-:W2:Y:S01]  /*4300*/  S2UR UR5, SR_CgaCtaId ;  /* 0x00000000000579c3 */ /* 0x000ea20000008800 */
[----:B------:R-:W-:Y:S01]  /*4310*/  IMAD.MOV.U32 R11, RZ, RZ, 0x28 ;  /* 0x00000028ff0b7424 */ /* 0x000fe200078e00ff */
[----:B------:R-:W-:Y:S01]  /*4320*/  UMOV UR4, 0x400 ;  /* 0x0000040000047882 */ /* 0x000fe20000000000 */
[----:B------:R-:W-:Y:S01]  /*4330*/  LOP3.LUT R2, R0, 0x7ffffff0, RZ, 0xc0, !PT ;  /* 0x7ffffff000027812 */ /* 0x000fe200078ec0ff */
[----:B------:R-:W-:Y:S02]  /*4340*/  IMAD.MOV.U32 R10, RZ, RZ, R3 ;  /* 0x000000ffff0a7224 */ /* 0x000fe400078e0003 */
[----:B------:R-:W-:Y:S02]  /*4350*/  IMAD R11, R6, R11, 0x20 ;  /* 0x00000020060b7424 */ /* 0x000fe400078e020b */
[----:B------:R-:W4:Y:S08]  /*4360*/  LDC R7, c[0x0][0x398] ;  /* 0x0000e600ff077b82 */ /* 0x000f300000000800 */
[----:B0-----:R-:W0:Y:S01]  /*4370*/  LDC.64 R4, c[0x0][0x380] ;  /* 0x0000e000ff047b82 */ /* 0x001e220000000a00 */
[----:B--2---:R-:W-:-:S06]  /*4380*/  ULEA UR4, UR5, UR4, 0x18 ;  /* 0x0000000405047291 */ /* 0x004fcc000f8ec0ff */
[----:B------:R-:W-:Y:S01]  /*4390*/  IMAD R8, R11, R0, UR4 ;  /* 0x000000040b087e24 */ /* 0x000fe2000f8e0200 */
[----:B------:R-:W-:-:S03]  /*43a0*/  IADD3 R11, PT, PT, -R2, RZ, RZ ;  /* 0x000000ff020b7210 */ /* 0x000fc60007ffe1ff */
[----:B------:R-:W-:-:S07]  /*43b0*/  VIADD R8, R8, 0x40 ;  /* 0x0000004008087836 */ /* 0x000fce0000000000 */
.L_x_260:
[----:B0--3--:R-:W-:Y:S01]  /*43c0*/  IMAD.WIDE R12, R10, 0x8, R4 ;  /* 0x000000080a0c7825 */ /* 0x009fe200078e0204 */
[----:B------:R-:W0:Y:S04]  /*43d0*/  LDS.64 R16, [R8+-0x40] ;  /* 0xffffc00008107984 */ /* 0x000e280000000a00 */
[----:B------:R-:W0:Y:S04]  /*43e0*/  LDG.E.64 R14, desc[UR6][R12.64] ;  /* 0x000000060c0e7981 */ /* 0x000e28000c1e1b00 */
[----:B------:R-:W2:Y:S04]  /*43f0*/  LDS.64 R20, [R8+-0x38] ;  /* 0xffffc80008147984 */ /* 0x000ea80000000a00 */
[----:B-1----:R-:W1:Y:S01]  /*4400*/  LDS.64 R24, [R8+-0x30] ;  /* 0xffffd00008187984 */ /* 0x002e620000000a00 */
[----:B0-----:R-:W-:Y:S01]  /*4410*/  DADD R14, R14, R16 ;  /* 0x000000000e0e7229 */ /* 0x001fe20000000010 */
[----:B----4-:R-:W-:-:S06]  /*4420*/  IMAD.WIDE R16, R7, 0x8, R12 ;  /* 0x0000000807107825 */ /* 0x010fcc00078e020c */
[----:B------:R0:W-:Y:S04]  /*4430*/  STG.E.64 desc[UR6][R12.64], R14 ;  /* 0x0000000e0c007986 */ /* 0x0001e8000c101b06 */
[----:B------:R-:W2:Y:S04]  /*4440*/  LDG.E.64 R18, desc[UR6][R16.64] ;  /* 0x0000000610127981 */ /* 0x000ea8000c1e1b00 */
[----:B------:R-:W3:Y:S01]  /*4450*/  LDS.64 R14, [R8+-0x28] ;  /* 0xffffd800080e7984 */ /* 0x000ee20000000a00 */
[----:B--2---:R-:W-:Y:S01]  /*4460*/  DADD R18, R18, R20 ;  /* 0x0000000012127229 */ /* 0x004fe20000000014 */
[----:B------:R-:W-:-:S06]  /*4470*/  IMAD.WIDE R20, R7, 0x8, R16 ;  /* 0x0000000807147825 */ /* 0x000fcc00078e0210 */
[----:B------:R2:W-:Y:S04]  /*4480*/  STG.E.64 desc[UR6][R16.64], R18 ;  /* 0x0000001210007986 */ /* 0x0005e8000c101b06 */
[----:B------:R-:W1:Y:S04]  /*4490*/  LDG.E.64 R22, desc[UR6][R20.64] ;  /* 0x0000000614167981 */ /* 0x000e68000c1e1b00 */
[----:B------:R-:W4:Y:S01]  /*44a0*/  LDS.64 R18, [R8+-0x20] ;  /* 0xffffe00008127984 */ /* 0x000f220000000a00 */
[----:B-1----:R-:W-:Y:S01]  /*44b0*/  DADD R22, R22, R24 ;  /* 0x0000000016167229 */ /* 0x002fe20000000018 */
[----:B------:R-:W-:-:S06]  /*44c0*/  IMAD.WIDE R24, R7, 0x8, R20 ;  /* 0x0000000807187825 */ /* 0x000fcc00078e0214 */
[----:B------:R1:W-:Y:S04]  /*44d0*/  STG.E.64 desc[UR6][R20.64], R22 ;  /* 0x0000001614007986 */ /* 0x0003e8000c101b06 */
[----:B0-----:R-:W3:Y:S04]  /*44e0*/  LDG.E.64 R12, desc[UR6][R24.64] ;  /* 0x00000006180c7981 */ /* 0x001ee8000c1e1b00 */
[----:B------:R-:W0:Y:S01]  /*44f0*/  LDS.64 R22, [R8+-0x18] ;  /* 0xffffe80008167984 */ /* 0x000e220000000a00 */
[----:B---3--:R-:W-:Y:S01]  /*4500*/  DADD R12, R12, R14 ;  /* 0x000000000c0c7229 */ /* 0x008fe2000000000e */
[----:B------:R-:W-:-:S06]  /*4510*/  IMAD.WIDE R14, R7, 0x8, R24 ;  /* 0x00000008070e7825 */ /* 0x000fcc00078e0218 */
[----:B------:R3:W-:Y:S04]  /*4520*/  STG.E.64 desc[UR6][R24.64], R12 ;  /* 0x0000000c18007986 */ /* 0x0007e8000c101b06 */
[----:B--2---:R-:W4:Y:S04]  /*4530*/  LDG.E.64 R16, desc[UR6][R14.64] ;  /* 0x000000060e107981 */ /* 0x004f28000c1e1b00 */
[----:B------:R-:W2:Y:S01]  /*4540*/  LDS.64 R24, [R8+-0x10] ;  /* 0xfffff00008187984 */ /* 0x000ea20000000a00 */
[----:B----4-:R-:W-:Y:S01]  /*4550*/  DADD R16, R16, R18 ;  /* 0x0000000010107229 */ /* 0x010fe20000000012 */
[----:B------:R-:W-:-:S06]  /*4560*/  IMAD.WIDE R18, R7, 0x8, R14 ;  /* 0x0000000807127825 */ /* 0x000fcc00078e020e */
[----:B------:R4:W-:Y:S04]  /*4570*/  STG.E.64 desc[UR6][R14.64], R16 ;  /* 0x000000100e007986 */ /* 0x0009e8000c101b06 */
[----:B-1----:R-:W0:Y:S04]  /*4580*/  LDG.E.64 R20, desc[UR6][R18.64] ;  /* 0x0000000612147981 */ /* 0x002e28000c1e1b00 */
[----:B------:R-:W1:Y:S01]  /*4590*/  LDS.64 R16, [R8+-0x8] ;  /* 0xfffff80008107984 */ /* 0x000e620000000a00 */
[----:B0-----:R-:W-:Y:S01]  /*45a0*/  DADD R20, R20, R22 ;  /* 0x0000000014147229 */ /* 0x001fe20000000016 */
[----:B------:R-:W-:-:S06]  /*45b0*/  IMAD.WIDE R22, R7, 0x8, R18 ;  /* 0x0000000807167825 */ /* 0x000fcc00078e0212 */
[----:B------:R0:W-:Y:S04]  /*45c0*/  STG.E.64 desc[UR6][R18.64], R20 ;  /* 0x0000001412007986 */ /* 0x0001e8000c101b06 */
[----:B---3--:R-:W2:Y:S04]  /*45d0*/  LDG.E.64 R12, desc[UR6][R22.64] ;  /* 0x00000006160c7981 */ /* 0x008ea8000c1e1b00 */
[----:B------:R-:W3:Y:S01]  /*45e0*/  LDS.64 R20, [R8] ;  /* 0x0000000008147984 */ /* 0x000ee20000000a00 */
[----:B--2---:R-:W-:Y:S01]  /*45f0*/  DADD R12, R12, R24 ;  /* 0x000000000c0c7229 */ /* 0x004fe20000000018 */
[----:B------:R-:W-:-:S06]  /*4600*/  IMAD.WIDE R24, R7, 0x8, R22 ;  /* 0x0000000807187825 */ /* 0x000fcc00078e0216 */
[----:B------:R2:W-:Y:S04]  /*4610*/  STG.E.64 desc[UR6][R22.64], R12 ;  /* 0x0000000c16007986 */ /* 0x0005e8000c101b06 */
[----:B----4-:R-:W1:Y:S04]  /*4620*/  LDG.E.64 R14, desc[UR6][R24.64] ;  /* 0x00000006180e7981 */ /* 0x010e68000c1e1b00 */
[----:B------:R-:W4:Y:S01]  /*4630*/  LDS.64 R22, [R8+0x8] ;  /* 0x0000080008167984 */ /* 0x000f220000000a00 */
[----:B-1----:R-:W-:Y:S01]  /*4640*/  DADD R14, R14, R16 ;  /* 0x000000000e0e7229 */ /* 0x002fe20000000010 */
[----:B------:R-:W-:-:S06]  /*4650*/  IMAD.WIDE R16, R7, 0x8, R24 ;  /* 0x0000000807107825 */ /* 0x000fcc00078e0218 */
[----:B------:R1:W-:Y:S04]  /*4660*/  STG.E.64 desc[UR6][R24.64], R14 ;  /* 0x0000000e18007986 */ /* 0x0003e8000c101b06 */
[----:B0-----:R-:W3:Y:S04]  /*4670*/  LDG.E.64 R18, desc[UR6][R16.64] ;  /* 0x0000000610127981 */ /* 0x001ee8000c1e1b00 */
[----:B------:R-:W0:Y:S01]  /*4680*/  LDS.64 R24, [R8+0x10] ;  /* 0x0000100008187984 */ /* 0x000e220000000a00 */
[----:B---3--:R-:W-:Y:S01]  /*4690*/  DADD R18, R18, R20 ;  /* 0x0000000012127229 */ /* 0x008fe20000000014 */
[----:B------:R-:W-:-:S06]  /*46a0*/  IMAD.WIDE R20, R7, 0x8, R16 ;  /* 0x0000000807147825 */ /* 0x000fcc00078e0210 */
[----:B------:R3:W-:Y:S04]  /*46b0*/  STG.E.64 desc[UR6][R16.64], R18 ;  /* 0x0000001210007986 */ /* 0x0007e8000c101b06 */
[----:B--2---:R-:W4:Y:S04]  /*46c0*/  LDG.E.64 R12, desc[UR6][R20.64] ;  /* 0x00000006140c7981 */ /* 0x004f28000c1e1b00 */
[----:B------:R-:W2:Y:S01]  /*46d0*/  LDS.64 R18, [R8+0x18] ;  /* 0x0000180008127984 */ /* 0x000ea20000000a00 */
[----:B----4-:R-:W-:Y:S01]  /*46e0*/  DADD R12, R12, R22 ;  /* 0x000000000c0c7229 */ /* 0x010fe20000000016 */
[----:B------:R-:W-:-:S06]  /*46f0*/  IMAD.WIDE R22, R7, 0x8, R20 ;  /* 0x0000000807167825 */ /* 0x000fcc00078e0214 */
[----:B------:R4:W-:Y:S04]  /*4700*/  STG.E.64 desc[UR6][R20.64], R12 ;  /* 0x0000000c14007986 */ /* 0x0009e8000c101b06 */
[----:B-1----:R-:W0:Y:S04]  /*4710*/  LDG.E.64 R14, desc[UR6][R22.64] ;  /* 0x00000006160e7981 */ /* 0x002e28000c1e1b00 */
[----:B------:R-:W1:Y:S01]  /*4720*/  LDS.64 R20, [R8+0x20] ;  /* 0x0000200008147984 */ /* 0x000e620000000a00 */
[----:B0-----:R-:W-:Y:S01]  /*4730*/  DADD R14, R14, R24 ;  /* 0x000000000e0e7229 */ /* 0x001fe20000000018 */
[----:B------:R-:W-:-:S06]  /*4740*/  IMAD.WIDE R24, R7, 0x8, R22 ;  /* 0x0000000807187825 */ /* 0x000fcc00078e0216 */
[----:B------:R0:W-:Y:S04]  /*4750*/  STG.E.64 desc[UR6][R22.64], R14 ;  /* 0x0000000e16007986 */ /* 0x0001e8000c101b06 */
[----:B---3--:R-:W2:Y:S04]  /*4760*/  LDG.E.64 R16, desc[UR6][R24.64] ;  /* 0x0000000618107981 */ /* 0x008ea8000c1e1b00 */
[----:B------:R-:W3:Y:S01]  /*4770*/  LDS.64 R22, [R8+0x28] ;  /* 0x0000280008167984 */ /* 0x000ee20000000a00 */
        /* <DEDUP_REMOVED lines=9> */
[----:B------:R0:W5:Y:S01]  /*4810*/  LDS.64 R18, [R8+0x38] ;  /* 0x0000380008127984 */ /* 0x0001620000000a00 */
[----:B---3--:R-:W-:Y:S01]  /*4820*/  DADD R14, R14, R22 ;  /* 0x000000000e0e7229 */ /* 0x008fe20000000016 */
[----:B------:R-:W-:-:S06]  /*4830*/  IMAD.WIDE R22, R7, 0x8, R20 ;  /* 0x0000000807167825 */ /* 0x000fcc00078e0214 */
[----:B------:R3:W-:Y:S04]  /*4840*/  STG.E.64 desc[UR6][R20.64], R14 ;  /* 0x0000000e14007986 */ /* 0x0007e8000c101b06 */
[----:B--2---:R-:W4:Y:S02]  /*4850*/  LDG.E.64 R16, desc[UR6][R22.64] ;  /* 0x0000000616107981 */ /* 0x004f24000c1e1b00 */
[----:B----4-:R-:W-:Y:S01]  /*4860*/  DADD R16, R16, R24 ;  /* 0x0000000010107229 */ /* 0x010fe20000000018 */
[----:B------:R-:W-:-:S06]  /*4870*/  IMAD.WIDE R24, R7, 0x8, R22 ;  /* 0x0000000807187825 */ /* 0x000fcc00078e0216 */
[----:B------:R3:W-:Y:S04]  /*4880*/  STG.E.64 desc[UR6][R22.64], R16 ;  /* 0x0000001016007986 */ /* 0x0007e8000c101b06 */
[----:B-1----:R-:W5:Y:S01]  /*4890*/  LDG.E.64 R12, desc[UR6][R24.64] ;  /* 0x00000006180c7981 */ /* 0x002f62000c1e1b00 */
[----:B------:R-:W-:Y:S01]  /*48a0*/  VIADD R11, R11, 0x10 ;  /* 0x000000100b0b7836 */ /* 0x000fe20000000000 */
[----:B------:R-:W-:Y:S01]  /*48b0*/  LEA R10, R7, R10, 0x4 ;  /* 0x0000000a070a7211 */ /* 0x000fe200078e20ff */
[----:B0-----:R-:W-:-:S03]  /*48c0*/  VIADD R8, R8, 0x80 ;  /* 0x0000008008087836 */ /* 0x001fc60000000000 */
[----:B------:R-:W-:Y:S01]  /*48d0*/  ISETP.NE.AND P0, PT, R11, RZ, PT ;  /* 0x000000ff0b00720c */ /* 0x000fe20003f05270 */
[----:B-----5:R-:W-:-:S07]  /*48e0*/  DADD R12, R12, R18 ;  /* 0x000000000c0c7229 */ /* 0x020fce0000000012 */
[----:B------:R3:W-:Y:S05]  /*48f0*/  STG.E.64 desc[UR6][R24.64], R12 ;  /* 0x0000000c18007986 */ /* 0x0007ea000c101b06 */
[----:B------:R-:W-:Y:S05]  /*4900*/  @P0 BRA `(.L_x_260) ;  /* 0xfffffff800ac0947 */ /* 0x000fea000383ffff */
.L_x_259:
[----:B------:R-:W-:Y:S05]  /*4910*/  @!P1 EXIT ;  /* 0x000000000000994d */ /* 0x000fea0003800000 */
[----:B------:R-:W-:Y:S02]  /*4920*/  ISETP.GE.U32.AND P0, PT, R26, 0x8, PT ;  /* 0x000000081a00780c */ /* 0x000fe40003f06070 */
[----:B------:R-:W-:-:S04]  /*4930*/  LOP3.LUT R7, R0, 0x7, RZ, 0xc0, !PT ;  /* 0x0000000700077812 */ /* 0x000fc800078ec0ff */
[----:B------:R-:W-:-:S07]  /*4940*/  ISETP.NE.AND P1, PT, R7, RZ, PT ;  /* 0x000000ff0700720c */ /* 0x000fce0003f25270 */
[----:B------:R-:W-:Y:S06]  /*4950*/  @!P0 BRA `(.L_x_261) ;  /* 0x0000000000b48947 */ /* 0x000fec0003800000 */
[----:B0-----:R-:W3:Y:S08]  /*4960*/  LDC R5, c[0x0][0x398] ;  /* 0x0000e600ff057b82 */ /* 0x001ef00000000800 */
[----:B------:R-:W0:Y:S01]  /*4970*/  LDC.64 R10, c[0x0][0x380] ;  /* 0x0000e000ff0a7b82 */ /* 0x000e220000000a00 */
[----:B---3--:R-:W-:-:S04]  /*4980*/  IMAD R13, R2, R5, R3 ;  /* 0x00000005020d7224 */ /* 0x008fc800078e0203 */
[----:B0-----:R-:W-:-:S05]  /*4990*/  IMAD.WIDE R10, R13, 0x8, R10 ;  /* 0x000000080d0a7825 */ /* 0x001fca00078e020a */
[----:B------:R-:W2:Y:S01]  /*49a0*/  LDG.E.64 R12, desc[UR6][R10.64] ;  /* 0x000000060a0c7981 */ /* 0x000ea2000c1e1b00 */
[----:B------:R-:W-:-:S05]  /*49b0*/  IMAD R4, R2, 0x8, R9 ;  /* 0x0000000802047824 */ /* 0x000fca00078e0209 */
[----:B------:R-:W2:Y:S04]  /*49c0*/  LDS.64 R14, [R4] ;  /* 0x00000000040e7984 */ /* 0x000ea80000000a00 */
[----:B------:R-:W0:Y:S04]  /*49d0*/  LDS.64 R18, [R4+0x8] ;  /* 0x0000080004127984 */ /* 0x000e280000000a00 */
[----:B------:R-:W3:Y:S01]  /*49e0*/  LDS.64 R22, [R4+0x10] ;  /* 0x0000100004167984 */ /* 0x000ee20000000a00 */
[----:B--2---:R-:W-:Y:S01]  /*49f0*/  DADD R12, R12, R14 ;  /* 0x000000000c0c7229 */ /* 0x004fe2000000000e */
[----:B------:R-:W-:-:S06]  /*4a00*/  IMAD.WIDE R14, R5, 0x8, R10 ;  /* 0x00000008050e7825 */ /* 0x000fcc00078e020a */
[----:B------:R2:W-:Y:S04]  /*4a10*/  STG.E.64 desc[UR6][R10.64], R12 ;  /* 0x0000000c0a007986 */ /* 0x0005e8000c101b06 */
[----:B------:R-:W0:Y:S04]  /*4a20*/  LDG.E.64 R16, desc[UR6][R14.64] ;  /* 0x000000060e107981 */ /* 0x000e28000c1e1b00 */
[----:B------:R-:W4:Y:S01]  /*4a30*/  LDS.64 R12, [R4+0x18] ;  /* 0x00001800040c7984 */ /* 0x000f220000000a00 */
[----:B0-----:R-:W-:Y:S01]  /*4a40*/  DADD R16, R16, R18 ;  /* 0x0000000010107229 */ /* 0x001fe20000000012 */
[----:B------:R-:W-:-:S06]  /*4a50*/  IMAD.WIDE R18, R5, 0x8, R14 ;  /* 0x0000000805127825 */ /* 0x000fcc00078e020e */
[----:B------:R0:W-:Y:S04]  /*4a60*/  STG.E.64 desc[UR6][R14.64], R16 ;  /* 0x000000100e007986 */ /* 0x0001e8000c101b06 */
[----:B------:R-:W3:Y:S04]  /*4a70*/  LDG.E.64 R20, desc[UR6][R18.64] ;  /* 0x0000000612147981 */ /* 0x000ee8000c1e1b00 */
[----:B------:R-:W5:Y:S01]  /*4a80*/  LDS.64 R16, [R4+0x20] ;  /* 0x0000200004107984 */ /* 0x000f620000000a00 */
        /* <DEDUP_REMOVED lines=8> */
[----:B0-----:R-:W5:Y:S04]  /*4b10*/  LDG.E.64 R14, desc[UR6][R12.64] ;  /* 0x000000060c0e7981 */ /* 0x001f68000c1e1b00 */
[----:B------:R-:W0:Y:S01]  /*4b20*/  LDS.64 R22, [R4+0x30] ;  /* 0x0000300004167984 */ /* 0x000e220000000a00 */
[----:B-----5:R-:W-:Y:S01]  /*4b30*/  DADD R14, R14, R16 ;  /* 0x000000000e0e7229 */ /* 0x020fe20000000010 */
[----:B------:R-:W-:-:S06]  /*4b40*/  IMAD.WIDE R16, R5, 0x8, R12 ;  /* 0x0000000805107825 */ /* 0x000fcc00078e020c */
[----:B------:R5:W-:Y:S04]  /*4b50*/  STG.E.64 desc[UR6][R12.64], R14 ;  /* 0x0000000e0c007986 */ /* 0x000be8000c101b06 */
[----:B---3--:R-:W2:Y:S04]  /*4b60*/  LDG.E.64 R18, desc[UR6][R16.64] ;  /* 0x0000000610127981 */ /* 0x008ea8000c1e1b00 */
[----:B------:R-:W3:Y:S01]  /*4b70*/  LDS.64 R14, [R4+0x38] ;  /* 0x00003800040e7984 */ /* 0x000ee20000000a00 */
[----:B--2---:R-:W-:Y:S01]  /*4b80*/  DADD R18, R18, R20 ;  /* 0x0000000012127229 */ /* 0x004fe20000000014 */
[----:B------:R-:W-:-:S06]  /*4b90*/  IMAD.WIDE R20, R5, 0x8, R16 ;  /* 0x0000000805147825 */ /* 0x000fcc00078e0210 */
[----:B------:R2:W-:Y:S04]  /*4ba0*/  STG.E.64 desc[UR6][R16.64], R18 ;  /* 0x0000001210007986 */ /* 0x0005e8000c101b06 */
[----:B----4-:R-:W0:Y:S02]  /*4bb0*/  LDG.E.64 R10, desc[UR6][R20.64] ;  /* 0x00000006140a7981 */ /* 0x010e24000c1e1b00 */
[----:B0-----:R-:W-:Y:S01]  /*4bc0*/  DADD R10, R10, R22 ;  /* 0x000000000a0a7229 */ /* 0x001fe20000000016 */
[----:B------:R-:W-:-:S06]  /*4bd0*/  IMAD.WIDE R22, R5, 0x8, R20 ;  /* 0x0000000805167825 */ /* 0x000fcc00078e0214 */
[----:B------:R2:W-:Y:S04]  /*4be0*/  STG.E.64 desc[UR6][R20.64], R10 ;  /* 0x0000000a14007986 */ /* 0x0005e8000c101b06 */
[----:B-----5:R-:W3:Y:S01]  /*4bf0*/  LDG.E.64 R12, desc[UR6][R22.64] ;  /* 0x00000006160c7981 */ /* 0x020ee2000c1e1b00 */
[----:B------:R-:W-:Y:S01]  /*4c00*/  IADD3 R2, PT, PT, R2, 0x8, RZ ;  /* 0x0000000802027810 */ /* 0x000fe20007ffe0ff */
[----:B---3--:R-:W-:-:S07]  /*4c10*/  DADD R12, R12, R14 ;  /* 0x000000000c0c7229 */ /* 0x008fce000000000e */
[----:B------:R2:W-:Y:S04]  /*4c20*/  STG.E.64 desc[UR6][R22.64], R12 ;  /* 0x0000000c16007986 */ /* 0x0005e8000c101b06 */
.L_x_261:
[----:B------:R-:W-:Y:S05]  /*4c30*/  @!P1 EXIT ;  /* 0x000000000000994d */ /* 0x000fea0003800000 */
[----:B------:R-:W-:Y:S02]  /*4c40*/  ISETP.GE.U32.AND P0, PT, R7, 0x4, PT ;  /* 0x000000040700780c */ /* 0x000fe40003f06070 */
[----:B------:R-:W-:-:S04]  /*4c50*/  LOP3.LUT R4, R0, 0x3, RZ, 0xc0, !PT ;  /* 0x0000000300047812 */ /* 0x000fc800078ec0ff */
[----:B------:R-:W-:-:S07]  /*4c60*/  ISETP.NE.AND P1, PT, R4, RZ, PT ;  /* 0x000000ff0400720c */ /* 0x000fce0003f25270 */
[----:B------:R-:W-:Y:S06]  /*4c70*/  @!P0 BRA `(.L_x_262) ;  /* 0x0000000000648947 */ /* 0x000fec0003800000 */
[----:B0-----:R-:W3:Y:S08]  /*4c80*/  LDC R5, c[0x0][0x398] ;  /* 0x0000e600ff057b82 */ /* 0x001ef00000000800 */
[----:B--2---:R-:W0:Y:S01]  /*4c90*/  LDC.64 R10, c[0x0][0x380] ;  /* 0x0000e000ff0a7b82 */ /* 0x004e220000000a00 */
[----:B---3--:R-:W-:-:S04]  /*4ca0*/  IMAD R15, R2, R5, R3 ;  /* 0x00000005020f7224 */ /* 0x008fc800078e0203 */
[----:B0-----:R-:W-:-:S05]  /*4cb0*/  IMAD.WIDE R14, R15, 0x8, R10 ;  /* 0x000000080f0e7825 */ /* 0x001fca00078e020a */
[----:B------:R-:W2:Y:S01]  /*4cc0*/  LDG.E.64 R10, desc[UR6][R14.64] ;  /* 0x000000060e0a7981 */ /* 0x000ea2000c1e1b00 */
[----:B------:R-:W-:Y:S02]  /*4cd0*/  IMAD R7, R2, 0x8, R9 ;  /* 0x0000000802077824 */ /* 0x000fe400078e0209 */
[----:B------:R-:W-:-:S03]  /*4ce0*/  IMAD.WIDE R16, R5, 0x8, R14 ;  /* 0x0000000805107825 */ /* 0x000fc600078e020e */
[----:B------:R-:W2:Y:S04]  /*4cf0*/  LDS.64 R8, [R7] ;  /* 0x0000000007087984 */ /* 0x000ea80000000a00 */
[----:B------:R-:W0:Y:S04]  /*4d00*/  LDS.64 R12, [R7+0x8] ;  /* 0x00000800070c7984 */ /* 0x000e280000000a00 */
[----:B------:R-:W3:Y:S01]  /*4d10*/  LDS.64 R20, [R7+0x10] ;  /* 0x0000100007147984 */ /* 0x000ee20000000a00 */
[----:B--2---:R-:W-:-:S07]  /*4d20*/  DADD R10, R8, R10 ;  /* 0x00000000080a7229 */ /* 0x004fce000000000a */
[----:B------:R2:W-:Y:S04]  /*4d30*/  STG.E.64 desc[UR6][R14.64], R10 ;  /* 0x0000000a0e007986 */ /* 0x0005e8000c101b06 */
[----:B------:R-:W0:Y:S01]  /*4d40*/  LDG.E.64 R8, desc[UR6][R16.64] ;  /* 0x0000000610087981 */ /* 0x000e22000c1e1b00 */
[----:B------:R-:W-:-:S03]  /*4d50*/  IMAD.WIDE R18, R5, 0x8, R16 ;  /* 0x0000000805127825 */ /* 0x000fc600078e0210 */
[----:B------:R-:W4:Y:S01]  /*4d60*/  LDS.64 R14, [R7+0x18] ;  /* 0x00001800070e7984 */ /* 0x000f220000000a00 */
[----:B0-----:R-:W-:-:S07]  /*4d70*/  DADD R8, R12, R8 ;  /* 0x000000000c087229 */ /* 0x001fce0000000008 */
[----:B------:R0:W-:Y:S04]  /*4d80*/  STG.E.64 desc[UR6][R16.64], R8 ;  /* 0x0000000810007986 */ /* 0x0001e8000c101b06 */
[----:B------:R-:W3:Y:S02]  /*4d90*/  LDG.E.64 R12, desc[UR6][R18.64] ;  /* 0x00000006120c7981 */ /* 0x000ee4000c1e1b00 */
[----:B---3--:R-:W-:Y:S01]  /*4da0*/  DADD R12, R20, R12 ;  /* 0x00000000140c7229 */ /* 0x008fe2000000000c */
[----:B------:R-:W-:-:S06]  /*4db0*/  IMAD.WIDE R20, R5, 0x8, R18 ;  /* 0x0000000805147825 */ /* 0x000fcc00078e0212 */
[----:B------:R0:W-:Y:S04]  /*4dc0*/  STG.E.64 desc[UR6][R18.64], R12 ;  /* 0x0000000c12007986 */ /* 0x0001e8000c101b06 */
[----:B--2---:R-:W4:Y:S01]  /*4dd0*/  LDG.E.64 R10, desc[UR6][R20.64] ;  /* 0x00000006140a7981 */ /* 0x004f22000c1e1b00 */
[----:B------:R-:W-:Y:S01]  /*4de0*/  VIADD R2, R2, 0x4 ;  /* 0x0000000402027836 */ /* 0x000fe20000000000 */
[----:B----4-:R-:W-:-:S07]  /*4df0*/  DADD R10, R14, R10 ;  /* 0x000000000e0a7229 */ /* 0x010fce000000000a */
[----:B------:R0:W-:Y:S04]  /*4e00*/  STG.E.64 desc[UR6][R20.64], R10 ;  /* 0x0000000a14007986 */ /* 0x0001e8000c101b06 */
.L_x_262:
[----:B------:R-:W-:Y:S05]  /*4e10*/  @!P1 EXIT ;  /* 0x000000000000994d */ /* 0x000fea0003800000 */
[----:B------:R-:W4:Y:S01]  /*4e20*/  S2UR UR5, SR_CgaCtaId ;  /* 0x00000000000579c3 */ /* 0x000f220000008800 */
[----:B------:R-:W5:Y:S01]  /*4e30*/  LDCU UR8, c[0x0][0x398] ;  /* 0x00007300ff0877ac */ /* 0x000f620008000800 */
[----:B------:R-:W-:Y:S01]  /*4e40*/  MOV R7, 0x28 ;  /* 0x0000002800077802 */ /* 0x000fe20000000f00 */
[----:B0-----:R-:W-:Y:S01]  /*4e50*/  IMAD.SHL.U32 R5, R2, 0x8, RZ ;  /* 0x0000000802057824 */ /* 0x001fe200078e00ff */
[----:B------:R-:W-:Y:S01]  /*4e60*/  UMOV UR4, 0x400 ;  /* 0x0000040000047882 */ /* 0x000fe20000000000 */
[----:B--2---:R-:W-:-:S03]  /*4e70*/  IMAD.MOV R10, RZ, RZ, -R4 ;  /* 0x000000ffff0a7224 */ /* 0x004fc600078e0a04 */
[----:B------:R-:W0:Y:S01]  /*4e80*/  LDC.64 R8, c[0x0][0x380] ;  /* 0x0000e000ff087b82 */ /* 0x000e220000000a00 */
[----:B------:R-:W-:-:S04]  /*4e90*/  IMAD R7, R6, R7, 0x20 ;  /* 0x0000002006077424 */ /* 0x000fc800078e0207 */
[----:B------:R-:W-:Y:S02]  /*4ea0*/  IMAD R5, R7, R0, R5 ;  /* 0x0000000007057224 */ /* 0x000fe400078e0205 */
[----:B-----5:R-:W-:Y:S01]  /*4eb0*/  IMAD R11, R2, UR8, R3 ;  /* 0x00000008020b7c24 */ /* 0x020fe2000f8e0203 */
[----:B----4-:R-:W-:-:S06]  /*4ec0*/  ULEA UR4, UR5, UR4, 0x18 ;  /* 0x0000000405047291 */ /* 0x010fcc000f8ec0ff */
[----:B------:R-:W-:-:S07]  /*4ed0*/  IADD3 R0, PT, PT, R5, UR4, RZ ;  /* 0x0000000405007c10 */ /* 0x000fce000fffe0ff */
.L_x_263:
[C---:B0-2---:R-:W-:Y:S01]  /*4ee0*/  IMAD.WIDE R2, R11.reuse, 0x8, R8 ;  /* 0x000000080b027825 */ /* 0x045fe200078e0208 */
[----:B------:R0:W2:Y:S04]  /*4ef0*/  LDS.64 R6, [R0] ;  /* 0x0000000000067984 */ /* 0x0000a80000000a00 */
[----:B------:R-:W2:Y:S01]  /*4f00*/  LDG.E.64 R4, desc[UR6][R2.64] ;  /* 0x0000000602047981 */ /* 0x000ea2000c1e1b00 */
[----:B------:R-:W-:Y:S02]  /*4f10*/  VIADD R10, R10, 0x1 ;  /* 0x000000010a0a7836 */ /* 0x000fe40000000000 */
[----:B------:R-:W-:Y:S01]  /*4f20*/  VIADD R11, R11, UR8 ;  /* 0x000000080b0b7c36 */ /* 0x000fe20008000000 */
[----:B0-----:R-:W-:Y:S02]  /*4f30*/  IADD3 R0, PT, PT, R0, 0x8, RZ ;  /* 0x0000000800007810 */ /* 0x001fe40007ffe0ff */
[----:B------:R-:W-:Y:S01]  /*4f40*/  ISETP.NE.AND P0, PT, R10, RZ, PT ;  /* 0x000000ff0a00720c */ /* 0x000fe20003f05270 */
[----:B--2---:R-:W-:-:S07]  /*4f50*/  DADD R4, R4, R6 ;  /* 0x0000000004047229 */ /* 0x004fce0000000006 */
[----:B------:R2:W-:Y:S05]  /*4f60*/  STG.E.64 desc[UR6][R2.64], R4 ;  /* 0x0000000402007986 */ /* 0x0005ea000c101b06 */
[----:B------:R-:W-:Y:S05]  /*4f70*/  @P0 BRA `(.L_x_263) ;  /* 0xfffffffc00d80947 */ /* 0x000fea000383ffff */
[----:B------:R-:W-:Y:S05]  /*4f80*/  EXIT ;  /* 0x000000000000794d */ /* 0x000fea0003800000 */
        .weak           $__internal_0_$__cuda_sm20_div_rn_f64_full
        .type           $__internal_0_$__cuda_sm20_div_rn_f64_full,@function
        .size           $__internal_0_$__cuda_sm20_div_rn_f64_full,(.L_x_413 - $__internal_0_$__cuda_sm20_div_rn_f64_full)
$__internal_0_$__cuda_sm20_div_rn_f64_full:
[C---:B------:R-:W-:Y:S01]  /*4f90*/  FSETP.GEU.AND P0, PT, |R19|.reuse, 1.469367938527859385e-39, PT ;  /* 0x001000001300780b */ /* 0x040fe20003f0e200 */
[----:B------:R-:W-:Y:S01]  /*4fa0*/  IMAD.MOV.U32 R14, RZ, RZ, 0x1 ;  /* 0x00000001ff0e7424 */ /* 0x000fe200078e00ff */
[----:B------:R-:W-:Y:S01]  /*4fb0*/  LOP3.LUT R16, R19, 0x800fffff, RZ, 0xc0, !PT ;  /* 0x800fffff13107812 */ /* 0x000fe200078ec0ff */
[----:B------:R-:W-:Y:S01]  /*4fc0*/  BSSY.RECONVERGENT B0, `(.L_x_264) ;  /* 0x0000054000007945 */ /* 0x000fe20003800200 */
[C---:B------:R-:W-:Y:S02]  /*4fd0*/  FSETP.GEU.AND P3, PT, |R21|.reuse, 1.469367938527859385e-39, PT ;  /* 0x001000001500780b */ /* 0x040fe40003f6e200 */
[----:B------:R-:W-:Y:S01]  /*4fe0*/  LOP3.LUT R17, R16, 0x3ff00000, RZ, 0xfc, !PT ;  /* 0x3ff0000010117812 */ /* 0x000fe200078efcff */
[----:B------:R-:W-:Y:S01]  /*4ff0*/  IMAD.MOV.U32 R16, RZ, RZ, R18 ;  /* 0x000000ffff107224 */ /* 0x000fe200078e0012 */
[----:B------:R-:W-:Y:S02]  /*5000*/  LOP3.LUT R10, R21, 0x7ff00000, RZ, 0xc0, !PT ;  /* 0x7ff00000150a7812 */ /* 0x000fe400078ec0ff */
[----:B------:R-:W-:-:S03]  /*5010*/  LOP3.LUT R7, R19, 0x7ff00000, RZ, 0xc0, !PT ;  /* 0x7ff0000013077812 */ /* 0x000fc600078ec0ff */
[----:B------:R-:W-:Y:S01]  /*5020*/  @!P0 DMUL R16, R18, 8.98846567431157953865e+307 ;  /* 0x7fe0000012108828 */ /* 0x000fe20000000000 */
[----:B------:R-:W-:-:S03]  /*5030*/  ISETP.GE.U32.AND P2, PT, R10, R7, PT ;  /* 0x000000070a00720c */ /* 0x000fc60003f46070 */
[----:B------:R-:W-:Y:S01]  /*5040*/  @!P3 LOP3.LUT R5, R19, 0x7ff00000, RZ, 0xc0, !PT ;  /* 0x7ff000001305b812 */ /* 0x000fe200078ec0ff */
[----:B------:R-:W-:Y:S01]  /*5050*/  @!P3 IMAD.MOV.U32 R30, RZ, RZ, RZ ;  /* 0x000000ffff1eb224 */ /* 0x000fe200078e00ff */
[----:B------:R-:W0:Y:S02]  /*5060*/  MUFU.RCP64H R15, R17 ;  /* 0x00000011000f7308 */ /* 0x000e240000001800 */
[----:B------:R-:W-:Y:S02]  /*5070*/  @!P3 ISETP.GE.U32.AND P4, PT, R10, R5, PT ;  /* 0x000000050a00b20c */ /* 0x000fe40003f86070 */
[----:B------:R-:W-:Y:S02]  /*5080*/  MOV R5, 0x1ca00000 ;  /* 0x1ca0000000057802 */ /* 0x000fe40000000f00 */
[----:B------:R-:W-:Y:S02]  /*5090*/  @!P0 LOP3.LUT R7, R17, 0x7ff00000, RZ, 0xc0, !PT ;  /* 0x7ff0000011078812 */ /* 0x000fe400078ec0ff */
[----:B------:R-:W-:Y:S01]  /*50a0*/  @!P3 SEL R29, R5, 0x63400000, !P4 ;  /* 0x63400000051db807 */ /* 0x000fe20006000000 */
[----:B0-----:R-:W-:-:S08]  /*50b0*/  DFMA R22, R14, -R16, 1 ;  /* 0x3ff000000e16742b */ /* 0x001fd00000000810 */
[----:B------:R-:W-:-:S08]  /*50c0*/  DFMA R22, R22, R22, R22 ;  /* 0x000000161616722b */ /* 0x000fd00000000016 */
[----:B------:R-:W-:Y:S01]  /*50d0*/  DFMA R22, R14, R22, R14 ;  /* 0x000000160e16722b */ /* 0x000fe2000000000e */
[--C-:B------:R-:W-:Y:S02]  /*50e0*/  @!P3 LOP3.LUT R14, R29, 0x80000000, R21.reuse, 0xf8, !PT ;  /* 0x800000001d0eb812 */ /* 0x100fe400078ef815 */
[----:B------:R-:W-:Y:S02]  /*50f0*/  SEL R15, R5, 0x63400000, !P2 ;  /* 0x63400000050f7807 */ /* 0x000fe40005000000 */
[----:B------:R-:W-:Y:S01]  /*5100*/  @!P3 LOP3.LUT R31, R14, 0x100000, RZ, 0xfc, !PT ;  /* 0x001000000e1fb812 */ /* 0x000fe200078efcff */
[----:B------:R-:W-:Y:S02]  /*5110*/  IMAD.MOV.U32 R14, RZ, RZ, R20 ;  /* 0x000000ffff0e7224 */ /* 0x000fe400078e0014 */
[----:B------:R-:W-:Y:S01]  /*5120*/  DFMA R32, R22, -R16, 1 ;  /* 0x3ff000001620742b */ /* 0x000fe20000000810 */
[----:B------:R-:W-:-:S06]  /*5130*/  LOP3.LUT R15, R15, 0x800fffff, R21, 0xf8, !PT ;  /* 0x800fffff0f0f7812 */ /* 0x000fcc00078ef815 */
[----:B------:R-:W-:Y:S02]  /*5140*/  @!P3 DFMA R14, R14, 2, -R30 ;  /* 0x400000000e0eb82b */ /* 0x000fe4000000081e */
[----:B------:R-:W-:-:S08]  /*5150*/  DFMA R32, R22, R32, R22 ;  /* 0x000000201620722b */ /* 0x000fd00000000016 */
[----:B------:R-:W-:Y:S01]  /*5160*/  DMUL R30, R32, R14 ;  /* 0x0000000e201e7228 */ /* 0x000fe20000000000 */
[----:B------:R-:W-:-:S04]  /*5170*/  @!P3 LOP3.LUT R10, R15, 0x7ff00000, RZ, 0xc0, !PT ;  /* 0x7ff000000f0ab812 */ /* 0x000fc800078ec0ff */
[----:B------:R-:W-:-:S03]  /*5180*/  IADD3 R29, PT, PT, R10, -0x1, RZ ;  /* 0xffffffff0a1d7810 */ /* 0x000fc60007ffe0ff */
[----:B------:R-:W-:Y:S01]  /*5190*/  DFMA R22, R30, -R16, R14 ;  /* 0x800000101e16722b */ /* 0x000fe2000000000e */
[----:B------:R-:W-:-:S07]  /*51a0*/  ISETP.GT.U32.AND P0, PT, R29, 0x7feffffe, PT ;  /* 0x7feffffe1d00780c */ /* 0x000fce0003f04070 */
[----:B------:R-:W-:Y:S01]  /*51b0*/  DFMA R22, R32, R22, R30 ;  /* 0x000000162016722b */ /* 0x000fe2000000001e */
[----:B------:R-:W-:-:S05]  /*51c0*/  VIADD R30, R7, 0xffffffff ;  /* 0xffffffff071e7836 */ /* 0x000fca0000000000 */
[----:B------:R-:W-:-:S13]  /*51d0*/  ISETP.GT.U32.OR P0, PT, R30, 0x7feffffe, P0 ;  /* 0x7feffffe1e00780c */ /* 0x000fda0000704470 */
[----:B------:R-:W-:Y:S05]  /*51e0*/  @P0 BRA `(.L_x_265) ;  /* 0x0000000000700947 */ /* 0x000fea0003800000 */
[----:B------:R-:W-:Y:S02]  /*51f0*/  LOP3.LUT R20, R21, 0x7ff00000, RZ, 0xc0, !PT ;  /* 0x7ff0000015147812 */ /* 0x000fe400078ec0ff */
[----:B------:R-:W-:-:S04]  /*5200*/  LOP3.LUT R7, R19, 0x7ff00000, RZ, 0xc0, !PT ;  /* 0x7ff0000013077812 */ /* 0x000fc800078ec0ff */
[CC--:B------:R-:W-:Y:S02]  /*5210*/  VIADDMNMX R10, R20.reuse, -R7.reuse, 0xb9600000, !PT ;  /* 0xb9600000140a7446 */ /* 0x0c0fe40007800907 */
[----:B------:R-:W-:Y:S01]  /*5220*/  ISETP.GE.U32.AND P0, PT, R20, R7, PT ;  /* 0x000000071400720c */ /* 0x000fe20003f06070 */
[----:B------:R-:W-:Y:S01]  /*5230*/  IMAD.MOV.U32 R20, RZ, RZ, RZ ;  /* 0x000000ffff147224 */ /* 0x000fe200078e00ff */
[----:B------:R-:W-:Y:S02]  /*5240*/  VIMNMX R10, PT, PT, R10, 0x46a00000, PT ;  /* 0x46a000000a0a7848 */ /* 0x000fe40003fe0100 */
[----:B------:R-:W-:-:S05]  /*5250*/  SEL R5, R5, 0x63400000, !P0 ;  /* 0x6340000005057807 */ /* 0x000fca0004000000 */
[----:B------:R-:W-:-:S05]  /*5260*/  IMAD.IADD R5, R10, 0x1, -R5 ;  /* 0x000000010a057824 */ /* 0x000fca00078e0a05 */
[----:B------:R-:W-:-:S06]  /*5270*/  IADD3 R21, PT, PT, R5, 0x7fe00000, RZ ;  /* 0x7fe0000005157810 */ /* 0x000fcc0007ffe0ff */
[----:B------:R-:W-:-:S10]  /*5280*/  DMUL R30, R22, R20 ;  /* 0x00000014161e7228 */ /* 0x000fd40000000000 */
[----:B------:R-:W-:-:S13]  /*5290*/  FSETP.GTU.AND P0, PT, |R31|, 1.469367938527859385e-39, PT ;  /* 0x001000001f00780b */ /* 0x000fda0003f0c200 */
[----:B------:R-:W-:Y:S05]  /*52a0*/  @P0 BRA `(.L_x_266) ;  /* 0x0000000000940947 */ /* 0x000fea0003800000 */
[----:B------:R-:W-:Y:S01]  /*52b0*/  DFMA R14, R22, -R16, R14 ;  /* 0x80000010160e722b */ /* 0x000fe2000000000e */
[----:B------:R-:W-:-:S09]  /*52c0*/  IMAD.MOV.U32 R20, RZ, RZ, RZ ;  /* 0x000000ffff147224 */ /* 0x000fd200078e00ff */
[C---:B------:R-:W-:Y:S02]  /*52d0*/  FSETP.NEU.AND P0, PT, R15.reuse, RZ, PT ;  /* 0x000000ff0f00720b */ /* 0x040fe40003f0d000 */
[----:B------:R-:W-:-:S04]  /*52e0*/  LOP3.LUT R18, R15, 0x80000000, R19, 0x48, !PT ;  /* 0x800000000f127812 */ /* 0x000fc800078e4813 */
[----:B------:R-:W-:-:S07]  /*52f0*/  LOP3.LUT R21, R18, R21, RZ, 0xfc, !PT ;  /* 0x0000001512157212 */ /* 0x000fce00078efcff */
[----:B------:R-:W-:Y:S05]  /*5300*/  @!P0 BRA `(.L_x_266) ;  /* 0x00000000007c8947 */ /* 0x000fea0003800000 */
[C---:B------:R-:W-:Y:S01]  /*5310*/  IADD3 R15, PT, PT, -R5.reuse, RZ, RZ ;  /* 0x000000ff050f7210 */ /* 0x040fe20007ffe1ff */
[----:B------:R-:W-:Y:S01]  /*5320*/  IMAD.MOV.U32 R14, RZ, RZ, RZ ;  /* 0x000000ffff0e7224 */ /* 0x000fe200078e00ff */
[----:B------:R-:W-:-:S05]  /*5330*/  IADD3 R5, PT, PT, -R5, -0x43300000, RZ ;  /* 0xbcd0000005057810 */ /* 0x000fca0007ffe1ff */
[----:B------:R-:W-:Y:S02]  /*5340*/  DFMA R14, R30, -R14, R22 ;  /* 0x8000000e1e0e722b */ /* 0x000fe40000000016 */
[----:B------:R-:W-:-:S08]  /*5350*/  DMUL.RP R22, R22, R20 ;  /* 0x0000001416167228 */ /* 0x000fd00000008000 */
[----:B------:R-:W-:Y:S02]  /*5360*/  FSETP.NEU.AND P0, PT, |R15|, R5, PT ;  /* 0x000000050f00720b */ /* 0x000fe40003f0d200 */
[----:B------:R-:W-:Y:S02]  /*5370*/  LOP3.LUT R5, R23, R18, RZ, 0x3c, !PT ;  /* 0x0000001217057212 */ /* 0x000fe400078e3cff */
[----:B------:R-:W-:Y:S02]  /*5380*/  FSEL R30, R22, R30, !P0 ;  /* 0x0000001e161e7208 */ /* 0x000fe40004000000 */
[----:B------:R-:W-:Y:S01]  /*5390*/  FSEL R31, R5, R31, !P0 ;  /* 0x0000001f051f7208 */ /* 0x000fe20004000000 */
[----:B------:R-:W-:Y:S06]  /*53a0*/  BRA `(.L_x_266) ;  /* 0x0000000000547947 */ /* 0x000fec0003800000 */
.L_x_265:
[----:B------:R-:W-:-:S14]  /*53b0*/  DSETP.NAN.AND P0, PT, R20, R20, PT ;  /* 0x000000141400722a */ /* 0x000fdc0003f08000 */
[----:B------:R-:W-:Y:S05]  /*53c0*/  @P0 BRA `(.L_x_267) ;  /* 0x0000000000440947 */ /* 0x000fea0003800000 */
[----:B------:R-:W-:-:S14]  /*53d0*/  DSETP.NAN.AND P0, PT, R18, R18, PT ;  /* 0x000000121200722a */ /* 0x000fdc0003f08000 */
[----:B------:R-:W-:Y:S05]  /*53e0*/  @P0 BRA `(.L_x_268) ;  /* 0x0000000000300947 */ /* 0x000fea0003800000 */
[----:B------:R-:W-:Y:S01]  /*53f0*/  ISETP.NE.AND P0, PT, R10, R7, PT ;  /* 0x000000070a00720c */ /* 0x000fe20003f05270 */
[----:B------:R-:W-:Y:S01]  /*5400*/  IMAD.MOV.U32 R30, RZ, RZ, 0x0 ;  /* 0x00000000ff1e7424 */ /* 0x000fe200078e00ff */
[----:B------:R-:W-:-:S11]  /*5410*/  MOV R31, 0xfff80000 ;  /* 0xfff80000001f7802 */ /* 0x000fd60000000f00 */
[----:B------:R-:W-:Y:S05]  /*5420*/  @!P0 BRA `(.L_x_266) ;  /* 0x0000000000348947 */ /* 0x000fea0003800000 */
[----:B------:R-:W-:Y:S02]  /*5430*/  ISETP.NE.AND P0, PT, R10, 0x7ff00000, PT ;  /* 0x7ff000000a00780c */ /* 0x000fe40003f05270 */
[----:B------:R-:W-:Y:S02]  /*5440*/  LOP3.LUT R31, R21, 0x80000000, R19, 0x48, !PT ;  /* 0x80000000151f7812 */ /* 0x000fe400078e4813 */
[----:B------:R-:W-:-:S13]  /*5450*/  ISETP.EQ.OR P0, PT, R7, RZ, !P0 ;  /* 0x000000ff0700720c */ /* 0x000fda0004702670 */
[----:B------:R-:W-:Y:S01]  /*5460*/  @P0 LOP3.LUT R5, R31, 0x7ff00000, RZ, 0xfc, !PT ;  /* 0x7ff000001f050812 */ /* 0x000fe200078efcff */
[----:B------:R-:W-:Y:S02]  /*5470*/  @!P0 IMAD.MOV.U32 R30, RZ, RZ, RZ ;  /* 0x000000ffff1e8224 */ /* 0x000fe400078e00ff */
[----:B------:R-:W-:Y:S01]  /*5480*/  @P0 IMAD.MOV.U32 R30, RZ, RZ, RZ ;  /* 0x000000ffff1e0224 */ /* 0x000fe200078e00ff */
[----:B------:R-:W-:Y:S01]  /*5490*/  @P0 MOV R31, R5 ;  /* 0x00000005001f0202 */ /* 0x000fe20000000f00 */
[----:B------:R-:W-:Y:S06]  /*54a0*/  BRA `(.L_x_266) ;  /* 0x0000000000147947 */ /* 0x000fec0003800000 */
.L_x_268:
[----:B------:R-:W-:Y:S01]  /*54b0*/  LOP3.LUT R31, R19, 0x80000, RZ, 0xfc, !PT ;  /* 0x00080000131f7812 */ /* 0x000fe200078efcff */
[----:B------:R-:W-:Y:S01]  /*54c0*/  IMAD.MOV.U32 R30, RZ, RZ, R18 ;  /* 0x000000ffff1e7224 */ /* 0x000fe200078e0012 */
[----:B------:R-:W-:Y:S06]  /*54d0*/  BRA `(.L_x_266) ;  /* 0x0000000000087947 */ /* 0x000fec0003800000 */
.L_x_267:
[----:B------:R-:W-:Y:S01]  /*54e0*/  LOP3.LUT R31, R21, 0x80000, RZ, 0xfc, !PT ;  /* 0x00080000151f7812 */ /* 0x000fe200078efcff */
[----:B------:R-:W-:-:S07]  /*54f0*/  IMAD.MOV.U32 R30, RZ, RZ, R20 ;  /* 0x000000ffff1e7224 */ /* 0x000fce00078e0014 */
.L_x_266:
[----:B------:R-:W-:Y:S05]  /*5500*/  BSYNC.RECONVERGENT B0 ;  /* 0x0000000000007941 */ /* 0x000fea0003800200 */
.L_x_264:
[----:B------:R-:W-:Y:S01]  /*5510*/  MOV R14, R8 ;  /* 0x00000008000e7202 */ /* 0x000fe20000000f00 */
[----:B------:R-:W-:-:S04]  /*5520*/  IMAD.MOV.U32 R15, RZ, RZ, 0x0 ;  /* 0x00000000ff0f7424 */ /* 0x000fc800078e00ff */
[----:B------:R-:W-:Y:S05]  /*5530*/  RET.REL.NODEC R14 `(_Z5adi_yPdS_S_ii) ;  /* 0xffffffa80eb07950 */ /* 0x000fea0003c3ffff */
.L_x_269:
        /* <DEDUP_REMOVED lines=12> */
.L_x_413:


//--------------------- .text._Z5adi_xPdS_S_ii    --------------------------
	.section	.text._Z5adi_xPdS_S_ii,"ax",@progbits
	.align	128
        .global         _Z5adi_xPdS_S_ii
        .type           _Z5adi_xPdS_S_ii,@function
        .size           _Z5adi_xPdS_S_ii,(.L_x_414 - _Z5adi_xPdS_S_ii)
        .other          _Z5adi_xPdS_S_ii,@"STO_CUDA_ENTRY STV_DEFAULT"
_Z5adi_xPdS_S_ii:
.text._Z5adi_xPdS_S_ii:
[----:B------:R-:W-:Y:S01]  /*0000*/  LDC R1, c[0x0][0x37c] ;  /* 0x0000df00ff017b82 */ /* 0x000fe20000000800 */
[----:B------:R-:W0:Y:S07]  /*0010*/  S2R R7, SR_TID.X ;  /* 0x0000000000077919 */ /* 0x000e2e0000002100 */
[----:B------:R-:W0:Y:S01]  /*0020*/  S2UR UR4, SR_CTAID.X ;  /* 0x00000000000479c3 */ /* 0x000e220000002500 */
[----:B------:R-:W-:Y:S01]  /*0030*/  MOV R9, 0x400 ;  /* 0x0000040000097802 */ /* 0x000fe20000000f00 */
[----:B------:R-:W1:Y:S01]  /*0040*/  LDCU.64 UR8, c[0x0][0x358] ;  /* 0x00006b00ff0877ac */ /* 0x000e620008000a00 */
[----:B------:R-:W2:Y:S01]  /*0050*/  S2R R0, SR_CgaCtaId ;  /* 0x0000000000007919 */ /* 0x000ea20000008800 */
[----:B------:R-:W-:Y:S04]  /*0060*/  BSSY.RECONVERGENT B0, `(.L_x_270) ;  /* 0x000008a000007945 */ /* 0x000fe80003800200 */
[----:B------:R-:W0:Y:S08]  /*0070*/  LDC R2, c[0x0][0x360] ;  /* 0x0000d800ff027b82 */ /* 0x000e300000000800 */
[----:B------:R-:W3:Y:S01]  /*0080*/  LDC.64 R14, c[0x0][0x398] ;  /* 0x0000e600ff0e7b82 */ /* 0x000ee20000000a00 */
[----:B0-----:R-:W-:Y:S01]  /*0090*/  IMAD R2, R2, UR4, R7 ;  /* 0x0000000402027c24 */ /* 0x001fe2000f8e0207 */
[----:B--2---:R-:W-:-:S02]  /*00a0*/  LEA R9, R0, R9, 0x18 ;  /* 0x0000000900097211 */ /* 0x004fc400078ec0ff */
[----:B---3--:R-:W-:Y:S01]  /*00b0*/  ISETP.GE.AND P0, PT, R14, 0x1, PT ;  /* 0x000000010e00780c */ /* 0x008fe20003f06270 */
[----:B------:R-:W-:-:S03]  /*00c0*/  IMAD R0, R7, R14, RZ ;  /* 0x0000000e07007224 */ /* 0x000fc600078e02ff */
[----:B------:R-:W-:Y:S01]  /*00d0*/  ISETP.GE.OR P0, PT, R2, R15, !P0 ;  /* 0x0000000f0200720c */ /* 0x000fe20004706670 */
[----:B------:R-:W-:-:S04]  /*00e0*/  IMAD R11, R0, 0x28, R9 ;  /* 0x00000028000b7824 */ /* 0x000fc800078e0209 */
[----:B------:R-:W-:-:S04]  /*00f0*/  IMAD R5, R14, 0x8, R11 ;  /* 0x000000080e057824 */ /* 0x000fc800078e020b */
[----:B------:R-:W-:-:S04]  /*0100*/  IMAD R3, R14, 0x8, R5 ;  /* 0x000000080e037824 */ /* 0x000fc800078e0205 */
[----:B------:R-:W-:Y:S01]  /*0110*/  IMAD R0, R14, 0x8, R3 ;  /* 0x000000080e007824 */ /* 0x000fe200078e0203 */
[----:B-1----:R-:W-:Y:S06]  /*0120*/  @P0 BRA `(.L_x_271) ;  /* 0x0000000400f40947 */ /* 0x002fec0003800000 */
[----:B------:R-:W-:Y:S01]  /*0130*/  ISETP.GE.U32.AND P0, PT, R14, 0x4, PT ;  /* 0x000000040e00780c */ /* 0x000fe20003f06070 */
[----:B------:R-:W-:Y:S01]  /*0140*/  IMAD R6, R2, R14, RZ ;  /* 0x0000000e02067224 */ /* 0x000fe200078e02ff */
[----:B------:R-:W-:Y:S01]  /*0150*/  LOP3.LUT R4, R14, 0x3, RZ, 0xc0, !PT ;  /* 0x000000030e047812 */ /* 0x000fe200078ec0ff */
[----:B------:R-:W-:-:S03]  /*0160*/  IMAD.MOV.U32 R8, RZ, RZ, RZ ;  /* 0x000000ffff087224 */ /* 0x000fc600078e00ff */
[----:B------:R-:W-:-:S07]  /*0170*/  ISETP.NE.AND P1, PT, R4, RZ, PT ;  /* 0x000000ff0400720c */ /* 0x000fce0003f25270 */
[----:B------:R-:W-:Y:S06]  /*0180*/  @!P0 BRA `(.L_x_272) ;  /* 0x0000000400048947 */ /* 0x000fec0003800000 */
[----:B------:R-:W-:Y:S01]  /*0190*/  IMAD R12, R7, 0x28, RZ ;  /* 0x00000028070c7824 */ /* 0x000fe200078e02ff */
[----:B------:R-:W-:Y:S01]  /*01a0*/  LOP3.LUT R8, R14, 0x7ffffffc, RZ, 0xc0, !PT ;  /* 0x7ffffffc0e087812 */ /* 0x000fe200078ec0ff */
[----:B------:R-:W-:Y:S02]  /*01b0*/  IMAD R32, R6, 0x5, RZ ;  /* 0x0000000506207824 */ /* 0x000fe400078e02ff */
[C---:B------:R-:W-:Y:S01]  /*01c0*/  VIADD R13, R12.reuse, 0x18 ;  /* 0x000000180c0d7836 */ /* 0x040fe20000000000 */
[C---:B------:R-:W-:Y:S01]  /*01d0*/  IADD3 R16, PT, PT, R12.reuse, 0x8, RZ ;  /* 0x000000080c107810 */ /* 0x040fe20007ffe0ff */
[C---:B------:R-:W-:Y:S02]  /*01e0*/  VIADD R17, R12.reuse, 0x10 ;  /* 0x000000100c117836 */ /* 0x040fe40000000000 */
[-CC-:B------:R-:W-:Y:S02]  /*01f0*/  IMAD R13, R13, R14.reuse, R9.reuse ;  /* 0x0000000e0d0d7224 */ /* 0x180fe400078e0209 */
[----:B------:R-:W-:-:S02]  /*0200*/  IMAD R12, R12, R14, R9 ;  /* 0x0000000e0c0c7224 */ /* 0x000fc400078e0209 */
[-CC-:B------:R-:W-:Y:S01]  /*0210*/  IMAD R16, R16, R14.reuse, R9.reuse ;  /* 0x0000000e10107224 */ /* 0x180fe200078e0209 */
[----:B------:R-:W-:Y:S01]  /*0220*/  IADD3 R34, PT, PT, R13, 0x10, RZ ;  /* 0x000000100d227810 */ /* 0x000fe20007ffe0ff */
[----:B------:R-:W-:Y:S02]  /*0230*/  IMAD R17, R17, R14, R9 ;  /* 0x0000000e11117224 */ /* 0x000fe400078e0209 */
[----:B------:R-:W-:Y:S02]  /*0240*/  IMAD.MOV.U32 R10, RZ, RZ, R6 ;  /* 0x000000ffff0a7224 */ /* 0x000fe400078e0006 */
[----:B------:R-:W-:Y:S02]  /*0250*/  IMAD.MOV R36, RZ, RZ, -R8 ;  /* 0x000000ffff247224 */ /* 0x000fe400078e0a08 */
[----:B------:R-:W-:Y:S02]  /*0260*/  VIADD R33, R12, 0x10 ;  /* 0x000000100c217836 */ /* 0x000fe40000000000 */
[----:B------:R-:W-:-:S02]  /*0270*/  VIADD R35, R16, 0x10 ;  /* 0x0000001010237836 */ /* 0x000fc40000000000 */
[----:B------:R-:W-:-:S07]  /*0280*/  VIADD R37, R17, 0x10 ;  /* 0x0000001011257836 */ /* 0x000fce0000000000 */
.L_x_273:
[----:B------:R-:W0:Y:S08]  /*0290*/  LDC.64 R20, c[0x0][0x390] ;  /* 0x0000e400ff147b82 */ /* 0x000e300000000a00 */
[----:B------:R-:W1:Y:S01]  /*02a0*/  LDC.64 R26, c[0x0][0x388] ;  /* 0x0000e200ff1a7b82 */ /* 0x000e620000000a00 */
[----:B0-----:R-:W-:-:S05]  /*02b0*/  IMAD.WIDE R20, R10, 0x8, R20 ;  /* 0x000000080a147825 */ /* 0x001fca00078e0214 */
[----:B------:R-:W2:Y:S01]  /*02c0*/  LDG.E.64 R16, desc[UR8][R20.64] ;  /* 0x0000000814107981 */ /* 0x000ea2000c1e1b00 */
[----:B-1----:R-:W-:-:S05]  /*02d0*/  IMAD.WIDE R26, R32, 0x8, R26 ;  /* 0x00000008201a7825 */ /* 0x002fca00078e021a */
[----:B------:R-:W3:Y:S04]  /*02e0*/  LDG.E.64 R12, desc[UR8][R26.64+0x8] ;  /* 0x000008081a0c7981 */ /* 0x000ee8000c1e1b00 */
[----:B------:R-:W4:Y:S04]  /*02f0*/  LDG.E.64 R24, desc[UR8][R26.64] ;  /* 0x000000081a187981 */ /* 0x000f28000c1e1b00 */
[----:B------:R-:W5:Y:S04]  /*0300*/  LDG.E.64 R22, desc[UR8][R26.64+0x10] ;  /* 0x000010081a167981 */ /* 0x000f68000c1e1b00 */
[----:B------:R-:W5:Y:S04]  /*0310*/  LDG.E.64 R18, desc[UR8][R26.64+0x30] ;  /* 0x000030081a127981 */ /* 0x000f68000c1e1b00 */
[----:B------:R-:W5:Y:S04]  /*0320*/  LDG.E.64 R28, desc[UR8][R26.64+0x28] ;  /* 0x000028081a1c7981 */ /* 0x000f68000c1e1b00 */
[----:B------:R-:W5:Y:S01]  /*0330*/  LDG.E.64 R30, desc[UR8][R26.64+0x58] ;  /* 0x000058081a1e7981 */ /* 0x000f62000c1e1b00 */
[----:B--2---:R-:W-:-:S03]  /*0340*/  DADD R16, -RZ, -R16 ;  /* 0x00000000ff107229 */ /* 0x004fc60000000910 */
[----:B---3--:R0:W-:Y:S04]  /*0350*/  STS.64 [R33+-0x10], R12 ;  /* 0xfffff00c21007388 */ /* 0x0081e80000000a00 */
[----:B----4-:R1:W-:Y:S04]  /*0360*/  STS.64 [R35+-0x10], R24 ;  /* 0xfffff01823007388 */ /* 0x0103e80000000a00 */
[----:B0-----:R-:W2:Y:S04]  /*0370*/  LDG.E.64 R12, desc[UR8][R20.64+0x8] ;  /* 0x00000808140c7981 */ /* 0x001ea8000c1e1b00 */
[----:B-----5:R0:W-:Y:S04]  /*0380*/  STS.64 [R37+-0x10], R22 ;  /* 0xfffff01625007388 */ /* 0x0201e80000000a00 */
[----:B------:R3:W-:Y:S04]  /*0390*/  STS.64 [R34+-0x10], R16 ;  /* 0xfffff01022007388 */ /* 0x0007e80000000a00 */
[----:B-1----:R-:W4:Y:S04]  /*03a0*/  LDG.E.64 R24, desc[UR8][R26.64+0x50] ;  /* 0x000050081a187981 */ /* 0x002f28000c1e1b00 */
[----:B0-----:R-:W5:Y:S04]  /*03b0*/  LDG.E.64 R22, desc[UR8][R20.64+0x10] ;  /* 0x0000100814167981 */ /* 0x001f68000c1e1b00 */
[----:B---3--:R-:W3:Y:S04]  /*03c0*/  LDG.E.64 R16, desc[UR8][R26.64+0x38] ;  /* 0x000038081a107981 */ /* 0x008ee8000c1e1b00 */
[----:B------:R0:W-:Y:S04]  /*03d0*/  STS.64 [R33+-0x8], R18 ;  /* 0xfffff81221007388 */ /* 0x0001e80000000a00 */
[----:B------:R1:W-:Y:S04]  /*03e0*/  STS.64 [R35+-0x8], R28 ;  /* 0xfffff81c23007388 */ /* 0x0003e80000000a00 */
[----:B------:R-:W4:Y:S04]  /*03f0*/  LDG.E.64 R20, desc[UR8][R20.64+0x18] ;  /* 0x0000180814147981 */ /* 0x000f28000c1e1b00 */
[----:B0-----:R-:W4:Y:S04]  /*0400*/  LDG.E.64 R18, desc[UR8][R26.64+0x80] ;  /* 0x000080081a127981 */ /* 0x001f28000c1e1b00 */
[----:B-1----:R-:W4:Y:S01]  /*0410*/  LDG.E.64 R28, desc[UR8][R26.64+0x88] ;  /* 0x000088081a1c7981 */ /* 0x002f22000c1e1b00 */
[----:B--2---:R-:W-:-:S03]  /*0420*/  DADD R12, -RZ, -R12 ;  /* 0x00000000ff0c7229 */ /* 0x004fc6000000090c */
[----:B---3--:R0:W-:Y:S04]  /*0430*/  STS.64 [R37+-0x8], R16 ;  /* 0xfffff81025007388 */ /* 0x0081e80000000a00 */
[----:B------:R1:W-:Y:S04]  /*0440*/  STS.64 [R34+-0x8], R12 ;  /* 0xfffff80c22007388 */ /* 0x0003e80000000a00 */
[----:B0-----:R-:W2:Y:S04]  /*0450*/  LDG.E.64 R16, desc[UR8][R26.64+0x78] ;  /* 0x000078081a107981 */ /* 0x001ea8000c1e1b00 */
[----:B-1----:R-:W3:Y:S01]  /*0460*/  LDG.E.64 R12, desc[UR8][R26.64+0x60] ;  /* 0x000060081a0c7981 */ /* 0x002ee2000c1e1b00 */
[----:B------:R-:W-:Y:S01]  /*0470*/  VIADD R36, R36, 0x4 ;  /* 0x0000000424247836 */ /* 0x000fe20000000000 */
[----:B-----5:R-:W-:-:S04]  /*0480*/  DADD R22, -RZ, -R22 ;  /* 0x00000000ff167229 */ /* 0x020fc80000000916 */
[----:B------:R-:W-:Y:S01]  /*0490*/  ISETP.NE.AND P0, PT, R36, RZ, PT ;  /* 0x000000ff2400720c */ /* 0x000fe20003f05270 */
[----:B------:R-:W-:Y:S01]  /*04a0*/  STS.64 [R33], R30 ;  /* 0x0000001e21007388 */ /* 0x000fe20000000a00 */
[----:B----4-:R-:W-:-:S03]  /*04b0*/  DADD R20, -RZ, -R20 ;  /* 0x00000000ff147229 */ /* 0x010fc60000000914 */
[----:B------:R-:W-:Y:S01]  /*04c0*/  STS.64 [R35], R24 ;  /* 0x0000001823007388 */ /* 0x000fe20000000a00 */
[----:B------:R-:W-:Y:S01]  /*04d0*/  VIADD R32, R32, 0x14 ;  /* 0x0000001420207836 */ /* 0x000fe20000000000 */
[----:B------:R-:W-:Y:S02]  /*04e0*/  IADD3 R10, PT, PT, R10, 0x4, RZ ;  /* 0x000000040a0a7810 */ /* 0x000fe40007ffe0ff */
[----:B---3--:R-:W-:Y:S04]  /*04f0*/  STS.64 [R37], R12 ;  /* 0x0000000c25007388 */ /* 0x008fe80000000a00 */
[----:B------:R-:W-:Y:S04]  /*0500*/  STS.64 [R34], R22 ;  /* 0x0000001622007388 */ /* 0x000fe80000000a00 */
[----:B------:R0:W-:Y:S04]  /*0510*/  STS.64 [R33+0x8], R18 ;  /* 0x0000081221007388 */ /* 0x0001e80000000a00 */
[----:B--2---:R1:W-:Y:S04]  /*0520*/  STS.64 [R35+0x8], R16 ;  /* 0x0000081023007388 */ /* 0x0043e80000000a00 */
[----:B------:R2:W-:Y:S04]  /*0530*/  STS.64 [R37+0x8], R28 ;  /* 0x0000081c25007388 */ /* 0x0005e80000000a00 */
[----:B------:R3:W-:Y:S01]  /*0540*/  STS.64 [R34+0x8], R20 ;  /* 0x0000081422007388 */ /* 0x0007e20000000a00 */
[----:B0-----:R-:W-:-:S02]  /*0550*/  VIADD R33, R33, 0x20 ;  /* 0x0000002021217836 */ /* 0x001fc40000000000 */
[----:B-1----:R-:W-:Y:S02]  /*0560*/  VIADD R35, R35, 0x20 ;  /* 0x0000002023237836 */ /* 0x002fe40000000000 */
[----:B--2---:R-:W-:Y:S02]  /*0570*/  VIADD R37, R37, 0x20 ;  /* 0x0000002025257836 */ /* 0x004fe40000000000 */
[----:B---3--:R-:W-:Y:S01]  /*0580*/  VIADD R34, R34, 0x20 ;  /* 0x0000002022227836 */ /* 0x008fe20000000000 */
[----:B------:R-:W-:Y:S06]  /*0590*/  @P0 BRA `(.L_x_273) ;  /* 0xfffffffc003c0947 */ /* 0x000fec000383ffff */
.L_x_272:
[----:B------:R-:W-:Y:S05]  /*05a0*/  @!P1 BRA `(.L_x_271) ;  /* 0x0000000000d49947 */ /* 0x000fea0003800000 */
[----:B------:R-:W-:Y:S02]  /*05b0*/  ISETP.NE.AND P0, PT, R4, 0x1, PT ;  /* 0x000000010400780c */ /* 0x000fe40003f05270 */
[----:B------:R-:W-:-:S04]  /*05c0*/  LOP3.LUT R10, R14, 0x1, RZ, 0xc0, !PT ;  /* 0x000000010e0a7812 */ /* 0x000fc800078ec0ff */
[----:B------:R-:W-:-:S07]  /*05d0*/  ISETP.NE.U32.AND P1, PT, R10, 0x1, PT ;  /* 0x000000010a00780c */ /* 0x000fce0003f25070 */
[----:B------:R-:W-:Y:S06]  /*05e0*/  @!P0 BRA `(.L_x_274) ;  /* 0x0000000000748947 */ /* 0x000fec0003800000 */
[----:B------:R-:W0:Y:S01]  /*05f0*/  LDC.64 R32, c[0x0][0x390] ;  /* 0x0000e400ff207b82 */ /* 0x000e220000000a00 */
[----:B------:R-:W-:-:S05]  /*0600*/  IADD3 R13, PT, PT, R6, R8, RZ ;  /* 0x00000008060d7210 */ /* 0x000fca0007ffe0ff */
[C---:B------:R-:W-:Y:S02]  /*0610*/  IMAD R17, R13.reuse, 0x5, RZ ;  /* 0x000000050d117824 */ /* 0x040fe400078e02ff */
[----:B------:R-:W1:Y:S01]  /*0620*/  LDC.64 R30, c[0x0][0x388] ;  /* 0x0000e200ff1e7b82 */ /* 0x000e620000000a00 */
[----:B0-----:R-:W-:-:S05]  /*0630*/  IMAD.WIDE R32, R13, 0x8, R32 ;  /* 0x000000080d207825 */ /* 0x001fca00078e0220 */
[----:B------:R-:W2:Y:S01]  /*0640*/  LDG.E.64 R28, desc[UR8][R32.64] ;  /* 0x00000008201c7981 */ /* 0x000ea2000c1e1b00 */
[----:B-1----:R-:W-:-:S03]  /*0650*/  IMAD.WIDE R30, R17, 0x8, R30 ;  /* 0x00000008111e7825 */ /* 0x002fc600078e021e */
[----:B------:R-:W3:Y:S04]  /*0660*/  LDG.E.64 R20, desc[UR8][R32.64+0x8] ;  /* 0x0000080820147981 */ /* 0x000ee8000c1e1b00 */
[----:B------:R-:W4:Y:S04]  /*0670*/  LDG.E.64 R16, desc[UR8][R30.64+0x8] ;  /* 0x000008081e107981 */ /* 0x000f28000c1e1b00 */
[----:B------:R-:W5:Y:S04]  /*0680*/  LDG.E.64 R12, desc[UR8][R30.64] ;  /* 0x000000081e0c7981 */ /* 0x000f68000c1e1b00 */
[----:B------:R-:W5:Y:S04]  /*0690*/  LDG.E.64 R26, desc[UR8][R30.64+0x10] ;  /* 0x000010081e1a7981 */ /* 0x000f68000c1e1b00 */
[----:B------:R-:W5:Y:S04]  /*06a0*/  LDG.E.64 R24, desc[UR8][R30.64+0x30] ;  /* 0x000030081e187981 */ /* 0x000f68000c1e1b00 */
[----:B------:R-:W5:Y:S04]  /*06b0*/  LDG.E.64 R22, desc[UR8][R30.64+0x28] ;  /* 0x000028081e167981 */ /* 0x000f68000c1e1b00 */
[----:B------:R-:W5:Y:S01]  /*06c0*/  LDG.E.64 R18, desc[UR8][R30.64+0x38] ;  /* 0x000038081e127981 */ /* 0x000f62000c1e1b00 */
[----:B------:R-:W-:-:S02]  /*06d0*/  IMAD R35, R8, 0x8, R11 ;  /* 0x0000000808237824 */ /* 0x000fc400078e020b */
[C---:B------:R-:W-:Y:S02]  /*06e0*/  IMAD R37, R8.reuse, 0x8, R5 ;  /* 0x0000000808257824 */ /* 0x040fe400078e0205 */
        /* <DEDUP_REMOVED lines=13> */
.L_x_274:
[----:B------:R-:W-:Y:S05]  /*07c0*/  @P1 BRA `(.L_x_271) ;  /* 0x00000000004c1947 */ /* 0x000fea0003800000 */
[----:B0-----:R-:W0:Y:S01]  /*07d0*/  LDC.64 R22, c[0x0][0x390] ;  /* 0x0000e400ff167b82 */ /* 0x001e220000000a00 */
[----:B------:R-:W-:-:S07]  /*07e0*/  IMAD.IADD R13, R6, 0x1, R8 ;  /* 0x00000001060d7824 */ /* 0x000fce00078e0208 */
        /* <DEDUP_REMOVED lines=9> */
[C---:B------:R-:W-:Y:S01]  /*0880*/  IMAD R29, R8.reuse, 0x8, R5 ;  /* 0x00000008081d7824 */ /* 0x040fe200078e0205 */
[C---:B------:R-:W-:Y:S01]  /*0890*/  LEA R33, R8.reuse, R0, 0x3 ;  /* 0x0000000008217211 */ /* 0x040fe200078e18ff */
[----:B------:R-:W-:Y:S01]  /*08a0*/  IMAD R31, R8, 0x8, R3 ;  /* 0x00000008081f7824 */ /* 0x000fe200078e0203 */
[----:B--2---:R-:W-:Y:S01]  /*08b0*/  DADD R24, -RZ, -R22 ;  /* 0x00000000ff187229 */ /* 0x004fe20000000916 */
[----:B---3--:R1:W-:Y:S04]  /*08c0*/  STS.64 [R27], R16 ;  /* 0x000000101b007388 */ /* 0x0083e80000000a00 */
[----:B----4-:R1:W-:Y:S04]  /*08d0*/  STS.64 [R29], R12 ;  /* 0x0000000c1d007388 */ /* 0x0103e80000000a00 */
[----:B-----5:R1:W-:Y:S04]  /*08e0*/  STS.64 [R31], R20 ;  /* 0x000000141f007388 */ /* 0x0203e80000000a00 */
[----:B------:R1:W-:Y:S02]  /*08f0*/  STS.64 [R33], R24 ;  /* 0x0000001821007388 */ /* 0x0003e40000000a00 */
.L_x_271:
[----:B------:R-:W-:Y:S05]  /*0900*/  BSYNC.RECONVERGENT B0 ;  /* 0x0000000000007941 */ /* 0x000fea0003800200 */
.L_x_270:
[----:B------:R-:W-:Y:S01]  /*0910*/  BAR.SYNC.DEFER_BLOCKING 0x0 ;  /* 0x0000000000007b1d */ /* 0x000fe20000010000 */
[----:B------:R-:W-:-:S13]  /*0920*/  ISETP.GE.AND P0, PT, R2, R15, PT ;  /* 0x0000000f0200720c */ /* 0x000fda0003f06270 */
[----:B------:R-:W-:Y:S05]  /*0930*/  @P0 EXIT ;  /* 0x000000000000094d */ /* 0x000fea0003800000 */
[----:B------:R-:W-:-:S13]  /*0940*/  ISETP.GE.AND P0, PT, R14, 0x2, PT ;  /* 0x000000020e00780c */ /* 0x000fda0003f06270 */
[----:B------:R-:W-:Y:S05]  /*0950*/  @!P0 BRA `(.L_x_275) ;  /* 0x0000001c00448947 */ /* 0x000fea0003800000 */
[C---:B0-----:R-:W-:Y:S02]  /*0960*/  VIADD R4, R14.reuse, 0xfffffffe ;  /* 0xfffffffe0e047836 */ /* 0x041fe40000000000 */
[----:B------:R-:W-:Y:S02]  /*0970*/  VIADD R10, R14, 0xffffffff ;  /* 0xffffffff0e0a7836 */ /* 0x000fe40000000000 */
[----:B-1----:R-:W-:Y:S01]  /*0980*/  IMAD.MOV.U32 R24, RZ, RZ, 0x1 ;  /* 0x00000001ff187424 */ /* 0x002fe200078e00ff */
        /* <DEDUP_REMOVED lines=8> */
[C---:B------:R-:W-:Y:S02]  /*0a10*/  VIADD R13, R4.reuse, 0x10 ;  /* 0x00000010040d7836 */ /* 0x040fe40000000000 */
[-CC-:B------:R-:W-:Y:S02]  /*0a20*/  IMAD R4, R4, R14.reuse, R9.reuse ;  /* 0x0000000e04047224 */ /* 0x180fe400078e0209 */
[-CC-:B------:R-:W-:Y:S02]  /*0a30*/  IMAD R6, R6, R14.reuse, R9.reuse ;  /* 0x0000000e06067224 */ /* 0x180fe400078e0209 */
[-CC-:B------:R-:W-:Y:S02]  /*0a40*/  IMAD R8, R8, R14.reuse, R9.reuse ;  /* 0x0000000e08087224 */ /* 0x180fe400078e0209 */
[----:B------:R-:W-:Y:S01]  /*0a50*/  IMAD R9, R13, R14, R9 ;  /* 0x0000000e0d097224 */ /* 0x000fe200078e0209 */
[----:B------:R-:W-:Y:S01]  /*0a60*/  IADD3 R26, PT, PT, R6, 0x20, RZ ;  /* 0x00000020061a7810 */ /* 0x000fe20007ffe0ff */
[----:B------:R-:W-:-:S02]  /*0a70*/  IMAD.MOV.U32 R13, RZ, RZ, RZ ;  /* 0x000000ffff0d7224 */ /* 0x000fc400078e00ff */
[----:B------:R-:W-:Y:S02]  /*0a80*/  IMAD.MOV R24, RZ, RZ, -R24 ;  /* 0x000000ffff187224 */ /* 0x000fe400078e0a18 */
[----:B------:R-:W-:Y:S02]  /*0a90*/  VIADD R25, R4, 0x20 ;  /* 0x0000002004197836 */ /* 0x000fe40000000000 */
[----:B------:R-:W-:Y:S02]  /*0aa0*/  VIADD R27, R8, 0x20 ;  /* 0x00000020081b7836 */ /* 0x000fe40000000000 */
[----:B0-----:R-:W-:-:S07]  /*0ab0*/  VIADD R28, R9, 0x20 ;  /* 0x00000020091c7836 */ /* 0x001fce0000000000 */
.L_x_293:
        /* <DEDUP_REMOVED lines=18> */
[----:B-1----:R-:W-:Y:S05]  /*0be0*/  CALL.REL.NOINC `($__internal_1_$__cuda_sm20_div_rn_f64_full) ;  /* 0x0000004000787944 */ /* 0x002fea0003c00000 */
.L_x_278:
[----:B------:R-:W-:Y:S05]  /*0bf0*/  BSYNC.RECONVERGENT B1 ;  /* 0x0000000000017941 */ /* 0x000fea0003800200 */
.L_x_277:
        /* <DEDUP_REMOVED lines=25> */
[----:B------:R-:W-:Y:S05]  /*0d90*/  CALL.REL.NOINC `($__internal_1_$__cuda_sm20_div_rn_f64_full) ;  /* 0x00000040000c7944 */ /* 0x000fea0003c00000 */
.L_x_280:
[----:B------:R-:W-:Y:S05]  /*0da0*/  BSYNC.RECONVERGENT B1 ;  /* 0x0000000000017941 */ /* 0x000fea0003800200 */
.L_x_279:
        /* <DEDUP_REMOVED lines=26> */
.L_x_282:
[----:B------:R-:W-:Y:S05]  /*0f50*/  BSYNC.RECONVERGENT B1 ;  /* 0x0000000000017941 */ /* 0x000fea0003800200 */
.L_x_281:
        /* <DEDUP_REMOVED lines=26> */
.L_x_284:
[----:B------:R-:W-:Y:S05]  /*1100*/  BSYNC.RECONVERGENT B1 ;  /* 0x0000000000017941 */ /* 0x000fea0003800200 */
.L_x_283:
        /* <DEDUP_REMOVED lines=26> */
.L_x_286:
[----:B------:R-:W-:Y:S05]  /*12b0*/  BSYNC.RECONVERGENT B1 ;  /* 0x0000000000017941 */ /* 0x000fea0003800200 */
.L_x_285:
        /* <DEDUP_REMOVED lines=26> */
.L_x_288:
[----:B------:R-:W-:Y:S05]  /*1460*/  BSYNC.RECONVERGENT B1 ;  /* 0x0000000000017941 */ /* 0x000fea0003800200 */
.L_x_287:
        /* <DEDUP_REMOVED lines=26> */
.L_x_290:
[----:B------:R-:W-:Y:S05]  /*1610*/  BSYNC.RECONVERGENT B1 ;  /* 0x0000000000017941 */ /* 0x000fea0003800200 */
.L_x_289:
        /* <DEDUP_REMOVED lines=26> */
.L_x_292:
[----:B------:R-:W-:Y:S05]  /*17c0*/  BSYNC.RECONVERGENT B1 ;  /* 0x0000000000017941 */ /* 0x000fea0003800200 */
.L_x_291:
[----:B------:R-:W-:Y:S01]  /*17d0*/  LDS.64 R8, [R27+0x20] ;  /* 0x000020001b087984 */ /* 0x000fe20000000a00 */
[----:B------:R-:W-:Y:S02]  /*17e0*/  VIADD R24, R24, 0x8 ;  /* 0x0000000818187836 */ /* 0x000fe40000000000 */
[----:B------:R-:W-:Y:S01]  /*17f0*/  VIADD R25, R25, 0x40 ;  /* 0x0000004019197836 */ /* 0x000fe20000000000 */
[----:B------:R0:W1:Y:S01]  /*1800*/  LDS.64 R14, [R28+0x18] ;  /* 0x000018001c0e7984 */ /* 0x0000620000000a00 */
[----:B------:R-:W-:Y:S01]  /*1810*/  VIADD R13, R13, 0x8 ;  /* 0x000000080d0d7836 */ /* 0x000fe20000000000 */
[----:B------:R-:W-:Y:S01]  /*1820*/  ISETP.NE.AND P0, PT, R24, RZ, PT ;  /* 0x000000ff1800720c */ /* 0x000fe20003f05270 */
[----:B0-----:R-:W-:Y:S01]  /*1830*/  VIADD R28, R28, 0x40 ;  /* 0x000000401c1c7836 */ /* 0x001fe20000000000 */
[----:B-1----:R-:W-:-:S07]  /*1840*/  DFMA R8, R14, -R30, R8 ;  /* 0x8000001e0e08722b */ /* 0x002fce0000000008 */
[----:B------:R0:W-:Y:S04]  /*1850*/  STS.64 [R27+0x20], R8 ;  /* 0x000020081b007388 */ /* 0x0001e80000000a00 */
[----:B------:R-:W1:Y:S01]  /*1860*/  LDS.64 R14, [R26+0x20] ;  /* 0x000020001a0e7984 */ /* 0x000e620000000a00 */
[----:B0-----:R-:W-:Y:S01]  /*1870*/  IADD3 R27, PT, PT, R27, 0x40, RZ ;  /* 0x000000401b1b7810 */ /* 0x001fe20007ffe0ff */
[----:B-1----:R-:W-:-:S07]  /*1880*/  DFMA R34, R34, -R30, R14 ;  /* 0x8000001e2222722b */ /* 0x002fce000000000e */
[----:B------:R0:W-:Y:S02]  /*1890*/  STS.64 [R26+0x20], R34 ;  /* 0x000020221a007388 */ /* 0x0001e40000000a00 */
[----:B0-----:R-:W-:Y:S01]  /*18a0*/  VIADD R26, R26, 0x40 ;  /* 0x000000401a1a7836 */ /* 0x001fe20000000000 */
[----:B------:R-:W-:Y:S06]  /*18b0*/  @P0 BRA `(.L_x_293) ;  /* 0xfffffff000800947 */ /* 0x000fec000383ffff */
[----:B------:R-:W-:-:S07]  /*18c0*/  VIADD R24, R13, 0x1 ;  /* 0x000000010d187836 */ /* 0x000fce0000000000 */
.L_x_276:
[----:B------:R-:W-:-:S13]  /*18d0*/  ISETP.NE.AND P0, PT, R12, RZ, PT ;  /* 0x000000ff0c00720c */ /* 0x000fda0003f05270 */
[----:B------:R-:W-:Y:S05]  /*18e0*/  @!P0 BRA `(.L_x_275) ;  /* 0x0000000c00608947 */ /* 0x000fea0003800000 */
[----:B------:R-:W-:Y:S02]  /*18f0*/  ISETP.GE.U32.AND P0, PT, R12, 0x4, PT ;  /* 0x000000040c00780c */ /* 0x000fe40003f06070 */
[----:B------:R-:W-:-:S11]  /*1900*/  LOP3.LUT R27, R10, 0x3, RZ, 0xc0, !PT ;  /* 0x000000030a1b7812 */ /* 0x000fd600078ec0ff */
[----:B------:R-:W-:Y:S05]  /*1910*/  @!P0 BRA `(.L_x_294) ;  /* 0x0000000400c88947 */ /* 0x000fea0003800000 */
[C---:B------:R-:W-:Y:S01]  /*1920*/  IMAD R25, R24.reuse, 0x8, R5 ;  /* 0x0000000818197824 */ /* 0x040fe200078e0205 */
[----:B------:R-:W-:Y:S01]  /*1930*/  MOV R8, 0x1 ;  /* 0x0000000100087802 */ /* 0x000fe20000000f00 */
[----:B------:R-:W-:Y:S01]  /*1940*/  IMAD R26, R24, 0x8, R11 ;  /* 0x00000008181a7824 */ /* 0x000fe200078e020b */
[----:B------:R-:W-:Y:S02]  /*1950*/  BSSY.RECONVERGENT B1, `(.L_x_295) ;  /* 0x0000012000017945 */ /* 0x000fe40003800200 */
        /* <DEDUP_REMOVED lines=17> */
.L_x_296:
[----:B------:R-:W-:Y:S05]  /*1a70*/  BSYNC.RECONVERGENT B1 ;  /* 0x0000000000017941 */ /* 0x000fea0003800200 */
.L_x_295:
[C---:B------:R-:W-:Y:S01]  /*1a80*/  IMAD R13, R24.reuse, 0x8, R3 ;  /* 0x00000008180d7824 */ /* 0x040fe200078e0203 */
        /* <DEDUP_REMOVED lines=28> */
.L_x_298:
[----:B------:R-:W-:Y:S05]  /*1c50*/  BSYNC.RECONVERGENT B1 ;  /* 0x0000000000017941 */ /* 0x000fea0003800200 */
.L_x_297:
        /* <DEDUP_REMOVED lines=26> */
.L_x_300:
[----:B------:R-:W-:Y:S05]  /*1e00*/  BSYNC.RECONVERGENT B1 ;  /* 0x0000000000017941 */ /* 0x000fea0003800200 */
.L_x_299:
[----:B------:R-:W-:Y:S01]  /*1e10*/  LDS.64 R8, [R25+0x10] ;  /* 0x0000100019087984 */ /* 0x000fe20000000a00 */
[----:B------:R-:W-:Y:S03]  /*1e20*/  BSSY.RECONVERGENT B1, `(.L_x_301) ;  /* 0x0000019000017945 */ /* 0x000fe60003800200 */
[----:B------:R-:W0:Y:S02]  /*1e30*/  LDS.64 R14, [R13+0x8] ;  /* 0x000008000d0e7984 */ /* 0x000e240000000a00 */
[----:B0-----:R-:W-:-:S07]  /*1e40*/  DFMA R14, R14, -R30, R8 ;  /* 0x8000001e0e0e722b */ /* 0x001fce0000000008 */
[----:B------:R-:W-:Y:S04]  /*1e50*/  STS.64 [R25+0x10], R14 ;  /* 0x0000100e19007388 */ /* 0x000fe80000000a00 */
[----:B------:R-:W0:Y:S02]  /*1e60*/  LDS.64 R8, [R12+0x10] ;  /* 0x000010000c087984 */ /* 0x000e240000000a00 */
[----:B0-----:R-:W-:Y:S01]  /*1e70*/  DFMA R34, R34, -R30, R8 ;  /* 0x8000001e2222722b */ /* 0x001fe20000000008 */
[----:B------:R-:W-:-:S06]  /*1e80*/  MOV R8, 0x1 ;  /* 0x0000000100087802 */ /* 0x000fcc0000000f00 */
        /* <DEDUP_REMOVED lines=18> */
.L_x_302:
[----:B------:R-:W-:Y:S05]  /*1fb0*/  BSYNC.RECONVERGENT B1 ;  /* 0x0000000000017941 */ /* 0x000fea0003800200 */
.L_x_301:
[----:B------:R-:W-:Y:S01]  /*1fc0*/  LDS.64 R14, [R13+0x10] ;  /* 0x000010000d0e7984 */ /* 0x000fe20000000a00 */
[----:B------:R-:W-:-:S03]  /*1fd0*/  VIADD R24, R24, 0x4 ;  /* 0x0000000418187836 */ /* 0x000fc60000000000 */
[----:B------:R-:W0:Y:S02]  /*1fe0*/  LDS.64 R8, [R25+0x18] ;  /* 0x0000180019087984 */ /* 0x000e240000000a00 */
[----:B0-----:R-:W-:-:S07]  /*1ff0*/  DFMA R8, R14, -R30, R8 ;  /* 0x8000001e0e08722b */ /* 0x001fce0000000008 */
[----:B------:R-:W-:Y:S04]  /*2000*/  STS.64 [R25+0x18], R8 ;  /* 0x0000180819007388 */ /* 0x000fe80000000a00 */
[----:B------:R-:W0:Y:S02]  /*2010*/  LDS.64 R14, [R12+0x18] ;  /* 0x000018000c0e7984 */ /* 0x000e240000000a00 */
[----:B0-----:R-:W-:-:S07]  /*2020*/  DFMA R14, R34, -R30, R14 ;  /* 0x8000001e220e722b */ /* 0x001fce000000000e */
[----:B------:R0:W-:Y:S04]  /*2030*/  STS.64 [R12+0x18], R14 ;  /* 0x0000180e0c007388 */ /* 0x0001e80000000a00 */
.L_x_294:
        /* <DEDUP_REMOVED lines=25> */
.L_x_305:
[----:B------:R-:W-:Y:S05]  /*21d0*/  BSYNC.RECONVERGENT B1 ;  /* 0x0000000000017941 */ /* 0x000fea0003800200 */
.L_x_304:
        /* <DEDUP_REMOVED lines=29> */
.L_x_307:
[----:B------:R-:W-:Y:S05]  /*23b0*/  BSYNC.RECONVERGENT B1 ;  /* 0x0000000000017941 */ /* 0x000fea0003800200 */
.L_x_306:
        /* <DEDUP_REMOVED lines=8> */
.L_x_303:
[----:B------:R-:W-:-:S04]  /*2440*/  LOP3.LUT R10, R10, 0x1, RZ, 0xc0, !PT ;  /* 0x000000010a0a7812 */ /* 0x000fc800078ec0ff */
[----:B------:R-:W-:-:S13]  /*2450*/  ISETP.NE.U32.AND P0, PT, R10, 0x1, PT ;  /* 0x000000010a00780c */ /* 0x000fda0003f05070 */
[----:B------:R-:W-:Y:S05]  /*2460*/  @P0 BRA `(.L_x_275) ;  /* 0x0000000000800947 */ /* 0x000fea0003800000 */
[C---:B------:R-:W-:Y:S01]  /*2470*/  IMAD R10, R24.reuse, 0x8, R5 ;  /* 0x00000008180a7824 */ /* 0x040fe200078e0205 */
[----:B------:R-:W-:Y:S01]  /*2480*/  LEA R20, R24, R11, 0x3 ;  /* 0x0000000b18147211 */ /* 0x000fe200078e18ff */
[----:B------:R-:W-:Y:S01]  /*2490*/  IMAD.MOV.U32 R8, RZ, RZ, 0x1 ;  /* 0x00000001ff087424 */ /* 0x000fe200078e00ff */
[----:B------:R-:W-:Y:S02]  /*24a0*/  BSSY.RECONVERGENT B1, `(.L_x_308) ;  /* 0x0000012000017945 */ /* 0x000fe40003800200 */
[----:B------:R-:W2:Y:S04]  /*24b0*/  LDS.64 R18, [R10+-0x8] ;  /* 0xfffff8000a127984 */ /* 0x000ea80000000a00 */
[----:B------:R-:W3:Y:S01]  /*24c0*/  LDS.64 R20, [R20] ;  /* 0x0000000014147984 */ /* 0x000ee20000000a00 */
[----:B--2---:R-:W0:Y:S01]  /*24d0*/  MUFU.RCP64H R9, R19 ;  /* 0x0000001300097308 */ /* 0x004e220000001800 */
[----:B---3--:R-:W-:Y:S01]  /*24e0*/  FSETP.GEU.AND P1, PT, |R21|, 6.5827683646048100446e-37, PT ;  /* 0x036000001500780b */ /* 0x008fe20003f2e200 */
        /* <DEDUP_REMOVED lines=13> */
.L_x_309:
[----:B------:R-:W-:Y:S05]  /*25c0*/  BSYNC.RECONVERGENT B1 ;  /* 0x0000000000017941 */ /* 0x000fea0003800200 */
.L_x_308:
[C---:B------:R-:W-:Y:S01]  /*25d0*/  IMAD R4, R24.reuse, 0x8, R3 ;  /* 0x0000000818047824 */ /* 0x040fe200078e0203 */
[----:B------:R-:W-:Y:S01]  /*25e0*/  LDS.64 R8, [R10] ;  /* 0x000000000a087984 */ /* 0x000fe20000000a00 */
[----:B------:R-:W-:-:S03]  /*25f0*/  IMAD R11, R24, 0x8, R0 ;  /* 0x00000008180b7824 */ /* 0x000fc600078e0200 */
[----:B------:R-:W0:Y:S02]  /*2600*/  LDS.64 R12, [R4+-0x8] ;  /* 0xfffff800040c7984 */ /* 0x000e240000000a00 */
[----:B0-----:R-:W-:-:S07]  /*2610*/  DFMA R8, R12, -R30, R8 ;  /* 0x8000001e0c08722b */ /* 0x001fce0000000008 */
[----:B------:R-:W-:Y:S04]  /*2620*/  STS.64 [R10], R8 ;  /* 0x000000080a007388 */ /* 0x000fe80000000a00 */
[----:B------:R-:W-:Y:S04]  /*2630*/  LDS.64 R12, [R11] ;  /* 0x000000000b0c7984 */ /* 0x000fe80000000a00 */
[----:B-1----:R-:W0:Y:S02]  /*2640*/  LDS.64 R14, [R11+-0x8] ;  /* 0xfffff8000b0e7984 */ /* 0x002e240000000a00 */
[----:B0-----:R-:W-:-:S07]  /*2650*/  DFMA R12, R14, -R30, R12 ;  /* 0x8000001e0e0c722b */ /* 0x001fce000000000c */
[----:B------:R2:W-:Y:S04]  /*2660*/  STS.64 [R11], R12 ;  /* 0x0000000c0b007388 */ /* 0x0005e80000000a00 */
.L_x_275:
[----:B0-----:R-:W0:Y:S01]  /*2670*/  LDS.64 R18, [R3+-0x8] ;  /* 0xfffff80003127984 */ /* 0x001e220000000a00 */
[----:B--2---:R-:W2:Y:S01]  /*2680*/  LDC R11, c[0x0][0x398] ;  /* 0x0000e600ff0b7b82 */ /* 0x004ea20000000800 */
[----:B------:R-:W-:Y:S01]  /*2690*/  MOV R8, 0x1 ;  /* 0x0000000100087802 */ /* 0x000fe20000000f00 */
[----:B------:R-:W-:Y:S01]  /*26a0*/  BSSY.RECONVERGENT B1, `(.L_x_310) ;  /* 0x0000013000017945 */ /* 0x000fe20003800200 */
[C---:B--2---:R-:W-:Y:S01]  /*26b0*/  IMAD R10, R11.reuse, 0x8, R0 ;  /* 0x000000080b0a7824 */ /* 0x044fe200078e0200 */
[----:B------:R-:W-:-:S04]  /*26c0*/  ISETP.GE.AND P1, PT, R11, 0x2, PT ;  /* 0x000000020b00780c */ /* 0x000fc80003f26270 */
[----:B-1----:R-:W1:Y:S01]  /*26d0*/  LDS.64 R20, [R10+-0x8] ;  /* 0xfffff8000a147984 */ /* 0x002e620000000a00 */
        /* <DEDUP_REMOVED lines=15> */
.L_x_311:
[----:B------:R-:W-:Y:S05]  /*27d0*/  BSYNC.RECONVERGENT B1 ;  /* 0x0000000000017941 */ /* 0x000fea0003800200 */
.L_x_310:
[----:B------:R-:W0:Y:S02]  /*27e0*/  LDC R15, c[0x0][0x398] ;  /* 0x0000e600ff0f7b82 */ /* 0x000e240000000800 */
[----:B0-----:R-:W-:-:S05]  /*27f0*/  IMAD R9, R15, 0x8, R10 ;  /* 0x000000080f097824 */ /* 0x001fca00078e020a */
[----:B------:R0:W-:Y:S01]  /*2800*/  STS.64 [R9+-0x8], R30 ;  /* 0xfffff81e09007388 */ /* 0x0001e20000000a00 */
[----:B------:R-:W-:Y:S05]  /*2810*/  @!P1 BRA `(.L_x_312) ;  /* 0x0000001800889947 */ /* 0x000fea0003800000 */
[C---:B------:R-:W-:Y:S01]  /*2820*/  VIADD R13, R15.reuse, 0xfffffffe ;  /* 0xfffffffe0f0d7836 */ /* 0x040fe20000000000 */
[----:B0-----:R-:W-:Y:S01]  /*2830*/  MOV R9, R31 ;  /* 0x0000001f00097202 */ /* 0x001fe20000000f00 */
[----:B------:R-:W-:Y:S02]  /*2840*/  VIADD R11, R15, 0xffffffff ;  /* 0xffffffff0f0b7836 */ /* 0x000fe40000000000 */
[----:B------:R-:W-:Y:S01]  /*2850*/  IMAD.MOV.U32 R8, RZ, RZ, R30 ;  /* 0x000000ffff087224 */ /* 0x000fe200078e001e */
[----:B------:R-:W-:Y:S02]  /*2860*/  ISETP.GE.U32.AND P0, PT, R13, 0x7, PT ;  /* 0x000000070d00780c */ /* 0x000fe40003f06070 */
[----:B------:R-:W-:-:S11]  /*2870*/  LOP3.LUT R12, R11, 0x7, RZ, 0xc0, !PT ;  /* 0x000000070b0c7812 */ /* 0x000fd600078ec0ff */
[----:B------:R-:W-:Y:S05]  /*2880*/  @!P0 BRA `(.L_x_313) ;  /* 0x0000000c00588947 */ /* 0x000fea0003800000 */
[----:B------:R-:W0:Y:S01]  /*2890*/  S2UR UR5, SR_CgaCtaId ;  /* 0x00000000000579c3 */ /* 0x000e220000008800 */
[----:B------:R-:W-:Y:S01]  /*28a0*/  IMAD R6, R7, 0x28, RZ ;  /* 0x0000002807067824 */ /* 0x000fe200078e02ff */
[----:B------:R-:W-:Y:S01]  /*28b0*/  UMOV UR4, 0x400 ;  /* 0x0000040000047882 */ /* 0x000fe20000000000 */
[----:B------:R-:W-:Y:S02]  /*28c0*/  LOP3.LUT R24, R11, 0xfffffff8, RZ, 0xc0, !PT ;  /* 0xfffffff80b187812 */ /* 0x000fe400078ec0ff */
[C---:B------:R-:W-:Y:S02]  /*28d0*/  VIADD R4, R6.reuse, 0x20 ;  /* 0x0000002006047836 */ /* 0x040fe40000000000 */
[C---:B------:R-:W-:Y:S01]  /*28e0*/  VIADD R14, R6.reuse, 0x18 ;  /* 0x00000018060e7836 */ /* 0x040fe20000000000 */
[----:B------:R-:W1:Y:S01]  /*28f0*/  LDC R13, c[0x0][0x398] ;  /* 0x0000e600ff0d7b82 */ /* 0x000e620000000800 */
[----:B------:R-:W-:Y:S01]  /*2900*/  VIADD R16, R6, 0x10 ;  /* 0x0000001006107836 */ /* 0x000fe20000000000 */
[----:B------:R-:W-:Y:S01]  /*2910*/  IADD3 R24, PT, PT, -R24, RZ, RZ ;  /* 0x000000ff18187210 */ /* 0x000fe20007ffe1ff */
[----:B------:R-:W-:Y:S01]  /*2920*/  VIADD R6, R6, 0x28 ;  /* 0x0000002806067836 */ /* 0x000fe20000000000 */
[----:B0-----:R-:W-:-:S06]  /*2930*/  ULEA UR4, UR5, UR4, 0x18 ;  /* 0x0000000405047291 */ /* 0x001fcc000f8ec0ff */
[-C--:B------:R-:W-:Y:S02]  /*2940*/  IMAD R4, R4, R15.reuse, UR4 ;  /* 0x0000000404047e24 */ /* 0x080fe4000f8e020f */
[-C--:B------:R-:W-:Y:S02]  /*2950*/  IMAD R14, R14, R15.reuse, UR4 ;  /* 0x000000040e0e7e24 */ /* 0x080fe4000f8e020f */
[-C--:B------:R-:W-:Y:S02]  /*2960*/  IMAD R16, R16, R15.reuse, UR4 ;  /* 0x0000000410107e24 */ /* 0x080fe4000f8e020f */
[----:B------:R-:W-:Y:S02]  /*2970*/  IMAD R6, R6, R15, UR4 ;  /* 0x0000000406067e24 */ /* 0x000fe4000f8e020f */
[----:B------:R-:W-:Y:S02]  /*2980*/  VIADD R25, R4, 0xffffffe0 ;  /* 0xffffffe004197836 */ /* 0x000fe40000000000 */
[----:B------:R-:W-:-:S02]  /*2990*/  VIADD R26, R14, 0xffffffe0 ;  /* 0xffffffe00e1a7836 */ /* 0x000fc40000000000 */
[----:B------:R-:W-:Y:S02]  /*29a0*/  VIADD R27, R16, 0xffffffe0 ;  /* 0xffffffe0101b7836 */ /* 0x000fe40000000000 */
[----:B------:R-:W-:-:S07]  /*29b0*/  VIADD R28, R6, 0xffffffe0 ;  /* 0xffffffe0061c7836 */ /* 0x000fce0000000000 */
.L_x_330:
[----:B------:R-:W0:Y:S01]  /*29c0*/  LDS.64 R18, [R27+0x10] ;  /* 0x000010001b127984 */ /* 0x000e220000000a00 */
[----:B------:R-:W-:Y:S01]  /*29d0*/  HFMA2 R14, -RZ, RZ, 0, 5.9604644775390625e-08 ;  /* 0x00000001ff0e7431 */ /* 0x000fe200000001ff */
[----:B------:R-:W-:Y:S02]  /*29e0*/  BSSY.RECONVERGENT B1, `(.L_x_314) ;  /* 0x0000013000017945 */ /* 0x000fe40003800200 */
[----:B------:R-:W-:Y:S04]  /*29f0*/  LDS.64 R22, [R25+0x10] ;  /* 0x0000100019167984 */ /* 0x000fe80000000a00 */
[----:B------:R-:W2:Y:S01]  /*2a00*/  LDS.64 R20, [R26+0x10] ;  /* 0x000010001a147984 */ /* 0x000ea20000000a00 */
[----:B0-----:R-:W0:Y:S01]  /*2a10*/  MUFU.RCP64H R15, R19 ;  /* 0x00000013000f7308 */ /* 0x001e220000001800 */
[----:B--2---:R-:W-:-:S02]  /*2a20*/  DFMA R20, -R20, R8, R22 ;  /* 0x000000081414722b */ /* 0x004fc40000000116 */
        /* <DEDUP_REMOVED lines=14> */
.L_x_315:
[----:B------:R-:W-:Y:S05]  /*2b10*/  BSYNC.RECONVERGENT B1 ;  /* 0x0000000000017941 */ /* 0x000fea0003800200 */
.L_x_314:
[----:B------:R-:W-:Y:S01]  /*2b20*/  STS.64 [R28+0x10], R30 ;  /* 0x0000101e1c007388 */ /* 0x000fe20000000a00 */
[----:B------:R-:W-:Y:S01]  /*2b30*/  IMAD.MOV.U32 R14, RZ, RZ, 0x1 ;  /* 0x00000001ff0e7424 */ /* 0x000fe200078e00ff */
[----:B------:R-:W-:Y:S02]  /*2b40*/  BSSY.RECONVERGENT B1, `(.L_x_316) ;  /* 0x0000014000017945 */ /* 0x000fe40003800200 */
[----:B------:R-:W0:Y:S04]  /*2b50*/  LDS.64 R18, [R27+0x8] ;  /* 0x000008001b127984 */ /* 0x000e280000000a00 */
        /* <DEDUP_REMOVED lines=18> */
.L_x_317:
[----:B------:R-:W-:Y:S05]  /*2c80*/  BSYNC.RECONVERGENT B1 ;  /* 0x0000000000017941 */ /* 0x000fea0003800200 */
.L_x_316:
[----:B------:R-:W-:Y:S01]  /*2c90*/  STS.64 [R28+0x8], R30 ;  /* 0x0000081e1c007388 */ /* 0x000fe20000000a00 */
[----:B------:R-:W-:Y:S01]  /*2ca0*/  IMAD.MOV.U32 R14, RZ, RZ, 0x1 ;  /* 0x00000001ff0e7424 */ /* 0x000fe200078e00ff */
[----:B------:R-:W-:Y:S02]  /*2cb0*/  BSSY.RECONVERGENT B1, `(.L_x_318) ;  /* 0x0000014000017945 */ /* 0x000fe40003800200 */
[----:B------:R-:W0:Y:S04]  /*2cc0*/  LDS.64 R18, [R27] ;  /* 0x000000001b127984 */ /* 0x000e280000000a00 */
[----:B------:R-:W-:Y:S04]  /*2cd0*/  LDS.64 R16, [R25] ;  /* 0x0000000019107984 */ /* 0x000fe80000000a00 */
[----:B------:R-:W2:Y:S01]  /*2ce0*/  LDS.64 R20, [R26] ;  /* 0x000000001a147984 */ /* 0x000ea20000000a00 */
        /* <DEDUP_REMOVED lines=16> */
.L_x_319:
[----:B------:R-:W-:Y:S05]  /*2df0*/  BSYNC.RECONVERGENT B1 ;  /* 0x0000000000017941 */ /* 0x000fea0003800200 */
.L_x_318:
[----:B------:R-:W-:Y:S01]  /*2e00*/  STS.64 [R28], R30 ;  /* 0x0000001e1c007388 */ /* 0x000fe20000000a00 */
[----:B------:R-:W-:Y:S01]  /*2e10*/  IMAD.MOV.U32 R14, RZ, RZ, 0x1 ;  /* 0x00000001ff0e7424 */ /* 0x000fe200078e00ff */
[----:B------:R-:W-:Y:S02]  /*2e20*/  BSSY.RECONVERGENT B1, `(.L_x_320) ;  /* 0x0000014000017945 */ /* 0x000fe40003800200 */
[----:B------:R-:W0:Y:S04]  /*2e30*/  LDS.64 R18, [R27+-0x8] ;  /* 0xfffff8001b127984 */ /* 0x000e280000000a00 */
[----:B------:R-:W-:Y:S04]  /*2e40*/  LDS.64 R16, [R25+-0x8] ;  /* 0xfffff80019107984 */ /* 0x000fe80000000a00 */
[----:B------:R-:W2:Y:S01]  /*2e50*/  LDS.64 R20, [R26+-0x8] ;  /* 0xfffff8001a147984 */ /* 0x000ea20000000a00 */
        /* <DEDUP_REMOVED lines=16> */
.L_x_321:
[----:B------:R-:W-:Y:S05]  /*2f60*/  BSYNC.RECONVERGENT B1 ;  /* 0x0000000000017941 */ /* 0x000fea0003800200 */
.L_x_320:
[----:B------:R-:W-:Y:S01]  /*2f70*/  STS.64 [R28+-0x8], R30 ;  /* 0xfffff81e1c007388 */ /* 0x000fe20000000a00 */
        /* <DEDUP_REMOVED lines=21> */
.L_x_323:
[----:B------:R-:W-:Y:S05]  /*30d0*/  BSYNC.RECONVERGENT B1 ;  /* 0x0000000000017941 */ /* 0x000fea0003800200 */
.L_x_322:
[----:B------:R-:W-:Y:S01]  /*30e0*/  STS.64 [R28+-0x10], R30 ;  /* 0xfffff01e1c007388 */ /* 0x000fe20000000a00 */
[----:B------:R-:W-:Y:S01]  /*30f0*/  MOV R14, 0x1 ;  /* 0x00000001000e7802 */ /* 0x000fe20000000f00 */
        /* <DEDUP_REMOVED lines=20> */
.L_x_325:
[----:B------:R-:W-:Y:S05]  /*3240*/  BSYNC.RECONVERGENT B1 ;  /* 0x0000000000017941 */ /* 0x000fea0003800200 */
.L_x_324:
        /* <DEDUP_REMOVED lines=22> */
.L_x_327:
[----:B------:R-:W-:Y:S05]  /*33b0*/  BSYNC.RECONVERGENT B1 ;  /* 0x0000000000017941 */ /* 0x000fea0003800200 */
.L_x_326:
        /* <DEDUP_REMOVED lines=22> */
.L_x_329:
[----:B------:R-:W-:Y:S05]  /*3520*/  BSYNC.RECONVERGENT B1 ;  /* 0x0000000000017941 */ /* 0x000fea0003800200 */
.L_x_328:
[----:B------:R-:W-:Y:S01]  /*3530*/  VIADD R24, R24, 0x8 ;  /* 0x0000000818187836 */ /* 0x000fe20000000000 */
[----:B------:R0:W-:Y:S01]  /*3540*/  STS.64 [R28+-0x28], R30 ;  /* 0xffffd81e1c007388 */ /* 0x0001e20000000a00 */
[----:B-1----:R-:W-:Y:S01]  /*3550*/  VIADD R13, R13, 0xfffffff8 ;  /* 0xfffffff80d0d7836 */ /* 0x002fe20000000000 */
[----:B------:R-:W-:Y:S01]  /*3560*/  IADD3 R25, PT, PT, R25, -0x40, RZ ;  /* 0xffffffc019197810 */ /* 0x000fe20007ffe0ff */
[----:B------:R-:W-:Y:S01]  /*3570*/  VIADD R26, R26, 0xffffffc0 ;  /* 0xffffffc01a1a7836 */ /* 0x000fe20000000000 */
[----:B------:R-:W-:Y:S01]  /*3580*/  ISETP.NE.AND P0, PT, R24, RZ, PT ;  /* 0x000000ff1800720c */ /* 0x000fe20003f05270 */
[----:B------:R-:W-:Y:S02]  /*3590*/  VIADD R27, R27, 0xffffffc0 ;  /* 0xffffffc01b1b7836 */ /* 0x000fe40000000000 */
[----:B------:R-:W-:Y:S02]  /*35a0*/  IMAD.MOV.U32 R8, RZ, RZ, R30 ;  /* 0x000000ffff087224 */ /* 0x000fe400078e001e */
[----:B------:R-:W-:Y:S01]  /*35b0*/  IMAD.MOV.U32 R9, RZ, RZ, R31 ;  /* 0x000000ffff097224 */ /* 0x000fe200078e001f */
[----:B0-----:R-:W-:-:S07]  /*35c0*/  IADD3 R28, PT, PT, R28, -0x40, RZ ;  /* 0xffffffc01c1c7810 */ /* 0x001fce0007ffe0ff */
[----:B------:R-:W-:Y:S05]  /*35d0*/  @P0 BRA `(.L_x_330) ;  /* 0xfffffff000f80947 */ /* 0x000fea000383ffff */
[----:B------:R-:W-:-:S07]  /*35e0*/  VIADD R13, R13, 0xfffffffe ;  /* 0xfffffffe0d0d7836 */ /* 0x000fce0000000000 */
.L_x_313:
[----:B------:R-:W-:-:S13]  /*35f0*/  ISETP.NE.AND P0, PT, R12, RZ, PT ;  /* 0x000000ff0c00720c */ /* 0x000fda0003f05270 */
[----:B------:R-:W-:Y:S05]  /*3600*/  @!P0 BRA `(.L_x_312) ;  /* 0x0000000c000c8947 */ /* 0x000fea0003800000 */
[----:B------:R-:W-:Y:S02]  /*3610*/  ISETP.GE.U32.AND P0, PT, R12, 0x4, PT ;  /* 0x000000040c00780c */ /* 0x000fe40003f06070 */
[----:B------:R-:W-:-:S11]  /*3620*/  LOP3.LUT R24, R11, 0x3, RZ, 0xc0, !PT ;  /* 0x000000030b187812 */ /* 0x000fd600078ec0ff */
[----:B------:R-:W-:Y:S05]  /*3630*/  @!P0 BRA `(.L_x_331) ;  /* 0x0000000400948947 */ /* 0x000fea0003800000 */
[C---:B------:R-:W-:Y:S01]  /*3640*/  IMAD R12, R13.reuse, 0x8, R5 ;  /* 0x000000080d0c7824 */ /* 0x040fe200078e0205 */
[----:B------:R-:W-:Y:S01]  /*3650*/  MOV R20, 0x1 ;  /* 0x0000000100147802 */ /* 0x000fe20000000f00 */
[C---:B------:R-:W-:Y:S01]  /*3660*/  IMAD R27, R13.reuse, 0x8, R0 ;  /* 0x000000080d1b7824 */ /* 0x040fe200078e0200 */
[----:B------:R-:W-:Y:S01]  /*3670*/  BSSY.RECONVERGENT B1, `(.L_x_332) ;  /* 0x0000017000017945 */ /* 0x000fe20003800200 */
[----:B------:R-:W-:Y:S01]  /*3680*/  IMAD R26, R13, 0x8, R3 ;  /* 0x000000080d1a7824 */ /* 0x000fe200078e0203 */
[----:B------:R-:W0:Y:S04]  /*3690*/  LDS.64 R18, [R12] ;  /* 0x000000000c127984 */ /* 0x000e280000000a00 */
[----:B------:R-:W-:Y:S04]  /*36a0*/  LDS.64 R14, [R27] ;  /* 0x000000001b0e7984 */ /* 0x000fe80000000a00 */
[----:B------:R-:W1:Y:S01]  /*36b0*/  LDS.64 R16, [R26] ;  /* 0x000000001a107984 */ /* 0x000e620000000a00 */
        /* <DEDUP_REMOVED lines=17> */
[----:B------:R-:W-:Y:S05]  /*37d0*/  CALL.REL.NOINC `($__internal_1_$__cuda_sm20_div_rn_f64_full) ;  /* 0x00000014007c7944 */ /* 0x000fea0003c00000 */
.L_x_333:
[----:B------:R-:W-:Y:S05]  /*37e0*/  BSYNC.RECONVERGENT B1 ;  /* 0x0000000000017941 */ /* 0x000fea0003800200 */
.L_x_332:
[----:B------:R-:W-:Y:S01]  /*37f0*/  IMAD R25, R13, 0x8, R10 ;  /* 0x000000080d197824 */ /* 0x000fe200078e020a */
[----:B------:R-:W-:Y:S01]  /*3800*/  BSSY.RECONVERGENT B1, `(.L_x_334) ;  /* 0x0000016000017945 */ /* 0x000fe20003800200 */
[----:B------:R-:W-:-:S03]  /*3810*/  IMAD.MOV.U32 R14, RZ, RZ, 0x1 ;  /* 0x00000001ff0e7424 */ /* 0x000fc600078e00ff */
        /* <DEDUP_REMOVED lines=20> */
.L_x_335:
[----:B------:R-:W-:Y:S05]  /*3960*/  BSYNC.RECONVERGENT B1 ;  /* 0x0000000000017941 */ /* 0x000fea0003800200 */
.L_x_334:
[----:B------:R-:W-:Y:S01]  /*3970*/  STS.64 [R25+-0x8], R30 ;  /* 0xfffff81e19007388 */ /* 0x000fe20000000a00 */
        /* <DEDUP_REMOVED lines=23> */
.L_x_337:
[----:B------:R-:W-:Y:S05]  /*3af0*/  BSYNC.RECONVERGENT B1 ;  /* 0x0000000000017941 */ /* 0x000fea0003800200 */
.L_x_336:
[----:B------:R-:W-:Y:S01]  /*3b00*/  STS.64 [R25+-0x10], R30 ;  /* 0xfffff01e19007388 */ /* 0x000fe20000000a00 */
[----:B------:R-:W-:Y:S01]  /*3b10*/  IMAD.MOV.U32 R8, RZ, RZ, 0x1 ;  /* 0x00000001ff087424 */ /* 0x000fe200078e00ff */
[----:B------:R-:W-:Y:S02]  /*3b20*/  BSSY.RECONVERGENT B1, `(.L_x_338) ;  /* 0x0000014000017945 */ /* 0x000fe40003800200 */
[----:B------:R-:W0:Y:S04]  /*3b30*/  LDS.64 R18, [R12+-0x18] ;  /* 0xffffe8000c127984 */ /* 0x000e280000000a00 */
[----:B------:R-:W-:Y:S04]  /*3b40*/  LDS.64 R14, [R27+-0x18] ;  /* 0xffffe8001b0e7984 */ /* 0x000fe80000000a00 */
[----:B------:R-:W1:Y:S01]  /*3b50*/  LDS.64 R16, [R26+-0x18] ;  /* 0xffffe8001a107984 */ /* 0x000e620000000a00 */
[----:B0-----:R-:W0:Y:S02]  /*3b60*/  MUFU.RCP64H R9, R19 ;  /* 0x0000001300097308 */ /* 0x001e240000001800 */
[----:B0-----:R-:W-:-:S08]  /*3b70*/  DFMA R20, -R18, R8, 1 ;  /* 0x3ff000001214742b */ /* 0x001fd00000000108 */
[----:B------:R-:W-:-:S08]  /*3b80*/  DFMA R20, R20, R20, R20 ;  /* 0x000000141414722b */ /* 0x000fd00000000014 */
[----:B------:R-:W-:Y:S02]  /*3b90*/  DFMA R8, R8, R20, R8 ;  /* 0x000000140808722b */ /* 0x000fe40000000008 */
[----:B-1----:R-:W-:-:S06]  /*3ba0*/  DFMA R20, -R16, R30, R14 ;  /* 0x0000001e1014722b */ /* 0x002fcc000000010e */
[----:B------:R-:W-:-:S04]  /*3bb0*/  DFMA R22, -R18, R8, 1 ;  /* 0x3ff000001216742b */ /* 0x000fc80000000108 */
[----:B------:R-:W-:-:S04]  /*3bc0*/  FSETP.GEU.AND P1, PT, |R21|, 6.5827683646048100446e-37, PT ;  /* 0x036000001500780b */ /* 0x000fc80003f2e200 */
        /* <DEDUP_REMOVED lines=9> */
.L_x_339:
[----:B------:R-:W-:Y:S05]  /*3c60*/  BSYNC.RECONVERGENT B1 ;  /* 0x0000000000017941 */ /* 0x000fea0003800200 */
.L_x_338:
[----:B------:R0:W-:Y:S01]  /*3c70*/  STS.64 [R25+-0x18], R30 ;  /* 0xffffe81e19007388 */ /* 0x0001e20000000a00 */
[----:B------:R-:W-:-:S07]  /*3c80*/  VIADD R13, R13, 0xfffffffc ;  /* 0xfffffffc0d0d7836 */ /* 0x000fce0000000000 */
.L_x_331:
[----:B------:R-:W-:-:S13]  /*3c90*/  ISETP.NE.AND P0, PT, R24, RZ, PT ;  /* 0x000000ff1800720c */ /* 0x000fda0003f05270 */
[----:B------:R-:W-:Y:S05]  /*3ca0*/  @!P0 BRA `(.L_x_312) ;  /* 0x0000000400648947 */ /* 0x000fea0003800000 */
[----:B------:R-:W-:-:S13]  /*3cb0*/  ISETP.NE.AND P0, PT, R24, 0x1, PT ;  /* 0x000000011800780c */ /* 0x000fda0003f05270 */
[----:B------:R-:W-:Y:S05]  /*3cc0*/  @!P0 BRA `(.L_x_340) ;  /* 0x0000000000d88947 */ /* 0x000fea0003800000 */
[C---:B------:R-:W-:Y:S01]  /*3cd0*/  LEA R12, R13.reuse, R5, 0x3 ;  /* 0x000000050d0c7211 */ /* 0x040fe200078e18ff */
[C---:B0-----:R-:W-:Y:S01]  /*3ce0*/  IMAD R25, R13.reuse, 0x8, R0 ;  /* 0x000000080d197824 */ /* 0x041fe200078e0200 */
[----:B------:R-:W-:Y:S01]  /*3cf0*/  BSSY.RECONVERGENT B1, `(.L_x_341) ;  /* 0x000001a000017945 */ /* 0x000fe20003800200 */
[C---:B------:R-:W-:Y:S02]  /*3d00*/  IMAD R24, R13.reuse, 0x8, R3 ;  /* 0x000000080d187824 */ /* 0x040fe400078e0203 */
[----:B------:R-:W0:Y:S01]  /*3d10*/  LDS.64 R18, [R12] ;  /* 0x000000000c127984 */ /* 0x000e220000000a00 */
[----:B------:R-:W-:Y:S02]  /*3d20*/  IMAD R26, R13, 0x8, R10 ;  /* 0x000000080d1a7824 */ /* 0x000fe400078e020a */
[----:B------:R-:W-:Y:S01]  /*3d30*/  IMAD.MOV.U32 R20, RZ, RZ, 0x1 ;  /* 0x00000001ff147424 */ /* 0x000fe200078e00ff */
[----:B------:R-:W-:Y:S04]  /*3d40*/  LDS.64 R8, [R25] ;  /* 0x0000000019087984 */ /* 0x000fe80000000a00 */
[----:B------:R-:W-:Y:S04]  /*3d50*/  LDS.64 R14, [R24] ;  /* 0x00000000180e7984 */ /* 0x000fe80000000a00 */
[----:B------:R-:W1:Y:S01]  /*3d60*/  LDS.64 R16, [R26+0x8] ;  /* 0x000008001a107984 */ /* 0x000e620000000a00 */
        /* <DEDUP_REMOVED lines=17> */
[----:B------:R-:W-:Y:S05]  /*3e80*/  CALL.REL.NOINC `($__internal_1_$__cuda_sm20_div_rn_f64_full) ;  /* 0x0000000c00d07944 */ /* 0x000fea0003c00000 */
.L_x_342:
[----:B------:R-:W-:Y:S05]  /*3e90*/  BSYNC.RECONVERGENT B1 ;  /* 0x0000000000017941 */ /* 0x000fea0003800200 */
.L_x_341:
[----:B------:R-:W-:Y:S01]  /*3ea0*/  STS.64 [R26], R30 ;  /* 0x0000001e1a007388 */ /* 0x000fe20000000a00 */
        /* <DEDUP_REMOVED lines=21> */
.L_x_344:
[----:B------:R-:W-:Y:S05]  /*4000*/  BSYNC.RECONVERGENT B1 ;  /* 0x0000000000017941 */ /* 0x000fea0003800200 */
.L_x_343:
[----:B------:R1:W-:Y:S01]  /*4010*/  STS.64 [R26+-0x8], R30 ;  /* 0xfffff81e1a007388 */ /* 0x0003e20000000a00 */
[----:B------:R-:W-:-:S07]  /*4020*/  VIADD R13, R13, 0xfffffffe ;  /* 0xfffffffe0d0d7836 */ /* 0x000fce0000000000 */
.L_x_340:
[----:B------:R-:W-:-:S04]  /*4030*/  LOP3.LUT R11, R11, 0x1, RZ, 0xc0, !PT ;  /* 0x000000010b0b7812 */ /* 0x000fc800078ec0ff */
[----:B------:R-:W-:-:S13]  /*4040*/  ISETP.NE.U32.AND P0, PT, R11, 0x1, PT ;  /* 0x000000010b00780c */ /* 0x000fda0003f05070 */
[----:B------:R-:W-:Y:S05]  /*4050*/  @P0 BRA `(.L_x_312) ;  /* 0x0000000000780947 */ /* 0x000fea0003800000 */
[C---:B------:R-:W-:Y:S01]  /*4060*/  IMAD R18, R13.reuse, 0x8, R5 ;  /* 0x000000080d127824 */ /* 0x040fe200078e0205 */
[C---:B------:R-:W-:Y:S01]  /*4070*/  LEA R4, R13.reuse, R0, 0x3 ;  /* 0x000000000d047211 */ /* 0x040fe200078e18ff */
[C---:B------:R-:W-:Y:S01]  /*4080*/  IMAD R3, R13.reuse, 0x8, R3 ;  /* 0x000000080d037824 */ /* 0x040fe200078e0203 */
[----:B------:R-:W-:Y:S01]  /*4090*/  BSSY.RECONVERGENT B1, `(.L_x_345) ;  /* 0x0000019000017945 */ /* 0x000fe20003800200 */
[----:B------:R-:W-:Y:S02]  /*40a0*/  IMAD R13, R13, 0x8, R10 ;  /* 0x000000080d0d7824 */ /* 0x000fe400078e020a */
[----:B------:R-:W2:Y:S01]  /*40b0*/  LDS.64 R18, [R18] ;  /* 0x0000000012127984 */ /* 0x000ea20000000a00 */
[----:B------:R-:W-:-:S03]  /*40c0*/  IMAD.MOV.U32 R16, RZ, RZ, 0x1 ;  /* 0x00000001ff107424 */ /* 0x000fc600078e00ff */
[----:B------:R-:W-:Y:S04]  /*40d0*/  LDS.64 R4, [R4] ;  /* 0x0000000004047984 */ /* 0x000fe80000000a00 */
[----:B------:R-:W-:Y:S04]  /*40e0*/  LDS.64 R8, [R3] ;  /* 0x0000000003087984 */ /* 0x000fe80000000a00 */
[----:B------:R-:W3:Y:S01]  /*40f0*/  LDS.64 R14, [R13+0x8] ;  /* 0x000008000d0e7984 */ /* 0x000ee20000000a00 */
[----:B--2---:R-:W2:Y:S01]  /*4100*/  MUFU.RCP64H R17, R19 ;  /* 0x0000001300117308 */ /* 0x004ea20000001800 */
[----:B---3--:R-:W-:-:S02]  /*4110*/  DFMA R8, -R8, R14, R4 ;  /* 0x0000000e0808722b */ /* 0x008fc40000000104 */
[----:B--2---:R-:W-:-:S08]  /*4120*/  DFMA R20, -R18, R16, 1 ;  /* 0x3ff000001214742b */ /* 0x004fd00000000110 */
[----:B------:R-:W-:Y:S01]  /*4130*/  FSETP.GEU.AND P1, PT, |R9|, 6.5827683646048100446e-37, PT ;  /* 0x036000000900780b */ /* 0x000fe20003f2e200 */
[----:B------:R-:W-:-:S08]  /*4140*/  DFMA R20, R20, R20, R20 ;  /* 0x000000141414722b */ /* 0x000fd00000000014 */
[----:B------:R-:W-:-:S08]  /*4150*/  DFMA R20, R16, R20, R16 ;  /* 0x000000141014722b */ /* 0x000fd00000000010 */
[----:B------:R-:W-:-:S08]  /*4160*/  DFMA R16, -R18, R20, 1 ;  /* 0x3ff000001210742b */ /* 0x000fd00000000114 */
[----:B------:R-:W-:-:S08]  /*4170*/  DFMA R16, R20, R16, R20 ;  /* 0x000000101410722b */ /* 0x000fd00000000014 */
[----:B01----:R-:W-:-:S08]  /*4180*/  DMUL R30, R8, R16 ;  /* 0x00000010081e7228 */ /* 0x003fd00000000000 */
[----:B------:R-:W-:-:S08]  /*4190*/  DFMA R4, -R18, R30, R8 ;  /* 0x0000001e1204722b */ /* 0x000fd00000000108 */
[----:B------:R-:W-:-:S10]  /*41a0*/  DFMA R30, R16, R4, R30 ;  /* 0x00000004101e722b */ /* 0x000fd4000000001e */
[----:B------:R-:W-:-:S05]  /*41b0*/  FFMA R0, RZ, R19, R31 ;  /* 0x00000013ff007223 */ /* 0x000fca000000001f */
[----:B------:R-:W-:-:S13]  /*41c0*/  FSETP.GT.AND P0, PT, |R0|, 1.469367938527859385e-39, PT ;  /* 0x001000000000780b */ /* 0x000fda0003f04200 */
[----:B------:R-:W-:Y:S05]  /*41d0*/  @P0 BRA P1, `(.L_x_346) ;  /* 0x0000000000100947 */ /* 0x000fea0000800000 */
[----:B------:R-:W-:Y:S01]  /*41e0*/  IMAD.MOV.U32 R20, RZ, RZ, R8 ;  /* 0x000000ffff147224 */ /* 0x000fe200078e0008 */
[----:B------:R-:W-:Y:S02]  /*41f0*/  MOV R21, R9 ;  /* 0x0000000900157202 */ /* 0x000fe40000000f00 */
[----:B------:R-:W-:-:S07]  /*4200*/  MOV R4, 0x4220 ;  /* 0x0000422000047802 */ /* 0x000fce0000000f00 */
[----:B------:R-:W-:Y:S05]  /*4210*/  CALL.REL.NOINC `($__internal_1_$__cuda_sm20_div_rn_f64_full) ;  /* 0x0000000800ec7944 */ /* 0x000fea0003c00000 */
.L_x_346:
[----:B------:R-:W-:Y:S05]  /*4220*/  BSYNC.RECONVERGENT B1 ;  /* 0x0000000000017941 */ /* 0x000fea0003800200 */
.L_x_345:
[----:B------:R2:W-:Y:S02]  /*4230*/  STS.64 [R13], R30 ;  /* 0x0000001e0d007388 */ /* 0x0005e40000000a00 */
.L_x_312:
[----:B------:R-:W3:Y:S02]  /*4240*/  LDC R3, c[0x0][0x398] ;  /* 0x0000e600ff037b82 */ /* 0x000ee40000000800 */
[----:B---3--:R-:W-:-:S13]  /*4250*/  ISETP.GE.AND P0, PT, R3, 0x1, PT ;  /* 0x000000010300780c */ /* 0x008fda0003f06270 */
[----:B------:R-:W-:Y:S05]  /*4260*/  @!P0 EXIT ;  /* 0x000000000000894d */ /* 0x000fea0003800000 */
[C---:B------:R-:W-:Y:S01]  /*4270*/  ISETP.GE.U32.AND P0, PT, R3.reuse, 0x10, PT ;  /* 0x000000100300780c */ /* 0x040fe20003f06070 */
[----:B------:R-:W-:Y:S01]  /*4280*/  IMAD R2, R2, R3, RZ ;  /* 0x0000000302027224 */ /* 0x000fe200078e02ff */
[----:B------:R-:W-:Y:S01]  /*4290*/  LOP3.LUT R0, R3, 0xf, RZ, 0xc0, !PT ;  /* 0x0000000f03007812 */ /* 0x000fe200078ec0ff */
[----:B------:R-:W-:-:S03]  /*42a0*/  IMAD.MOV.U32 R5, RZ, RZ, RZ ;  /* 0x000000ffff057224 */ /* 0x000fc600078e00ff */
[----:B------:R-:W-:-:S07]  /*42b0*/  ISETP.NE.AND P1, PT, R0, RZ, PT ;  /* 0x000000ff0000720c */ /* 0x000fce0003f25270 */
[----:B------:R-:W-:Y:S06]  /*42c0*/  @!P0 BRA `(.L_x_347) ;  /* 0x0000000400548947 */ /* 0x000fec0003800000 */
[----:B------:R-:W3:Y:S01]  /*42d0*/  S2UR UR7, SR_CgaCtaId ;  /* 0x00000000000779c3 */ /* 0x000ee20000008800 */
[----:B------:R-:W4:Y:S01]  /*42e0*/  LDCU.64 UR4, c[0x0][0x380] ;  /* 0x00007000ff0477ac */ /* 0x000f220008000a00 */
[----:B------:R-:W-:Y:S01]  /*42f0*/  IMAD.MOV.U32 R4, RZ, RZ, 0x28 ;  /* 0x00000028ff047424 */ /* 0x000fe200078e00ff */
[----:B------:R-:W-:Y:S01]  /*4300*/  LOP3.LUT R5, R3, 0x7ffffff0, RZ, 0xc0, !PT ;  /* 0x7ffffff003057812 */ /* 0x000fe200078ec0ff */
[----:B------:R-:W-:Y:S02]  /*4310*/  UMOV UR6, 0x400 ;  /* 0x0000040000067882 */ /* 0x000fe40000000000 */
[----:B------:R-:W-:Y:S02]  /*4320*/  IMAD R4, R7, R4, 0x20 ;  /* 0x0000002007047424 */ /* 0x000fe400078e0204 */
[----:B------:R-:W-:Y:S01]  /*4330*/  IMAD.MOV R11, RZ, RZ, -R5 ;  /* 0x000000ffff0b7224 */ /* 0x000fe200078e0a05 */
[----:B----4-:R-:W-:-:S04]  /*4340*/  UIADD3 UR4, UP0, UPT, UR4, 0x40, URZ ;  /* 0x0000004004047890 */ /* 0x010fc8000ff1e0ff */
[----:B------:R-:W-:Y:S02]  /*4350*/  UIADD3.X UR5, UPT, UPT, URZ, UR5, URZ, UP0, !UPT ;  /* 0x00000005ff057290 */ /* 0x000fe400087fe4ff */
[----:B---3--:R-:W-:-:S06]  /*4360*/  ULEA UR6, UR7, UR6, 0x18 ;  /* 0x0000000607067291 */ /* 0x008fcc000f8ec0ff */
[----:B------:R-:W-:Y:S02]  /*4370*/  IMAD R6, R4, R3, UR6 ;  /* 0x0000000604067e24 */ /* 0x000fe4000f8e0203 */
[----:B------:R-:W-:-:S03]  /*4380*/  IMAD.MOV.U32 R4, RZ, RZ, R2 ;  /* 0x000000ffff047224 */ /* 0x000fc600078e0002 */
[----:B------:R-:W-:-:S07]  /*4390*/  IADD3 R6, PT, PT, R6, 0x40, RZ ;  /* 0x0000004006067810 */ /* 0x000fce0007ffe0ff */
.L_x_348:
[----:B------:R-:W-:Y:S01]  /*43a0*/  IMAD.U32 R8, RZ, RZ, UR4 ;  /* 0x00000004ff087e24 */ /* 0x000fe2000f8e00ff */
[----:B------:R-:W3:Y:S01]  /*43b0*/  LDS.64 R36, [R6+-0x40] ;  /* 0xffffc00006247984 */ /* 0x000ee20000000a00 */
[----:B0-----:R-:W-:-:S03]  /*43c0*/  IMAD.U32 R9, RZ, RZ, UR5 ;  /* 0x00000005ff097e24 */ /* 0x001fc6000f8e00ff */
[----:B------:R-:W0:Y:S01]  /*43d0*/  LDS.64 R32, [R6+-0x38] ;  /* 0xffffc80006207984 */ /* 0x000e220000000a00 */
[----:B------:R-:W-:-:S03]  /*43e0*/  IMAD.WIDE R8, R4, 0x8, R8 ;  /* 0x0000000804087825 */ /* 0x000fc600078e0208 */
[----:B------:R-:W4:Y:S04]  /*43f0*/  LDS.64 R34, [R6+-0x30] ;  /* 0xffffd00006227984 */ /* 0x000f280000000a00 */
[----:B------:R-:W3:Y:S04]  /*4400*/  LDG.E.64 R22, desc[UR8][R8.64+-0x40] ;  /* 0xffffc00808167981 */ /* 0x000ee8000c1e1b00 */
[----:B------:R-:W0:Y:S04]  /*4410*/  LDG.E.64 R24, desc[UR8][R8.64+-0x38] ;  /* 0xffffc80808187981 */ /* 0x000e28000c1e1b00 */
[----:B-1----:R-:W4:Y:S04]  /*4420*/  LDG.E.64 R26, desc[UR8][R8.64+-0x30] ;  /* 0xffffd008081a7981 */ /* 0x002f28000c1e1b00 */
[----:B--2---:R-:W2:Y:S04]  /*4430*/  LDG.E.64 R30, desc[UR8][R8.64+-0x28] ;  /* 0xffffd808081e7981 */ /* 0x004ea8000c1e1b00 */
[----:B------:R-:W5:Y:S04]  /*4440*/  LDG.E.64 R16, desc[UR8][R8.64+-0x20] ;  /* 0xffffe00808107981 */ /* 0x000f68000c1e1b00 */
[----:B------:R-:W5:Y:S04]  /*4450*/  LDG.E.64 R14, desc[UR8][R8.64+-0x18] ;  /* 0xffffe808080e7981 */ /* 0x000f68000c1e1b00 */
[----:B------:R-:W5:Y:S04]  /*4460*/  LDG.E.64 R12, desc[UR8][R8.64+-0x10] ;  /* 0xfffff008080c7981 */ /* 0x000f68000c1e1b00 */
[----:B------:R-:W5:Y:S04]  /*4470*/  LDG.E.64 R18, desc[UR8][R8.64+-0x8] ;  /* 0xfffff80808127981 */ /* 0x000f68000c1e1b00 */
[----:B------:R-:W5:Y:S04]  /*4480*/  LDG.E.64 R20, desc[UR8][R8.64] ;  /* 0x0000000808147981 */ /* 0x000f68000c1e1b00 */
[----:B------:R-:W2:Y:S01]  /*4490*/  LDS.64 R28, [R6+-0x28] ;  /* 0xffffd800061c7984 */ /* 0x000ea20000000a00 */
[----:B---3--:R-:W-:-:S03]  /*44a0*/  DADD R36, R22, R36 ;  /* 0x0000000016247229 */ /* 0x008fc60000000024 */
[----:B------:R-:W3:Y:S01]  /*44b0*/  LDG.E.64 R22, desc[UR8][R8.64+0x8] ;  /* 0x0000080808167981 */ /* 0x000ee2000c1e1b00 */
[----:B0-----:R-:W-:-:S03]  /*44c0*/  DADD R32, R24, R32 ;  /* 0x0000000018207229 */ /* 0x001fc60000000020 */
[----:B------:R-:W3:Y:S01]  /*44d0*/  LDG.E.64 R24, desc[UR8][R8.64+0x10] ;  /* 0x0000100808187981 */ /* 0x000ee2000c1e1b00 */
[----:B----4-:R-:W-:-:S03]  /*44e0*/  DADD R34, R26, R34 ;  /* 0x000000001a227229 */ /* 0x010fc60000000022 */
[----:B------:R-:W4:Y:S01]  /*44f0*/  LDG.E.64 R26, desc[UR8][R8.64+0x18] ;  /* 0x00001808081a7981 */ /* 0x000f22000c1e1b00 */
[----:B--2---:R-:W-:-:S03]  /*4500*/  DADD R28, R30, R28 ;  /* 0x000000001e1c7229 */ /* 0x004fc6000000001c */
[----:B------:R-:W2:Y:S04]  /*4510*/  LDG.E.64 R30, desc[UR8][R8.64+0x20] ;  /* 0x00002008081e7981 */ /* 0x000ea8000c1e1b00 */
[----:B------:R-:W-:Y:S04]  /*4520*/  STG.E.64 desc[UR8][R8.64+-0x40], R36 ;  /* 0xffffc02408007986 */ /* 0x000fe8000c101b08 */
[----:B------:R-:W5:Y:S04]  /*4530*/  LDS.64 R36, [R6+-0x20] ;  /* 0xffffe00006247984 */ /* 0x000f680000000a00 */
[----:B------:R-:W-:Y:S04]  /*4540*/  STG.E.64 desc[UR8][R8.64+-0x38], R32 ;  /* 0xffffc82008007986 */ /* 0x000fe8000c101b08 */
[----:B------:R-:W-:Y:S04]  /*4550*/  STG.E.64 desc[UR8][R8.64+-0x30], R34 ;  /* 0xffffd02208007986 */ /* 0x000fe8000c101b08 */
[----:B------:R0:W-:Y:S04]  /*4560*/  STG.E.64 desc[UR8][R8.64+-0x28], R28 ;  /* 0xffffd81c08007986 */ /* 0x0001e8000c101b08 */
[----:B------:R-:W1:Y:S04]  /*4570*/  LDS.64 R32, [R6+-0x18] ;  /* 0xffffe80006207984 */ /* 0x000e680000000a00 */
[----:B------:R-:W1:Y:S04]  /*4580*/  LDS.64 R34, [R6+-0x10] ;  /* 0xfffff00006227984 */ /* 0x000e680000000a00 */
[----:B0-----:R-:W2:Y:S01]  /*4590*/  LDG.E.64 R28, desc[UR8][R8.64+0x28] ;  /* 0x00002808081c7981 */ /* 0x001ea2000c1e1b00 */
[----:B-----5:R-:W-:-:S03]  /*45a0*/  DADD R36, R16, R36 ;  /* 0x0000000010247229 */ /* 0x020fc60000000024 */
[----:B------:R-:W0:Y:S01]  /*45b0*/  LDS.64 R16, [R6+-0x8] ;  /* 0xfffff80006107984 */ /* 0x000e220000000a00 */
[----:B-1----:R-:W-:-:S03]  /*45c0*/  DADD R32, R14, R32 ;  /* 0x000000000e207229 */ /* 0x002fc60000000020 */
[----:B------:R-:W5:Y:S01]  /*45d0*/  LDG.E.64 R14, desc[UR8][R8.64+0x38] ;  /* 0x00003808080e7981 */ /* 0x000f62000c1e1b00 */
[----:B------:R-:W-:-:S03]  /*45e0*/  DADD R34, R12, R34 ;  /* 0x000000000c227229 */ /* 0x000fc60000000022 */
[----:B------:R-:W5:Y:S01]  /*45f0*/  LDG.E.64 R12, desc[UR8][R8.64+0x30] ;  /* 0x00003008080c7981 */ /* 0x000f62000c1e1b00 */
[----:B0-----:R-:W-:-:S03]  /*4600*/  DADD R16, R18, R16 ;  /* 0x0000000012107229 */ /* 0x001fc60000000010 */
[----:B------:R-:W0:Y:S02]  /*4610*/  LDS.64 R18, [R6] ;  /* 0x0000000006127984 */ /* 0x000e240000000a00 */
[----:B0-----:R-:W-:Y:S02]  /*4620*/  DADD R18, R20, R18 ;  /* 0x0000000014127229 */ /* 0x001fe40000000012 */
[----:B------:R-:W3:Y:S02]  /*4630*/  LDS.64 R20, [R6+0x8] ;  /* 0x0000080006147984 */ /* 0x000ee40000000a00 */
[----:B---3--:R-:W-:Y:S02]  /*4640*/  DADD R20, R22, R20 ;  /* 0x0000000016147229 */ /* 0x008fe40000000014 */
[----:B------:R-:W0:Y:S02]  /*4650*/  LDS.64 R22, [R6+0x10] ;  /* 0x0000100006167984 */ /* 0x000e240000000a00 */
[----:B0-----:R-:W-:-:S02]  /*4660*/  DADD R22, R24, R22 ;  /* 0x0000000018167229 */ /* 0x001fc40000000016 */
[----:B------:R-:W4:Y:S02]  /*4670*/  LDS.64 R24, [R6+0x18] ;  /* 0x0000180006187984 */ /* 0x000f240000000a00 */
[----:B----4-:R-:W-:Y:S02]  /*4680*/  DADD R24, R26, R24 ;  /* 0x000000001a187229 */ /* 0x010fe40000000018 */
[----:B------:R-:W2:Y:S02]  /*4690*/  LDS.64 R26, [R6+0x20] ;  /* 0x00002000061a7984 */ /* 0x000ea40000000a00 */
[----:B--2---:R-:W-:Y:S02]  /*46a0*/  DADD R26, R30, R26 ;  /* 0x000000001e1a7229 */ /* 0x004fe4000000001a */
[----:B------:R-:W0:Y:S04]  /*46b0*/  LDS.64 R30, [R6+0x28] ;  /* 0x00002800061e7984 */ /* 0x000e280000000a00 */
[----:B------:R-:W-:Y:S04]  /*46c0*/  STG.E.64 desc[UR8][R8.64+-0x18], R32 ;  /* 0xffffe82008007986 */ /* 0x000fe8000c101b08 */
[----:B------:R-:W5:Y:S01]  /*46d0*/  LDS.64 R32, [R6+0x38] ;  /* 0x0000380006207984 */ /* 0x000f620000000a00 */
[----:B0-----:R-:W-:-:S03]  /*46e0*/  DADD R28, R28, R30 ;  /* 0x000000001c1c7229 */ /* 0x001fc6000000001e */
[----:B------:R-:W0:Y:S01]  /*46f0*/  LDS.64 R30, [R6+0x30] ;  /* 0x00003000061e7984 */ /* 0x000e220000000a00 */
[----:B-----5:R-:W-:-:S03]  /*4700*/  DADD R14, R14, R32 ;  /* 0x000000000e0e7229 */ /* 0x020fc60000000020 */
[----:B------:R3:W-:Y:S01]  /*4710*/  STG.E.64 desc[UR8][R8.64+-0x20], R36 ;  /* 0xffffe02408007986 */ /* 0x0007e2000c101b08 */
[----:B------:R-:W-:-:S03]  /*4720*/  VIADD R11, R11, 0x10 ;  /* 0x000000100b0b7836 */ /* 0x000fc60000000000 */
[----:B------:R3:W-:Y:S04]  /*4730*/  STG.E.64 desc[UR8][R8.64+-0x10], R34 ;  /* 0xfffff02208007986 */ /* 0x0007e8000c101b08 */
[----:B------:R3:W-:Y:S04]  /*4740*/  STG.E.64 desc[UR8][R8.64+-0x8], R16 ;  /* 0xfffff81008007986 */ /* 0x0007e8000c101b08 */
[----:B------:R3:W-:Y:S04]  /*4750*/  STG.E.64 desc[UR8][R8.64], R18 ;  /* 0x0000001208007986 */ /* 0x0007e8000c101b08 */
[----:B------:R3:W-:Y:S04]  /*4760*/  STG.E.64 desc[UR8][R8.64+0x8], R20 ;  /* 0x0000081408007986 */ /* 0x0007e8000c101b08 */
[----:B------:R3:W-:Y:S04]  /*4770*/  STG.E.64 desc[UR8][R8.64+0x10], R22 ;  /* 0x0000101608007986 */ /* 0x0007e8000c101b08 */
[----:B------:R3:W-:Y:S01]  /*4780*/  STG.E.64 desc[UR8][R8.64+0x18], R24 ;  /* 0x0000181808007986 */ /* 0x0007e2000c101b08 */
[----:B0-----:R-:W-:-:S03]  /*4790*/  DADD R12, R12, R30 ;  /* 0x000000000c0c7229 */ /* 0x001fc6000000001e */
[----:B------:R3:W-:Y:S04]  /*47a0*/  STG.E.64 desc[UR8][R8.64+0x20], R26 ;  /* 0x0000201a08007986 */ /* 0x0007e8000c101b08 */
[----:B------:R3:W-:Y:S04]  /*47b0*/  STG.E.64 desc[UR8][R8.64+0x28], R28 ;  /* 0x0000281c08007986 */ /* 0x0007e8000c101b08 */
[----:B------:R3:W-:Y:S04]  /*47c0*/  STG.E.64 desc[UR8][R8.64+0x30], R12 ;  /* 0x0000300c08007986 */ /* 0x0007e8000c101b08 */
[----:B------:R3:W-:Y:S01]  /*47d0*/  STG.E.64 desc[UR8][R8.64+0x38], R14 ;  /* 0x0000380e08007986 */ /* 0x0007e2000c101b08 */
[----:B------:R-:W-:Y:S01]  /*47e0*/  ISETP.NE.AND P0, PT, R11, RZ, PT ;  /* 0x000000ff0b00720c */ /* 0x000fe20003f05270 */
[----:B------:R-:W-:Y:S01]  /*47f0*/  VIADD R6, R6, 0x80 ;  /* 0x0000008006067836 */ /* 0x000fe20000000000 */
[----:B------:R-:W-:-:S11]  /*4800*/  IADD3 R4, PT, PT, R4, 0x10, RZ ;  /* 0x0000001004047810 */ /* 0x000fd60007ffe0ff */
[----:B---3--:R-:W-:Y:S05]  /*4810*/  @P0 BRA `(.L_x_348) ;  /* 0xfffffff800e00947 */ /* 0x008fea000383ffff */
.L_x_347:
[----:B------:R-:W-:Y:S05]  /*4820*/  @!P1 EXIT ;  /* 0x000000000000994d */ /* 0x000fea0003800000 */
[----:B------:R-:W-:Y:S02]  /*4830*/  ISETP.GE.U32.AND P0, PT, R0, 0x8, PT ;  /* 0x000000080000780c */ /* 0x000fe40003f06070 */
[----:B------:R-:W-:-:S04]  /*4840*/  LOP3.LUT R4, R3, 0x7, RZ, 0xc0, !PT ;  /* 0x0000000703047812 */ /* 0x000fc800078ec0ff */
[----:B------:R-:W-:-:S07]  /*4850*/  ISETP.NE.AND P1, PT, R4, RZ, PT ;  /* 0x000000ff0400720c */ /* 0x000fce0003f25270 */
[----:B------:R-:W-:Y:S06]  /*4860*/  @!P0 BRA `(.L_x_349) ;  /* 0x0000000000948947 */ /* 0x000fec0003800000 */
[----:B------:R-:W3:Y:S01]  /*4870*/  LDC.64 R36, c[0x0][0x380] ;  /* 0x0000e000ff247b82 */ /* 0x000ee20000000a00 */
[----:B0-----:R-:W-:-:S04]  /*4880*/  IMAD.IADD R9, R2, 0x1, R5 ;  /* 0x0000000102097824 */ /* 0x001fc800078e0205 */
[----:B---3--:R-:W-:-:S05]  /*4890*/  IMAD.WIDE R36, R9, 0x8, R36 ;  /* 0x0000000809247825 */ /* 0x008fca00078e0224 */
[----:B-12---:R-:W2:Y:S04]  /*48a0*/  LDG.E.64 R30, desc[UR8][R36.64] ;  /* 0x00000008241e7981 */ /* 0x006ea8000c1e1b00 */
        /* <DEDUP_REMOVED lines=8> */
[----:B------:R-:W-:-:S03]  /*4930*/  VIADD R5, R5, 0x8 ;  /* 0x0000000805057836 */ /* 0x000fc60000000000 */
[----:B------:R-:W2:Y:S04]  /*4940*/  LDS.64 R20, [R0] ;  /* 0x0000000000147984 */ /* 0x000ea80000000a00 */
[----:B------:R-:W3:Y:S04]  /*4950*/  LDS.64 R28, [R0+0x8] ;  /* 0x00000800001c7984 */ /* 0x000ee80000000a00 */
[----:B------:R-:W4:Y:S04]  /*4960*/  LDS.64 R26, [R0+0x10] ;  /* 0x00001000001a7984 */ /* 0x000f280000000a00 */
[----:B------:R-:W5:Y:S04]  /*4970*/  LDS.64 R32, [R0+0x30] ;  /* 0x0000300000207984 */ /* 0x000f680000000a00 */
[----:B------:R-:W0:Y:S01]  /*4980*/  LDS.64 R34, [R0+0x38] ;  /* 0x0000380000227984 */ /* 0x000e220000000a00 */
[----:B--2---:R-:W-:-:S03]  /*4990*/  DADD R20, R30, R20 ;  /* 0x000000001e147229 */ /* 0x004fc60000000014 */
[----:B------:R-:W1:Y:S01]  /*49a0*/  LDS.64 R30, [R0+0x28] ;  /* 0x00002800001e7984 */ /* 0x000e620000000a00 */
[----:B---3--:R-:W-:-:S03]  /*49b0*/  DADD R22, R22, R28 ;  /* 0x0000000016167229 */ /* 0x008fc6000000001c */
[----:B------:R-:W2:Y:S01]  /*49c0*/  LDS.64 R28, [R0+0x20] ;  /* 0x00002000001c7984 */ /* 0x000ea20000000a00 */
[----:B----4-:R-:W-:-:S03]  /*49d0*/  DADD R24, R24, R26 ;  /* 0x0000000018187229 */ /* 0x010fc6000000001a */
[----:B------:R-:W3:Y:S04]  /*49e0*/  LDS.64 R26, [R0+0x18] ;  /* 0x00001800001a7984 */ /* 0x000ee80000000a00 */
[----:B------:R4:W-:Y:S04]  /*49f0*/  STG.E.64 desc[UR8][R36.64], R20 ;  /* 0x0000001424007986 */ /* 0x0009e8000c101b08 */
[----:B------:R4:W-:Y:S04]  /*4a00*/  STG.E.64 desc[UR8][R36.64+0x8], R22 ;  /* 0x0000081624007986 */ /* 0x0009e8000c101b08 */
[----:B------:R4:W-:Y:S01]  /*4a10*/  STG.E.64 desc[UR8][R36.64+0x10], R24 ;  /* 0x0000101824007986 */ /* 0x0009e2000c101b08 */
[----:B-----5:R-:W-:-:S02]  /*4a20*/  DADD R16, R16, R32 ;  /* 0x0000000010107229 */ /* 0x020fc40000000020 */
[----:B0-----:R-:W-:-:S05]  /*4a30*/  DADD R18, R18, R34 ;  /* 0x0000000012127229 */ /* 0x001fca0000000022 */
[----:B------:R4:W-:Y:S04]  /*4a40*/  STG.E.64 desc[UR8][R36.64+0x30], R16 ;  /* 0x0000301024007986 */ /* 0x0009e8000c101b08 */
[----:B------:R4:W-:Y:S01]  /*4a50*/  STG.E.64 desc[UR8][R36.64+0x38], R18 ;  /* 0x0000381224007986 */ /* 0x0009e2000c101b08 */
[----:B-1----:R-:W-:Y:S02]  /*4a60*/  DADD R14, R14, R30 ;  /* 0x000000000e0e7229 */ /* 0x002fe4000000001e */
[----:B--2---:R-:W-:-:S05]  /*4a70*/  DADD R12, R12, R28 ;  /* 0x000000000c0c7229 */ /* 0x004fca000000001c */
[----:B------:R4:W-:Y:S01]  /*4a80*/  STG.E.64 desc[UR8][R36.64+0x28], R14 ;  /* 0x0000280e24007986 */ /* 0x0009e2000c101b08 */
[----:B---3--:R-:W-:-:S03]  /*4a90*/  DADD R8, R8, R26 ;  /* 0x0000000008087229 */ /* 0x008fc6000000001a */
[----:B------:R4:W-:Y:S04]  /*4aa0*/  STG.E.64 desc[UR8][R36.64+0x20], R12 ;  /* 0x0000200c24007986 */ /* 0x0009e8000c101b08 */
[----:B------:R4:W-:Y:S04]  /*4ab0*/  STG.E.64 desc[UR8][R36.64+0x18], R8 ;  /* 0x0000180824007986 */ /* 0x0009e8000c101b08 */
.L_x_349:
[----:B------:R-:W-:Y:S05]  /*4ac0*/  @!P1 EXIT ;  /* 0x000000000000994d */ /* 0x000fea0003800000 */
[----:B------:R-:W-:Y:S02]  /*4ad0*/  ISETP.GE.U32.AND P0, PT, R4, 0x4, PT ;  /* 0x000000040400780c */ /* 0x000fe40003f06070 */
[----:B------:R-:W-:-:S04]  /*4ae0*/  LOP3.LUT R0, R3, 0x3, RZ, 0xc0, !PT ;  /* 0x0000000303007812 */ /* 0x000fc800078ec0ff */
[----:B------:R-:W-:-:S07]  /*4af0*/  ISETP.NE.AND P1, PT, R0, RZ, PT ;  /* 0x000000ff0000720c */ /* 0x000fce0003f25270 */
[----:B------:R-:W-:Y:S06]  /*4b00*/  @!P0 BRA `(.L_x_350) ;  /* 0x0000000000548947 */ /* 0x000fec0003800000 */
[----:B0---4-:R-:W0:Y:S01]  /*4b10*/  LDC.64 R8, c[0x0][0x380] ;  /* 0x0000e000ff087b82 */ /* 0x011e220000000a00 */
[----:B------:R-:W-:-:S04]  /*4b20*/  IMAD.IADD R11, R2, 0x1, R5 ;  /* 0x00000001020b7824 */ /* 0x000fc800078e0205 */
[----:B0-----:R-:W-:-:S05]  /*4b30*/  IMAD.WIDE R8, R11, 0x8, R8 ;  /* 0x000000080b087825 */ /* 0x001fca00078e0208 */
[----:B------:R-:W3:Y:S04]  /*4b40*/  LDG.E.64 R14, desc[UR8][R8.64] ;  /* 0x00000008080e7981 */ /* 0x000ee8000c1e1b00 */
[----:B------:R-:W4:Y:S04]  /*4b50*/  LDG.E.64 R16, desc[UR8][R8.64+0x8] ;  /* 0x0000080808107981 */ /* 0x000f28000c1e1b00 */
[----:B------:R-:W5:Y:S04]  /*4b60*/  LDG.E.64 R18, desc[UR8][R8.64+0x10] ;  /* 0x0000100808127981 */ /* 0x000f68000c1e1b00 */
[----:B--2---:R-:W2:Y:S01]  /*4b70*/  LDG.E.64 R12, desc[UR8][R8.64+0x18] ;  /* 0x00001808080c7981 */ /* 0x004ea2000c1e1b00 */
[C---:B------:R-:W-:Y:S01]  /*4b80*/  LEA R4, R5.reuse, R10, 0x3 ;  /* 0x0000000a05047211 */ /* 0x040fe200078e18ff */
[----:B------:R-:W-:-:S04]  /*4b90*/  VIADD R5, R5, 0x4 ;  /* 0x0000000405057836 */ /* 0x000fc80000000000 */
[----:B------:R-:W3:Y:S04]  /*4ba0*/  LDS.64 R10, [R4] ;  /* 0x00000000040a7984 */ /* 0x000ee80000000a00 */
[----:B------:R-:W4:Y:S04]  /*4bb0*/  LDS.64 R20, [R4+0x8] ;  /* 0x0000080004147984 */ /* 0x000f280000000a00 */
[----:B------:R-:W5:Y:S04]  /*4bc0*/  LDS.64 R22, [R4+0x10] ;  /* 0x0000100004167984 */ /* 0x000f680000000a00 */
[----:B------:R-:W2:Y:S01]  /*4bd0*/  LDS.64 R24, [R4+0x18] ;  /* 0x0000180004187984 */ /* 0x000ea20000000a00 */
[----:B---3--:R-:W-:-:S02]  /*4be0*/  DADD R14, R10, R14 ;  /* 0x000000000a0e7229 */ /* 0x008fc4000000000e */
[----:B----4-:R-:W-:-:S05]  /*4bf0*/  DADD R16, R20, R16 ;  /* 0x0000000014107229 */ /* 0x010fca0000000010 */
[----:B------:R3:W-:Y:S01]  /*4c00*/  STG.E.64 desc[UR8][R8.64], R14 ;  /* 0x0000000e08007986 */ /* 0x0007e2000c101b08 */
[----:B-----5:R-:W-:-:S03]  /*4c10*/  DADD R18, R22, R18 ;  /* 0x0000000016127229 */ /* 0x020fc60000000012 */
[----:B------:R3:W-:Y:S01]  /*4c20*/  STG.E.64 desc[UR8][R8.64+0x8], R16 ;  /* 0x0000081008007986 */ /* 0x0007e2000c101b08 */
[----:B--2---:R-:W-:-:S03]  /*4c30*/  DADD R12, R24, R12 ;  /* 0x00000000180c7229 */ /* 0x004fc6000000000c */
[----:B------:R3:W-:Y:S04]  /*4c40*/  STG.E.64 desc[UR8][R8.64+0x10], R18 ;  /* 0x0000101208007986 */ /* 0x0007e8000c101b08 */
[----:B------:R3:W-:Y:S04]  /*4c50*/  STG.E.64 desc[UR8][R8.64+0x18], R12 ;  /* 0x0000180c08007986 */ /* 0x0007e8000c101b08 */
.L_x_350:
[----:B------:R-:W-:Y:S05]  /*4c60*/  @!P1 EXIT ;  /* 0x000000000000994d */ /* 0x000fea0003800000 */
[----:B------:R-:W5:Y:S01]  /*4c70*/  S2UR UR5, SR_CgaCtaId ;  /* 0x00000000000579c3 */ /* 0x000f620000008800 */
[----:B------:R-:W-:Y:S01]  /*4c80*/  IMAD.MOV.U32 R6, RZ, RZ, 0x28 ;  /* 0x00000028ff067424 */ /* 0x000fe200078e00ff */
[----:B------:R-:W-:Y:S01]  /*4c90*/  UMOV UR4, 0x400 ;  /* 0x0000040000047882 */ /* 0x000fe20000000000 */
[----:B------:R-:W-:Y:S01]  /*4ca0*/  IMAD.SHL.U32 R4, R5, 0x8, RZ ;  /* 0x0000000805047824 */ /* 0x000fe200078e00ff */
[----:B------:R-:W-:Y:S01]  /*4cb0*/  IADD3 R10, PT, PT, -R0, RZ, RZ ;  /* 0x000000ff000a7210 */ /* 0x000fe20007ffe1ff */
[----:B------:R-:W-:Y:S02]  /*4cc0*/  IMAD R6, R7, R6, 0x20 ;  /* 0x0000002007067424 */ /* 0x000fe400078e0206 */
[----:B------:R-:W-:Y:S01]  /*4cd0*/  IMAD.IADD R11, R2, 0x1, R5 ;  /* 0x00000001020b7824 */ /* 0x000fe200078e0205 */
[----:B0--34-:R-:W0:Y:S01]  /*4ce0*/  LDC.64 R8, c[0x0][0x380] ;  /* 0x0000e000ff087b82 */ /* 0x019e220000000a00 */
[----:B------:R-:W-:Y:S01]  /*4cf0*/  IMAD R4, R6, R3, R4 ;  /* 0x0000000306047224 */ /* 0x000fe200078e0204 */
[----:B-----5:R-:W-:-:S06]  /*4d00*/  ULEA UR4, UR5, UR4, 0x18 ;  /* 0x0000000405047291 */ /* 0x020fcc000f8ec0ff */
[----:B------:R-:W-:-:S07]  /*4d10*/  VIADD R0, R4, UR4 ;  /* 0x0000000404007c36 */ /* 0x000fce0008000000 */
.L_x_351:
[C---:B0--3--:R-:W-:Y:S01]  /*4d20*/  IMAD.WIDE R2, R11.reuse, 0x8, R8 ;  /* 0x000000080b027825 */ /* 0x049fe200078e0208 */
[----:B------:R0:W3:Y:S04]  /*4d30*/  LDS.64 R6, [R0] ;  /* 0x0000000000067984 */ /* 0x0000e80000000a00 */
[----:B------:R-:W3:Y:S01]  /*4d40*/  LDG.E.64 R4, desc[UR8][R2.64] ;  /* 0x0000000802047981 */ /* 0x000ee2000c1e1b00 */
[----:B------:R-:W-:Y:S02]  /*4d50*/  VIADD R10, R10, 0x1 ;  /* 0x000000010a0a7836 */ /* 0x000fe40000000000 */
[----:B------:R-:W-:Y:S02]  /*4d60*/  VIADD R11, R11, 0x1 ;  /* 0x000000010b0b7836 */ /* 0x000fe40000000000 */
[----:B0-----:R-:W-:Y:S01]  /*4d70*/  VIADD R0, R0, 0x8 ;  /* 0x0000000800007836 */ /* 0x001fe20000000000 */
[----:B------:R-:W-:Y:S01]  /*4d80*/  ISETP.NE.AND P0, PT, R10, RZ, PT ;  /* 0x000000ff0a00720c */ /* 0x000fe20003f05270 */
[----:B---3--:R-:W-:-:S07]  /*4d90*/  DADD R4, R4, R6 ;  /* 0x0000000004047229 */ /* 0x008fce0000000006 */
[----:B------:R3:W-:Y:S05]  /*4da0*/  STG.E.64 desc[UR8][R2.64], R4 ;  /* 0x0000000402007986 */ /* 0x0007ea000c101b08 */
[----:B------:R-:W-:Y:S05]  /*4db0*/  @P0 BRA `(.L_x_351) ;  /* 0xfffffffc00d80947 */ /* 0x000fea000383ffff */
[----:B------:R-:W-:Y:S05]  /*4dc0*/  EXIT ;  /* 0x000000000000794d */ /* 0x000fea0003800000 */
        .weak           $__internal_1_$__cuda_sm20_div_rn_f64_full
        .type           $__internal_1_$__cuda_sm20_div_rn_f64_full,@function
        .size           $__internal_1_$__cuda_sm20_div_rn_f64_full,(.L_x_414 - $__internal_1_$__cuda_sm20_div_rn_f64_full)
$__internal_1_$__cuda_sm20_div_rn_f64_full:
[C---:B------:R-:W-:Y:S01]  /*4dd0*/  FSETP.GEU.AND P0, PT, |R19|.reuse, 1.469367938527859385e-39, PT ;  /* 0x001000001300780b */ /* 0x040fe20003f0e200 */
[----:B------:R-:W-:Y:S01]  /*4de0*/  IMAD.MOV.U32 R14, RZ, RZ, 0x1 ;  /* 0x00000001ff0e7424 */ /* 0x000fe200078e00ff */
[----:B------:R-:W-:Y:S01]  /*4df0*/  LOP3.LUT R16, R19, 0x800fffff, RZ, 0xc0, !PT ;  /* 0x800fffff13107812 */ /* 0x000fe200078ec0ff */
[----:B------:R-:W-:Y:S01]  /*4e00*/  BSSY.RECONVERGENT B0, `(.L_x_352) ;  /* 0x0000054000007945 */ /* 0x000fe20003800200 */
[C---:B------:R-:W-:Y:S02]  /*4e10*/  FSETP.GEU.AND P3, PT, |R21|.reuse, 1.469367938527859385e-39, PT ;  /* 0x001000001500780b */ /* 0x040fe40003f6e200 */
[----:B------:R-:W-:Y:S02]  /*4e20*/  LOP3.LUT R17, R16, 0x3ff00000, RZ, 0xfc, !PT ;  /* 0x3ff0000010117812 */ /* 0x000fe400078efcff */
[----:B------:R-:W-:Y:S02]  /*4e30*/  MOV R16, R18 ;  /* 0x0000001200107202 */ /* 0x000fe40000000f00 */
[----:B------:R-:W-:-:S02]  /*4e40*/  LOP3.LUT R9, R21, 0x7ff00000, RZ, 0xc0, !PT ;  /* 0x7ff0000015097812 */ /* 0x000fc400078ec0ff */
[----:B------:R-:W-:Y:S01]  /*4e50*/  LOP3.LUT R8, R19, 0x7ff00000, RZ, 0xc0, !PT ;  /* 0x7ff0000013087812 */ /* 0x000fe200078ec0ff */
[----:B------:R-:W-:-:S03]  /*4e60*/  @!P0 DMUL R16, R18, 8.98846567431157953865e+307 ;  /* 0x7fe0000012108828 */ /* 0x000fc60000000000 */
[----:B------:R-:W-:Y:S01]  /*4e70*/  ISETP.GE.U32.AND P2, PT, R9, R8, PT ;  /* 0x000000080900720c */ /* 0x000fe20003f46070 */
[----:B------:R-:W-:Y:S01]  /*4e80*/  @!P3 IMAD.MOV.U32 R30, RZ, RZ, RZ ;  /* 0x000000ffff1eb224 */ /* 0x000fe200078e00ff */
[----:B------:R-:W-:Y:S01]  /*4e90*/  @!P3 LOP3.LUT R6, R19, 0x7ff00000, RZ, 0xc0, !PT ;  /* 0x7ff000001306b812 */ /* 0x000fe200078ec0ff */
[----:B------:R-:W0:Y:S03]  /*4ea0*/  MUFU.RCP64H R15, R17 ;  /* 0x00000011000f7308 */ /* 0x000e260000001800 */
[----:B------:R-:W-:Y:S01]  /*4eb0*/  @!P3 ISETP.GE.U32.AND P4, PT, R9, R6, PT ;  /* 0x000000060900b20c */ /* 0x000fe20003f86070 */
[----:B------:R-:W-:Y:S01]  /*4ec0*/  IMAD.MOV.U32 R6, RZ, RZ, 0x1ca00000 ;  /* 0x1ca00000ff067424 */ /* 0x000fe200078e00ff */
[----:B------:R-:W-:-:S04]  /*4ed0*/  @!P0 LOP3.LUT R8, R17, 0x7ff00000, RZ, 0xc0, !PT ;  /* 0x7ff0000011088812 */ /* 0x000fc800078ec0ff */
        /* <DEDUP_REMOVED lines=28> */
[----:B------:R-:W-:-:S04]  /*50a0*/  IMAD.IADD R8, R8, 0x1, -R9 ;  /* 0x0000000108087824 */ /* 0x000fc800078e0a09 */
[----:B------:R-:W-:-:S06]  /*50b0*/  VIADD R21, R8, 0x7fe00000 ;  /* 0x7fe0000008157836 */ /* 0x000fcc0000000000 */
[----:B------:R-:W-:-:S10]  /*50c0*/  DMUL R30, R22, R20 ;  /* 0x00000014161e7228 */ /* 0x000fd40000000000 */
[----:B------:R-:W-:-:S13]  /*50d0*/  FSETP.GTU.AND P0, PT, |R31|, 1.469367938527859385e-39, PT ;  /* 0x001000001f00780b */ /* 0x000fda0003f0c200 */
[----:B------:R-:W-:Y:S05]  /*50e0*/  @P0 BRA `(.L_x_354) ;  /* 0x0000000000940947 */ /* 0x000fea0003800000 */
[----:B------:R-:W-:Y:S01]  /*50f0*/  DFMA R14, R22, -R16, R14 ;  /* 0x80000010160e722b */ /* 0x000fe2000000000e */
[----:B------:R-:W-:-:S09]  /*5100*/  MOV R20, RZ ;  /* 0x000000ff00147202 */ /* 0x000fd20000000f00 */
[C---:B------:R-:W-:Y:S02]  /*5110*/  FSETP.NEU.AND P0, PT, R15.reuse, RZ, PT ;  /* 0x000000ff0f00720b */ /* 0x040fe40003f0d000 */
[----:B------:R-:W-:-:S04]  /*5120*/  LOP3.LUT R18, R15, 0x80000000, R19, 0x48, !PT ;  /* 0x800000000f127812 */ /* 0x000fc800078e4813 */
[----:B------:R-:W-:-:S07]  /*5130*/  LOP3.LUT R21, R18, R21, RZ, 0xfc, !PT ;  /* 0x0000001512157212 */ /* 0x000fce00078efcff */
[----:B------:R-:W-:Y:S05]  /*5140*/  @!P0 BRA `(.L_x_354) ;  /* 0x00000000007c8947 */ /* 0x000fea0003800000 */
[----:B------:R-:W-:Y:S01]  /*5150*/  IMAD.MOV R15, RZ, RZ, -R8 ;  /* 0x000000ffff0f7224 */ /* 0x000fe200078e0a08 */
[----:B------:R-:W-:Y:S01]  /*5160*/  IADD3 R8, PT, PT, -R8, -0x43300000, RZ ;  /* 0xbcd0000008087810 */ /* 0x000fe20007ffe1ff */
[----:B------:R-:W-:-:S06]  /*5170*/  IMAD.MOV.U32 R14, RZ, RZ, RZ ;  /* 0x000000ffff0e7224 */ /* 0x000fcc00078e00ff */
[----:B------:R-:W-:Y:S02]  /*5180*/  DFMA R14, R30, -R14, R22 ;  /* 0x8000000e1e0e722b */ /* 0x000fe40000000016 */
[----:B------:R-:W-:-:S08]  /*5190*/  DMUL.RP R22, R22, R20 ;  /* 0x0000001416167228 */ /* 0x000fd00000008000 */
[----:B------:R-:W-:Y:S02]  /*51a0*/  FSETP.NEU.AND P0, PT, |R15|, R8, PT ;  /* 0x000000080f00720b */ /* 0x000fe40003f0d200 */
[----:B------:R-:W-:Y:S02]  /*51b0*/  LOP3.LUT R9, R23, R18, RZ, 0x3c, !PT ;  /* 0x0000001217097212 */ /* 0x000fe400078e3cff */
[----:B------:R-:W-:Y:S02]  /*51c0*/  FSEL R30, R22, R30, !P0 ;  /* 0x0000001e161e7208 */ /* 0x000fe40004000000 */
[----:B------:R-:W-:Y:S01]  /*51d0*/  FSEL R31, R9, R31, !P0 ;  /* 0x0000001f091f7208 */ /* 0x000fe20004000000 */
[----:B------:R-:W-:Y:S06]  /*51e0*/  BRA `(.L_x_354) ;  /* 0x0000000000547947 */ /* 0x000fec0003800000 */
.L_x_353:
[----:B------:R-:W-:-:S14]  /*51f0*/  DSETP.NAN.AND P0, PT, R20, R20, PT ;  /* 0x000000141400722a */ /* 0x000fdc0003f08000 */
[----:B------:R-:W-:Y:S05]  /*5200*/  @P0 BRA `(.L_x_355) ;  /* 0x0000000000440947 */ /* 0x000fea0003800000 */
[----:B------:R-:W-:-:S14]  /*5210*/  DSETP.NAN.AND P0, PT, R18, R18, PT ;  /* 0x000000121200722a */ /* 0x000fdc0003f08000 */
[----:B------:R-:W-:Y:S05]  /*5220*/  @P0 BRA `(.L_x_356) ;  /* 0x0000000000300947 */ /* 0x000fea0003800000 */
[----:B------:R-:W-:Y:S01]  /*5230*/  ISETP.NE.AND P0, PT, R9, R8, PT ;  /* 0x000000080900720c */ /* 0x000fe20003f05270 */
[----:B------:R-:W-:Y:S02]  /*5240*/  IMAD.MOV.U32 R30, RZ, RZ, 0x0 ;  /* 0x00000000ff1e7424 */ /* 0x000fe400078e00ff */
[----:B------:R-:W-:-:S10]  /*5250*/  IMAD.MOV.U32 R31, RZ, RZ, -0x80000 ;  /* 0xfff80000ff1f7424 */ /* 0x000fd400078e00ff */
[----:B------:R-:W-:Y:S05]  /*5260*/  @!P0 BRA `(.L_x_354) ;  /* 0x0000000000348947 */ /* 0x000fea0003800000 */
[----:B------:R-:W-:Y:S02]  /*5270*/  ISETP.NE.AND P0, PT, R9, 0x7ff00000, PT ;  /* 0x7ff000000900780c */ /* 0x000fe40003f05270 */
[----:B------:R-:W-:Y:S02]  /*5280*/  LOP3.LUT R31, R21, 0x80000000, R19, 0x48, !PT ;  /* 0x80000000151f7812 */ /* 0x000fe400078e4813 */
[----:B------:R-:W-:-:S13]  /*5290*/  ISETP.EQ.OR P0, PT, R8, RZ, !P0 ;  /* 0x000000ff0800720c */ /* 0x000fda0004702670 */
[----:B------:R-:W-:Y:S02]  /*52a0*/  @P0 LOP3.LUT R6, R31, 0x7ff00000, RZ, 0xfc, !PT ;  /* 0x7ff000001f060812 */ /* 0x000fe400078efcff */
[----:B------:R-:W-:Y:S01]  /*52b0*/  @!P0 MOV R30, RZ ;  /* 0x000000ff001e8202 */ /* 0x000fe20000000f00 */
[----:B------:R-:W-:Y:S02]  /*52c0*/  @P0 IMAD.MOV.U32 R30, RZ, RZ, RZ ;  /* 0x000000ffff1e0224 */ /* 0x000fe400078e00ff */
[----:B------:R-:W-:Y:S01]  /*52d0*/  @P0 IMAD.MOV.U32 R31, RZ, RZ, R6 ;  /* 0x000000ffff1f0224 */ /* 0x000fe200078e0006 */
[----:B------:R-:W-:Y:S06]  /*52e0*/  BRA `(.L_x_354) ;  /* 0x0000000000147947 */ /* 0x000fec0003800000 */
.L_x_356:
[----:B------:R-:W-:Y:S01]  /*52f0*/  LOP3.LUT R31, R19, 0x80000, RZ, 0xfc, !PT ;  /* 0x00080000131f7812 */ /* 0x000fe200078efcff */
[----:B------:R-:W-:Y:S01]  /*5300*/  IMAD.MOV.U32 R30, RZ, RZ, R18 ;  /* 0x000000ffff1e7224 */ /* 0x000fe200078e0012 */
[----:B------:R-:W-:Y:S06]  /*5310*/  BRA `(.L_x_354) ;  /* 0x0000000000087947 */ /* 0x000fec0003800000 */
.L_x_355:
[----:B------:R-:W-:Y:S02]  /*5320*/  LOP3.LUT R31, R21, 0x80000, RZ, 0xfc, !PT ;  /* 0x00080000151f7812 */ /* 0x000fe400078efcff */
[----:B------:R-:W-:-:S07]  /*5330*/  MOV R30, R20 ;  /* 0x00000014001e7202 */ /* 0x000fce0000000f00 */
.L_x_354:
[----:B------:R-:W-:Y:S05]  /*5340*/  BSYNC.RECONVERGENT B0 ;  /* 0x0000000000007941 */ /* 0x000fea0003800200 */
.L_x_352:
[----:B------:R-:W-:Y:S02]  /*5350*/  IMAD.MOV.U32 R8, RZ, RZ, R4 ;  /* 0x000000ffff087224 */ /* 0x000fe400078e0004 */
[----:B------:R-:W-:-:S04]  /*5360*/  IMAD.MOV.U32 R9, RZ, RZ, 0x0 ;  /* 0x00000000ff097424 */ /* 0x000fc800078e00ff */
[----:B------:R-:W-:Y:S05]  /*5370*/  RET.REL.NODEC R8 `(_Z5adi_xPdS_S_ii) ;  /* 0xffffffac08207950 */ /* 0x000fea0003c3ffff */
.L_x_357:
        /* <DEDUP_REMOVED lines=16> */
.L_x_414:


//--------------------- .text._Z11jacobi_iterPdS_S_S_iiddd --------------------------
	.section	.text._Z11jacobi_iterPdS_S_S_iiddd,"ax",@progbits
	.align	128
        .global         _Z11jacobi_iterPdS_S_S_iiddd
        .type           _Z11jacobi_iterPdS_S_S_iiddd,@function
        .size           _Z11jacobi_iterPdS_S_S_iiddd,(.L_x_415 - _Z11jacobi_iterPdS_S_S_iiddd)
        .other          _Z11jacobi_iterPdS_S_S_iiddd,@"STO_CUDA_ENTRY STV_DEFAULT"
_Z11jacobi_iterPdS_S_S_iiddd:
.text._Z11jacobi_iterPdS_S_S_iiddd:
[----:B------:R-:W-:Y:S01]  /*0000*/  LDC R1, c[0x0][0x37c] ;  /* 0x0000df00ff017b82 */ /* 0x000fe20000000800 */
[----:B------:R-:W0:Y:S07]  /*0010*/  S2R R3, SR_TID.Y ;  /* 0x0000000000037919 */ /* 0x000e2e0000002200 */
[----:B------:R-:W1:Y:S01]  /*0020*/  LDC R27, c[0x0][0x360] ;  /* 0x0000d800ff1b7b82 */ /* 0x000e620000000800 */
[----:B------:R-:W1:Y:S07]  /*0030*/  S2R R2, SR_TID.X ;  /* 0x0000000000027919 */ /* 0x000e6e0000002100 */
[----:B------:R-:W0:Y:S08]  /*0040*/  S2UR UR5, SR_CTAID.Y ;  /* 0x00000000000579c3 */ /* 0x000e300000002600 */
[----:B------:R-:W0:Y:S08]  /*0050*/  LDC R0, c[0x0][0x364] ;  /* 0x0000d900ff007b82 */ /* 0x000e300000000800 */
[----:B------:R-:W1:Y:S08]  /*0060*/  S2UR UR4, SR_CTAID.X ;  /* 0x00000000000479c3 */ /* 0x000e700000002500 */
[----:B------:R-:W2:Y:S01]  /*0070*/  LDC.64 R20, c[0x0][0x3a0] ;  /* 0x0000e800ff147b82 */ /* 0x000ea20000000a00 */
[----:B0-----:R-:W-:-:S02]  /*0080*/  IMAD R0, R0, UR5, R3 ;  /* 0x0000000500007c24 */ /* 0x001fc4000f8e0203 */
[----:B-1----:R-:W-:-:S03]  /*0090*/  IMAD R27, R27, UR4, R2 ;  /* 0x000000041b1b7c24 */ /* 0x002fc6000f8e0202 */
[----:B--2---:R-:W-:-:S04]  /*00a0*/  ISETP.GE.AND P0, PT, R0, R21, PT ;  /* 0x000000150000720c */ /* 0x004fc80003f06270 */
[----:B------:R-:W-:-:S13]  /*00b0*/  ISETP.GE.OR P0, PT, R27, R20, P0 ;  /* 0x000000141b00720c */ /* 0x000fda0000706670 */
[----:B------:R-:W-:Y:S05]  /*00c0*/  @P0 EXIT ;  /* 0x000000000000094d */ /* 0x000fea0003800000 */
[----:B------:R-:W0:Y:S01]  /*00d0*/  LDC.64 R24, c[0x0][0x390] ;  /* 0x0000e400ff187b82 */ /* 0x000e220000000a00 */
[----:B------:R-:W1:Y:S01]  /*00e0*/  LDCU.64 UR4, c[0x0][0x358] ;  /* 0x00006b00ff0477ac */ /* 0x000e620008000a00 */
[----:B------:R-:W-:Y:S01]  /*00f0*/  IMAD R19, R0, R20, R27 ;  /* 0x0000001400137224 */ /* 0x000fe200078e021b */
[----:B------:R-:W-:-:S03]  /*0100*/  ISETP.NE.AND P0, PT, R27, RZ, PT ;  /* 0x000000ff1b00720c */ /* 0x000fc60003f05270 */
[----:B------:R-:W-:Y:S02]  /*0110*/  IMAD R3, R19, 0x5, RZ ;  /* 0x0000000513037824 */ /* 0x000fe400078e02ff */
[----:B------:R-:W2:Y:S02]  /*0120*/  LDC.64 R22, c[0x0][0x388] ;  /* 0x0000e200ff167b82 */ /* 0x000ea40000000a00 */
[----:B0-----:R-:W-:-:S05]  /*0130*/  IMAD.WIDE R24, R3, 0x8, R24 ;  /* 0x0000000803187825 */ /* 0x001fca00078e0218 */
[----:B-1----:R0:W5:Y:S01]  /*0140*/  LDG.E.64 R6, desc[UR4][R24.64] ;  /* 0x0000000418067981 */ /* 0x002162000c1e1b00 */
[----:B--2---:R-:W-:-:S03]  /*0150*/  IMAD.WIDE R4, R19, 0x8, R22 ;  /* 0x0000000813047825 */ /* 0x004fc600078e0216 */
[----:B------:R0:W5:Y:S04]  /*0160*/  LDG.E.64 R2, desc[UR4][R24.64+0x8] ;  /* 0x0000080418027981 */ /* 0x000168000c1e1b00 */
[----:B------:R0:W5:Y:S04]  /*0170*/  LDG.E.64 R8, desc[UR4][R24.64+0x10] ;  /* 0x0000100418087981 */ /* 0x000168000c1e1b00 */
[----:B------:R0:W5:Y:S04]  /*0180*/  LDG.E.64 R10, desc[UR4][R24.64+0x18] ;  /* 0x00001804180a7981 */ /* 0x000168000c1e1b00 */
[----:B------:R0:W5:Y:S04]  /*0190*/  LDG.E.64 R12, desc[UR4][R24.64+0x20] ;  /* 0x00002004180c7981 */ /* 0x000168000c1e1b00 */
[----:B------:R0:W5:Y:S01]  /*01a0*/  @!P0 LDG.E.64 R14, desc[UR4][R4.64+0x8] ;  /* 0x00000804040e8981 */ /* 0x000162000c1e1b00 */
[----:B------:R-:W-:Y:S01]  /*01b0*/  BSSY.RECONVERGENT B0, `(.L_x_358) ;  /* 0x0000009000007945 */ /* 0x000fe20003800200 */
[----:B------:R-:W-:-:S02]  /*01c0*/  ISETP.NE.AND P1, PT, R0, RZ, PT ;  /* 0x000000ff0000720c */ /* 0x000fc40003f25270 */
[----:B------:R-:W-:Y:S01]  /*01d0*/  @!P0 CS2R R16, SRZ ;  /* 0x0000000000108805 */ /* 0x000fe2000001ff00 */
[----:B------:R-:W-:Y:S10]  /*01e0*/  @!P0 BRA `(.L_x_359) ;  /* 0x0000000000148947 */ /* 0x000ff40003800000 */
[----:B-----5:R-:W-:Y:S01]  /*01f0*/  VIADD R14, R20, 0xffffffff ;  /* 0xffffffff140e7836 */ /* 0x020fe20000000000 */
[----:B------:R1:W5:Y:S04]  /*0200*/  LDG.E.64 R16, desc[UR4][R4.64+-0x8] ;  /* 0xfffff80404107981 */ /* 0x000368000c1e1b00 */
[----:B------:R-:W-:-:S13]  /*0210*/  ISETP.NE.AND P0, PT, R27, R14, PT ;  /* 0x0000000e1b00720c */ /* 0x000fda0003f05270 */
[----:B------:R-:W-:-:S06]  /*0220*/  @!P0 CS2R R14, SRZ ;  /* 0x00000000000e8805 */ /* 0x000fcc000001ff00 */
[----:B------:R1:W5:Y:S02]  /*0230*/  @P0 LDG.E.64 R14, desc[UR4][R4.64+0x8] ;  /* 0x00000804040e0981 */ /* 0x000364000c1e1b00 */
.L_x_359:
[----:B------:R-:W-:Y:S05]  /*0240*/  BSYNC.RECONVERGENT B0 ;  /* 0x0000000000007941 */ /* 0x000fea0003800200 */
.L_x_358:
[----:B------:R-:W-:Y:S04]  /*0250*/  BSSY.RECONVERGENT B0, `(.L_x_360) ;  /* 0x000000e000007945 */ /* 0x000fe80003800200 */
[----:B------:R-:W-:Y:S05]  /*0260*/  @P1 BRA `(.L_x_361) ;  /* 0x0000000000101947 */ /* 0x000fea0003800000 */
[----:B------:R-:W-:-:S06]  /*0270*/  IMAD.WIDE R20, R20, 0x8, R4 ;  /* 0x0000000814147825 */ /* 0x000fcc00078e0204 */
[----:B------:R-:W5:Y:S01]  /*0280*/  LDG.E.64 R20, desc[UR4][R20.64] ;  /* 0x0000000414147981 */ /* 0x000f62000c1e1b00 */
[----:B------:R-:W-:Y:S01]  /*0290*/  CS2R R22, SRZ ;  /* 0x0000000000167805 */ /* 0x000fe2000001ff00 */
[----:B------:R-:W-:Y:S06]  /*02a0*/  BRA `(.L_x_362) ;  /* 0x0000000000207947 */ /* 0x000fec0003800000 */
.L_x_361:
[----:B------:R-:W-:Y:S02]  /*02b0*/  VIADD R21, R21, 0xffffffff ;  /* 0xffffffff15157836 */ /* 0x000fe40000000000 */
[----:B0-----:R-:W-:-:S03]  /*02c0*/  IMAD.IADD R25, R19, 0x1, -R20 ;  /* 0x0000000113197824 */ /* 0x001fc600078e0a14 */
[----:B------:R-:W-:Y:S01]  /*02d0*/  ISETP.NE.AND P0, PT, R0, R21, PT ;  /* 0x000000150000720c */ /* 0x000fe20003f05270 */
[----:B------:R-:W-:-:S05]  /*02e0*/  IMAD.WIDE R24, R25, 0x8, R22 ;  /* 0x0000000819187825 */ /* 0x000fca00078e0216 */
[----:B------:R0:W5:Y:S07]  /*02f0*/  LDG.E.64 R22, desc[UR4][R24.64] ;  /* 0x0000000418167981 */ /* 0x00016e000c1e1b00 */
[----:B------:R-:W-:Y:S01]  /*0300*/  @P0 IMAD.WIDE R26, R20, 0x8, R4 ;  /* 0x00000008141a0825 */ /* 0x000fe200078e0204 */
[----:B------:R-:W-:-:S06]  /*0310*/  @!P0 CS2R R20, SRZ ;  /* 0x0000000000148805 */ /* 0x000fcc000001ff00 */
[----:B------:R0:W5:Y:S02]  /*0320*/  @P0 LDG.E.64 R20, desc[UR4][R26.64] ;  /* 0x000000041a140981 */ /* 0x000164000c1e1b00 */
.L_x_362:
[----:B------:R-:W-:Y:S05]  /*0330*/  BSYNC.RECONVERGENT B0 ;  /* 0x0000000000007941 */ /* 0x000fea0003800200 */
.L_x_360:
[----:B0-----:R-:W0:Y:S02]  /*0340*/  LDC.64 R24, c[0x0][0x398] ;  /* 0x0000e600ff187b82 */ /* 0x001e240000000a00 */
[----:B0-----:R-:W-:-:S06]  /*0350*/  IMAD.WIDE R24, R19, 0x8, R24 ;  /* 0x0000000813187825 */ /* 0x001fcc00078e0218 */
[----:B------:R-:W2:Y:S01]  /*0360*/  LDG.E.64 R24, desc[UR4][R24.64] ;  /* 0x0000000418187981 */ /* 0x000ea2000c1e1b00 */
[----:B-----5:R-:W0:Y:S01]  /*0370*/  MUFU.RCP64H R19, R7 ;  /* 0x0000000700137308 */ /* 0x020e220000001800 */
[----:B------:R-:W-:Y:S01]  /*0380*/  IMAD.MOV.U32 R18, RZ, RZ, 0x1 ;  /* 0x00000001ff127424 */ /* 0x000fe200078e00ff */
[----:B------:R-:W-:Y:S01]  /*0390*/  BSSY.RECONVERGENT B0, `(.L_x_363) ;  /* 0x0000016000007945 */ /* 0x000fe20003800200 */
[----:B--2---:R-:W-:-:S04]  /*03a0*/  DFMA R2, -R2, R16, -R24 ;  /* 0x000000100202722b */ /* 0x004fc80000000918 */
[----:B0-----:R-:W-:-:S04]  /*03b0*/  DFMA R16, -R6, R18, 1 ;  /* 0x3ff000000610742b */ /* 0x001fc80000000112 */
[----:B------:R-:W-:-:S04]  /*03c0*/  DFMA R2, -R8, R14, R2 ;  /* 0x0000000e0802722b */ /* 0x000fc80000000102 */
[----:B------:R-:W-:-:S04]  /*03d0*/  DFMA R16, R16, R16, R16 ;  /* 0x000000101010722b */ /* 0x000fc80000000010 */
[----:B------:R-:W-:-:S04]  /*03e0*/  DFMA R2, -R10, R22, R2 ;  /* 0x000000160a02722b */ /* 0x000fc80000000102 */
[----:B------:R-:W-:-:S04]  /*03f0*/  DFMA R16, R18, R16, R18 ;  /* 0x000000101210722b */ /* 0x000fc80000000012 */
[----:B------:R-:W-:-:S04]  /*0400*/  DFMA R2, -R12, R20, R2 ;  /* 0x000000140c02722b */ /* 0x000fc80000000102 */
[----:B------:R-:W-:-:S04]  /*0410*/  DFMA R8, -R6, R16, 1 ;  /* 0x3ff000000608742b */ /* 0x000fc80000000110 */
[----:B------:R-:W-:-:S04]  /*0420*/  DMUL R12, R2, 10 ;  /* 0x40240000020c7828 */ /* 0x000fc80000000000 */
[----:B------:R-:W-:-:S08]  /*0430*/  DFMA R8, R16, R8, R16 ;  /* 0x000000081008722b */ /* 0x000fd00000000010 */
[----:B------:R-:W-:Y:S01]  /*0440*/  DMUL R2, R12, R8 ;  /* 0x000000080c027228 */ /* 0x000fe20000000000 */
[----:B------:R-:W-:-:S07]  /*0450*/  FSETP.GEU.AND P1, PT, |R13|, 6.5827683646048100446e-37, PT ;  /* 0x036000000d00780b */ /* 0x000fce0003f2e200 */
[----:B------:R-:W-:-:S08]  /*0460*/  DFMA R10, -R6, R2, R12 ;  /* 0x00000002060a722b */ /* 0x000fd0000000010c */
[----:B------:R-:W-:-:S10]  /*0470*/  DFMA R2, R8, R10, R2 ;  /* 0x0000000a0802722b */ /* 0x000fd40000000002 */
[----:B------:R-:W-:-:S05]  /*0480*/  FFMA R0, RZ, R7, R3 ;  /* 0x00000007ff007223 */ /* 0x000fca0000000003 */
[----:B------:R-:W-:-:S13]  /*0490*/  FSETP.GT.AND P0, PT, |R0|, 1.469367938527859385e-39, PT ;  /* 0x001000000000780b */ /* 0x000fda0003f04200 */
[----:B------:R-:W-:Y:S05]  /*04a0*/  @P0 BRA P1, `(.L_x_364) ;  /* 0x0000000000100947 */ /* 0x000fea0000800000 */
[----:B------:R-:W-:-:S07]  /*04b0*/  MOV R0, 0x4d0 ;  /* 0x000004d000007802 */ /* 0x000fce0000000f00 */
[----:B-1----:R-:W-:Y:S05]  /*04c0*/  CALL.REL.NOINC `($__internal_2_$__cuda_sm20_div_rn_f64_full) ;  /* 0x0000000000147944 */ /* 0x002fea0003c00000 */
[----:B------:R-:W-:Y:S02]  /*04d0*/  IMAD.MOV.U32 R2, RZ, RZ, R12 ;  /* 0x000000ffff027224 */ /* 0x000fe400078e000c */
[----:B------:R-:W-:-:S07]  /*04e0*/  IMAD.MOV.U32 R3, RZ, RZ, R13 ;  /* 0x000000ffff037224 */ /* 0x000fce00078e000d */
.L_x_364:
[----:B------:R-:W-:Y:S05]  /*04f0*/  BSYNC.RECONVERGENT B0 ;  /* 0x0000000000007941 */ /* 0x000fea0003800200 */
.L_x_363:
[----:B------:R-:W-:Y:S01]  /*0500*/  STG.E.64 desc[UR4][R4.64], R2 ;  /* 0x0000000204007986 */ /* 0x000fe2000c101b04 */
[----:B------:R-:W-:Y:S05]  /*0510*/  EXIT ;  /* 0x000000000000794d */ /* 0x000fea0003800000 */
        .weak           $__internal_2_$__cuda_sm20_div_rn_f64_full
        .type           $__internal_2_$__cuda_sm20_div_rn_f64_full,@function
        .size           $__internal_2_$__cuda_sm20_div_rn_f64_full,(.L_x_415 - $__internal_2_$__cuda_sm20_div_rn_f64_full)
$__internal_2_$__cuda_sm20_div_rn_f64_full:
[C---:B------:R-:W-:Y:S01]  /*0520*/  FSETP.GEU.AND P0, PT, |R7|.reuse, 1.469367938527859385e-39, PT ;  /* 0x001000000700780b */ /* 0x040fe20003f0e200 */
[----:B------:R-:W-:Y:S01]  /*0530*/  IMAD.MOV.U32 R9, RZ, RZ, R13 ;  /* 0x000000ffff097224 */ /* 0x000fe200078e000d */
[C---:B------:R-:W-:Y:S01]  /*0540*/  LOP3.LUT R2, R7.reuse, 0x800fffff, RZ, 0xc0, !PT ;  /* 0x800fffff07027812 */ /* 0x040fe200078ec0ff */
[----:B------:R-:W-:Y:S01]  /*0550*/  IMAD.MOV.U32 R16, RZ, RZ, 0x1 ;  /* 0x00000001ff107424 */ /* 0x000fe200078e00ff */
[----:B------:R-:W-:Y:S01]  /*0560*/  LOP3.LUT R15, R7, 0x7ff00000, RZ, 0xc0, !PT ;  /* 0x7ff00000070f7812 */ /* 0x000fe200078ec0ff */
[----:B------:R-:W-:Y:S01]  /*0570*/  IMAD.MOV.U32 R8, RZ, RZ, R12 ;  /* 0x000000ffff087224 */ /* 0x000fe200078e000c */
[----:B------:R-:W-:Y:S01]  /*0580*/  LOP3.LUT R3, R2, 0x3ff00000, RZ, 0xfc, !PT ;  /* 0x3ff0000002037812 */ /* 0x000fe200078efcff */
[----:B------:R-:W-:Y:S01]  /*0590*/  IMAD.MOV.U32 R2, RZ, RZ, R6 ;  /* 0x000000ffff027224 */ /* 0x000fe200078e0006 */
[C---:B------:R-:W-:Y:S01]  /*05a0*/  FSETP.GEU.AND P2, PT, |R9|.reuse, 1.469367938527859385e-39, PT ;  /* 0x001000000900780b */ /* 0x040fe20003f4e200 */
[----:B------:R-:W-:Y:S01]  /*05b0*/  BSSY.RECONVERGENT B1, `(.L_x_365) ;  /* 0x0000051000017945 */ /* 0x000fe20003800200 */
[----:B------:R-:W-:-:S03]  /*05c0*/  LOP3.LUT R12, R9, 0x7ff00000, RZ, 0xc0, !PT ;  /* 0x7ff00000090c7812 */ /* 0x000fc600078ec0ff */
[----:B------:R-:W-:Y:S01]  /*05d0*/  @!P0 DMUL R2, R6, 8.98846567431157953865e+307 ;  /* 0x7fe0000006028828 */ /* 0x000fe20000000000 */
[----:B------:R-:W-:-:S05]  /*05e0*/  ISETP.GE.U32.AND P1, PT, R12, R15, PT ;  /* 0x0000000f0c00720c */ /* 0x000fca0003f26070 */
[----:B------:R-:W0:Y:S02]  /*05f0*/  MUFU.RCP64H R17, R3 ;  /* 0x0000000300117308 */ /* 0x000e240000001800 */
[----:B------:R-:W-:Y:S01]  /*0600*/  @!P2 LOP3.LUT R13, R7, 0x7ff00000, RZ, 0xc0, !PT ;  /* 0x7ff00000070da812 */ /* 0x000fe200078ec0ff */
[----:B------:R-:W-:-:S03]  /*0610*/  @!P2 IMAD.MOV.U32 R18, RZ, RZ, RZ ;  /* 0x000000ffff12a224 */ /* 0x000fc600078e00ff */
[----:B------:R-:W-:Y:S01]  /*0620*/  @!P2 ISETP.GE.U32.AND P3, PT, R12, R13, PT ;  /* 0x0000000d0c00a20c */ /* 0x000fe20003f66070 */
[----:B------:R-:W-:-:S05]  /*0630*/  IMAD.MOV.U32 R13, RZ, RZ, 0x1ca00000 ;  /* 0x1ca00000ff0d7424 */ /* 0x000fca00078e00ff */
[----:B------:R-:W-:-:S04]  /*0640*/  @!P2 SEL R19, R13, 0x63400000, !P3 ;  /* 0x634000000d13a807 */ /* 0x000fc80005800000 */
[----:B------:R-:W-:Y:S01]  /*0650*/  @!P2 LOP3.LUT R19, R19, 0x80000000, R9, 0xf8, !PT ;  /* 0x800000001313a812 */ /* 0x000fe200078ef809 */
[----:B0-----:R-:W-:-:S03]  /*0660*/  DFMA R10, R16, -R2, 1 ;  /* 0x3ff00000100a742b */ /* 0x001fc60000000802 */
[----:B------:R-:W-:-:S05]  /*0670*/  @!P2 LOP3.LUT R19, R19, 0x100000, RZ, 0xfc, !PT ;  /* 0x001000001313a812 */ /* 0x000fca00078efcff */
[----:B------:R-:W-:-:S08]  /*0680*/  DFMA R10, R10, R10, R10 ;  /* 0x0000000a0a0a722b */ /* 0x000fd0000000000a */
[----:B------:R-:W-:Y:S01]  /*0690*/  DFMA R16, R16, R10, R16 ;  /* 0x0000000a1010722b */ /* 0x000fe20000000010 */
[----:B------:R-:W-:Y:S01]  /*06a0*/  SEL R11, R13, 0x63400000, !P1 ;  /* 0x634000000d0b7807 */ /* 0x000fe20004800000 */
[----:B------:R-:W-:-:S03]  /*06b0*/  IMAD.MOV.U32 R10, RZ, RZ, R8 ;  /* 0x000000ffff0a7224 */ /* 0x000fc600078e0008 */
[----:B------:R-:W-:-:S03]  /*06c0*/  LOP3.LUT R11, R11, 0x800fffff, R9, 0xf8, !PT ;  /* 0x800fffff0b0b7812 */ /* 0x000fc600078ef809 */
[----:B------:R-:W-:-:S03]  /*06d0*/  DFMA R20, R16, -R2, 1 ;  /* 0x3ff000001014742b */ /* 0x000fc60000000802 */
[----:B------:R-:W-:-:S05]  /*06e0*/  @!P2 DFMA R10, R10, 2, -R18 ;  /* 0x400000000a0aa82b */ /* 0x000fca0000000812 */
[----:B------:R-:W-:Y:S01]  /*06f0*/  DFMA R16, R16, R20, R16 ;  /* 0x000000141010722b */ /* 0x000fe20000000010 */
[----:B------:R-:W-:Y:S02]  /*0700*/  IMAD.MOV.U32 R21, RZ, RZ, R12 ;  /* 0x000000ffff157224 */ /* 0x000fe400078e000c */
[----:B------:R-:W-:Y:S01]  /*0710*/  IMAD.MOV.U32 R20, RZ, RZ, R15 ;  /* 0x000000ffff147224 */ /* 0x000fe200078e000f */
[----:B------:R-:W-:Y:S02]  /*0720*/  @!P0 LOP3.LUT R20, R3, 0x7ff00000, RZ, 0xc0, !PT ;  /* 0x7ff0000003148812 */ /* 0x000fe400078ec0ff */
[----:B------:R-:W-:Y:S02]  /*0730*/  @!P2 LOP3.LUT R21, R11, 0x7ff00000, RZ, 0xc0, !PT ;  /* 0x7ff000000b15a812 */ /* 0x000fe400078ec0ff */
[----:B------:R-:W-:Y:S01]  /*0740*/  DMUL R18, R16, R10 ;  /* 0x0000000a10127228 */ /* 0x000fe20000000000 */
[----:B------:R-:W-:Y:S02]  /*0750*/  VIADD R23, R20, 0xffffffff ;  /* 0xffffffff14177836 */ /* 0x000fe40000000000 */
[----:B------:R-:W-:-:S05]  /*0760*/  VIADD R22, R21, 0xffffffff ;  /* 0xffffffff15167836 */ /* 0x000fca0000000000 */
[----:B------:R-:W-:Y:S01]  /*0770*/  DFMA R14, R18, -R2, R10 ;  /* 0x80000002120e722b */ /* 0x000fe2000000000a */
[----:B------:R-:W-:-:S04]  /*0780*/  ISETP.GT.U32.AND P0, PT, R22, 0x7feffffe, PT ;  /* 0x7feffffe1600780c */ /* 0x000fc80003f04070 */
[----:B------:R-:W-:-:S03]  /*0790*/  ISETP.GT.U32.OR P0, PT, R23, 0x7feffffe, P0 ;  /* 0x7feffffe1700780c */ /* 0x000fc60000704470 */
[----:B------:R-:W-:-:S10]  /*07a0*/  DFMA R14, R16, R14, R18 ;  /* 0x0000000e100e722b */ /* 0x000fd40000000012 */
[----:B------:R-:W-:Y:S05]  /*07b0*/  @P0 BRA `(.L_x_366) ;  /* 0x00000000006c0947 */ /* 0x000fea0003800000 */
[----:B------:R-:W-:-:S04]  /*07c0*/  LOP3.LUT R9, R7, 0x7ff00000, RZ, 0xc0, !PT ;  /* 0x7ff0000007097812 */ /* 0x000fc800078ec0ff */
[CC--:B------:R-:W-:Y:S02]  /*07d0*/  VIADDMNMX R8, R12.reuse, -R9.reuse, 0xb9600000, !PT ;  /* 0xb96000000c087446 */ /* 0x0c0fe40007800909 */
[----:B------:R-:W-:Y:S02]  /*07e0*/  ISETP.GE.U32.AND P0, PT, R12, R9, PT ;  /* 0x000000090c00720c */ /* 0x000fe40003f06070 */
[----:B------:R-:W-:Y:S02]  /*07f0*/  VIMNMX R8, PT, PT, R8, 0x46a00000, PT ;  /* 0x46a0000008087848 */ /* 0x000fe40003fe0100 */
[----:B------:R-:W-:-:S05]  /*0800*/  SEL R13, R13, 0x63400000, !P0 ;  /* 0x634000000d0d7807 */ /* 0x000fca0004000000 */
[----:B------:R-:W-:Y:S02]  /*0810*/  IMAD.IADD R16, R8, 0x1, -R13 ;  /* 0x0000000108107824 */ /* 0x000fe400078e0a0d */
[----:B------:R-:W-:Y:S02]  /*0820*/  IMAD.MOV.U32 R8, RZ, RZ, RZ ;  /* 0x000000ffff087224 */ /* 0x000fe400078e00ff */
[----:B------:R-:W-:-:S06]  /*0830*/  VIADD R9, R16, 0x7fe00000 ;  /* 0x7fe0000010097836 */ /* 0x000fcc0000000000 */
        /* <DEDUP_REMOVED lines=9> */
[----:B------:R-:W-:Y:S01]  /*08d0*/  IMAD.MOV R3, RZ, RZ, -R16 ;  /* 0x000000ffff037224 */ /* 0x000fe200078e0a10 */
[----:B------:R-:W-:Y:S01]  /*08e0*/  DMUL.RP R8, R14, R8 ;  /* 0x000000080e087228 */ /* 0x000fe20000008000 */
[----:B------:R-:W-:-:S06]  /*08f0*/  IMAD.MOV.U32 R2, RZ, RZ, RZ ;  /* 0x000000ffff027224 */ /* 0x000fcc00078e00ff */
[----:B------:R-:W-:-:S03]  /*0900*/  DFMA R2, R12, -R2, R14 ;  /* 0x800000020c02722b */ /* 0x000fc6000000000e */
[----:B------:R-:W-:-:S03]  /*0910*/  LOP3.LUT R7, R9, R7, RZ, 0x3c, !PT ;  /* 0x0000000709077212 */ /* 0x000fc600078e3cff */
[----:B------:R-:W-:-:S04]  /*0920*/  IADD3 R2, PT, PT, -R16, -0x43300000, RZ ;  /* 0xbcd0000010027810 */ /* 0x000fc80007ffe1ff */
[----:B------:R-:W-:-:S04]  /*0930*/  FSETP.NEU.AND P0, PT, |R3|, R2, PT ;  /* 0x000000020300720b */ /* 0x000fc80003f0d200 */
[----:B------:R-:W-:Y:S02]  /*0940*/  FSEL R12, R8, R12, !P0 ;  /* 0x0000000c080c7208 */ /* 0x000fe40004000000 */
[----:B------:R-:W-:Y:S01]  /*0950*/  FSEL R13, R7, R13, !P0 ;  /* 0x0000000d070d7208 */ /* 0x000fe20004000000 */
[----:B------:R-:W-:Y:S06]  /*0960*/  BRA `(.L_x_367) ;  /* 0x0000000000547947 */ /* 0x000fec0003800000 */
.L_x_366:
        /* <DEDUP_REMOVED lines=11> */
[----:B------:R-:W-:Y:S01]  /*0a20*/  @P0 LOP3.LUT R2, R13, 0x7ff00000, RZ, 0xfc, !PT ;  /* 0x7ff000000d020812 */ /* 0x000fe200078efcff */
[----:B------:R-:W-:Y:S02]  /*0a30*/  @!P0 IMAD.MOV.U32 R12, RZ, RZ, RZ ;  /* 0x000000ffff0c8224 */ /* 0x000fe400078e00ff */
[----:B------:R-:W-:Y:S02]  /*0a40*/  @P0 IMAD.MOV.U32 R12, RZ, RZ, RZ ;  /* 0x000000ffff0c0224 */ /* 0x000fe400078e00ff */
[----:B------:R-:W-:Y:S01]  /*0a50*/  @P0 IMAD.MOV.U32 R13, RZ, RZ, R2 ;  /* 0x000000ffff0d0224 */ /* 0x000fe200078e0002 */
[----:B------:R-:W-:Y:S06]  /*0a60*/  BRA `(.L_x_367) ;  /* 0x0000000000147947 */ /* 0x000fec0003800000 */
.L_x_369:
[----:B------:R-:W-:Y:S01]  /*0a70*/  LOP3.LUT R13, R7, 0x80000, RZ, 0xfc, !PT ;  /* 0x00080000070d7812 */ /* 0x000fe200078efcff */
[----:B------:R-:W-:Y:S01]  /*0a80*/  IMAD.MOV.U32 R12, RZ, RZ, R6 ;  /* 0x000000ffff0c7224 */ /* 0x000fe200078e0006 */
[----:B------:R-:W-:Y:S06]  /*0a90*/  BRA `(.L_x_367) ;  /* 0x0000000000087947 */ /* 0x000fec0003800000 */
.L_x_368:
[----:B------:R-:W-:Y:S01]  /*0aa0*/  LOP3.LUT R13, R9, 0x80000, RZ, 0xfc, !PT ;  /* 0x00080000090d7812 */ /* 0x000fe200078efcff */
[----:B------:R-:W-:-:S07]  /*0ab0*/  IMAD.MOV.U32 R12, RZ, RZ, R8 ;  /* 0x000000ffff0c7224 */ /* 0x000fce00078e0008 */
.L_x_367:
[----:B------:R-:W-:Y:S05]  /*0ac0*/  BSYNC.RECONVERGENT B1 ;  /* 0x0000000000017941 */ /* 0x000fea0003800200 */
.L_x_365:
[----:B------:R-:W-:Y:S02]  /*0ad0*/  IMAD.MOV.U32 R2, RZ, RZ, R0 ;  /* 0x000000ffff027224 */ /* 0x000fe400078e0000 */
[----:B------:R-:W-:-:S04]  /*0ae0*/  IMAD.MOV.U32 R3, RZ, RZ, 0x0 ;  /* 0x00000000ff037424 */ /* 0x000fc800078e00ff */
[----:B------:R-:W-:Y:S05]  /*0af0*/  RET.REL.NODEC R2 `(_Z11jacobi_iterPdS_S_S_iiddd) ;  /* 0xfffffff402407950 */ /* 0x000fea0003c3ffff */
.L_x_370:
        /* <DEDUP_REMOVED lines=16> */
.L_x_415:


//--------------------- .text._Z9compute_rPdS_S_iiddd --------------------------
	.section	.text._Z9compute_rPdS_S_iiddd,"ax",@progbits
	.align	128
        .global         _Z9compute_rPdS_S_iiddd
        .type           _Z9compute_rPdS_S_iiddd,@function
        .size           _Z9compute_rPdS_S_iiddd,(.L_x_416 - _Z9compute_rPdS_S_iiddd)
        .other          _Z9compute_rPdS_S_iiddd,@"STO_CUDA_ENTRY STV_DEFAULT"
_Z9compute_rPdS_S_iiddd:
.text._Z9compute_rPdS_S_iiddd:
[----:B------:R-:W-:Y:S01]  /*0000*/  LDC R1, c[0x0][0x37c] ;  /* 0x0000df00ff017b82 */ /* 0x000fe20000000800 */
[----:B------:R-:W0:Y:S07]  /*0010*/  S2R R0, SR_TID.Y ;  /* 0x0000000000007919 */ /* 0x000e2e0000002200 */
[----:B------:R-:W1:Y:S01]  /*0020*/  LDC R2, c[0x0][0x360] ;  /* 0x0000d800ff027b82 */ /* 0x000e620000000800 */
[----:B------:R-:W2:Y:S01]  /*0030*/  LDCU.64 UR8, c[0x0][0x398] ;  /* 0x00007300ff0877ac */ /* 0x000ea20008000a00 */
[----:B------:R-:W1:Y:S06]  /*0040*/  S2R R3, SR_TID.X ;  /* 0x0000000000037919 */ /* 0x000e6c0000002100 */
[----:B------:R-:W0:Y:S08]  /*0050*/  S2UR UR5, SR_CTAID.Y ;  /* 0x00000000000579c3 */ /* 0x000e300000002600 */
[----:B------:R-:W0:Y:S08]  /*0060*/  LDC R13, c[0x0][0x364] ;  /* 0x0000d900ff0d7b82 */ /* 0x000e300000000800 */
[----:B------:R-:W1:Y:S01]  /*0070*/  S2UR UR4, SR_CTAID.X ;  /* 0x00000000000479c3 */ /* 0x000e620000002500 */
[----:B0-----:R-:W-:-:S05]  /*0080*/  IMAD R13, R13, UR5, R0 ;  /* 0x000000050d0d7c24 */ /* 0x001fca000f8e0200 */
[----:B--2---:R-:W-:Y:S01]  /*0090*/  ISETP.GE.AND P0, PT, R13, UR9, PT ;  /* 0x000000090d007c0c */ /* 0x004fe2000bf06270 */
[----:B-1----:R-:W-:-:S05]  /*00a0*/  IMAD R2, R2, UR4, R3 ;  /* 0x0000000402027c24 */ /* 0x002fca000f8e0203 */
[----:B------:R-:W-:-:S13]  /*00b0*/  ISETP.GE.OR P0, PT, R2, UR8, P0 ;  /* 0x0000000802007c0c */ /* 0x000fda0008706670 */
[----:B------:R-:W-:Y:S05]  /*00c0*/  @P0 EXIT ;  /* 0x000000000000094d */ /* 0x000fea0003800000 */
[----:B------:R-:W0:Y:S01]  /*00d0*/  LDC.64 R6, c[0x0][0x388] ;  /* 0x0000e200ff067b82 */ /* 0x000e220000000a00 */
[----:B------:R-:W1:Y:S01]  /*00e0*/  LDCU.64 UR6, c[0x0][0x358] ;  /* 0x00006b00ff0677ac */ /* 0x000e620008000a00 */
[----:B------:R-:W-:Y:S01]  /*00f0*/  IMAD R3, R13, UR8, R2 ;  /* 0x000000080d037c24 */ /* 0x000fe2000f8e0202 */
[----:B------:R-:W2:Y:S03]  /*0100*/  LDCU.64 UR10, c[0x0][0x3a8] ;  /* 0x00007500ff0a77ac */ /* 0x000ea60008000a00 */
[----:B------:R-:W-:Y:S02]  /*0110*/  IMAD R5, R3, 0x5, RZ ;  /* 0x0000000503057824 */ /* 0x000fe400078e02ff */
[----:B------:R-:W3:Y:S02]  /*0120*/  LDC.64 R20, c[0x0][0x380] ;  /* 0x0000e000ff147b82 */ /* 0x000ee40000000a00 */
[----:B0-----:R-:W-:-:S05]  /*0130*/  IMAD.WIDE R6, R5, 0x8, R6 ;  /* 0x0000000805067825 */ /* 0x001fca00078e0206 */
[----:B-1----:R0:W5:Y:S04]  /*0140*/  LDG.E.64 R32, desc[UR6][R6.64] ;  /* 0x0000000606207981 */ /* 0x002168000c1e1b00 */
[----:B------:R0:W5:Y:S04]  /*0150*/  LDG.E.64 R30, desc[UR6][R6.64+0x8] ;  /* 0x00000806061e7981 */ /* 0x000168000c1e1b00 */
[----:B------:R0:W5:Y:S04]  /*0160*/  LDG.E.64 R28, desc[UR6][R6.64+0x10] ;  /* 0x00001006061c7981 */ /* 0x000168000c1e1b00 */
[----:B------:R0:W5:Y:S04]  /*0170*/  LDG.E.64 R26, desc[UR6][R6.64+0x18] ;  /* 0x00001806061a7981 */ /* 0x000168000c1e1b00 */
[----:B------:R0:W5:Y:S01]  /*0180*/  LDG.E.64 R24, desc[UR6][R6.64+0x20] ;  /* 0x0000200606187981 */ /* 0x000162000c1e1b00 */
[----:B------:R-:W1:Y:S01]  /*0190*/  I2F.F64.U32 R4, R13 ;  /* 0x0000000d00047312 */ /* 0x000e620000201800 */
[----:B------:R-:W-:Y:S01]  /*01a0*/  ISETP.NE.AND P0, PT, R2, RZ, PT ;  /* 0x000000ff0200720c */ /* 0x000fe20003f05270 */
[----:B------:R-:W-:Y:S01]  /*01b0*/  UMOV UR4, URZ ;  /* 0x000000ff00047c82 */ /* 0x000fe20008000000 */
[----:B------:R-:W-:Y:S01]  /*01c0*/  BSSY.RECONVERGENT B0, `(.L_x_371) ;  /* 0x0000046000007945 */ /* 0x000fe20003800200 */
[----:B---3--:R-:W-:Y:S01]  /*01d0*/  IMAD.WIDE R20, R3, 0x8, R20 ;  /* 0x0000000803147825 */ /* 0x008fe200078e0214 */
[----:B-1----:R-:W-:-:S08]  /*01e0*/  DADD R4, R4, 0.5 ;  /* 0x3fe0000004047429 */ /* 0x002fd00000000000 */
[----:B--2---:R-:W-:Y:S01]  /*01f0*/  DMUL R22, R4, UR10 ;  /* 0x0000000a04167c28 */ /* 0x004fe20008000000 */
[----:B0-----:R-:W-:Y:S10]  /*0200*/  @P0 BRA `(.L_x_372) ;  /* 0x0000000000e00947 */ /* 0x001ff40003800000 */
[----:B------:R0:W5:Y:S01]  /*0210*/  LDG.E.64 R18, desc[UR6][R20.64+0x8] ;  /* 0x0000080614127981 */ /* 0x000162000c1e1b00 */
[----:B------:R-:W1:Y:S01]  /*0220*/  MUFU.RCP64H R5, 27 ;  /* 0x403b000000057908 */ /* 0x000e620000001800 */
[----:B------:R-:W-:Y:S01]  /*0230*/  IMAD.MOV.U32 R10, RZ, RZ, 0x0 ;  /* 0x00000000ff0a7424 */ /* 0x000fe200078e00ff */
[----:B------:R-:W-:Y:S01]  /*0240*/  BSSY.RECONVERGENT B1, `(.L_x_373) ;  /* 0x0000016000017945 */ /* 0x000fe20003800200 */
[----:B------:R-:W-:Y:S02]  /*0250*/  IMAD.MOV.U32 R11, RZ, RZ, 0x403b0000 ;  /* 0x403b0000ff0b7424 */ /* 0x000fe400078e00ff */
[----:B------:R-:W-:-:S06]  /*0260*/  IMAD.MOV.U32 R4, RZ, RZ, 0x1 ;  /* 0x00000001ff047424 */ /* 0x000fcc00078e00ff */
[----:B-1----:R-:W-:-:S08]  /*0270*/  DFMA R6, R4, -R10, 1 ;  /* 0x3ff000000406742b */ /* 0x002fd0000000080a */
[----:B------:R-:W-:-:S08]  /*0280*/  DFMA R6, R6, R6, R6 ;  /* 0x000000060606722b */ /* 0x000fd00000000006 */
[----:B------:R-:W-:Y:S02]  /*0290*/  DFMA R8, R4, R6, R4 ;  /* 0x000000060408722b */ /* 0x000fe40000000004 */
[----:B------:R-:W-:-:S06]  /*02a0*/  DMUL R4, R22, R22 ;  /* 0x0000001616047228 */ /* 0x000fcc0000000000 */
[----:B------:R-:W-:Y:S02]  /*02b0*/  DFMA R10, R8, -R10, 1 ;  /* 0x3ff00000080a742b */ /* 0x000fe4000000080a */
[----:B------:R-:W-:-:S06]  /*02c0*/  DMUL R6, R22, R4 ;  /* 0x0000000416067228 */ /* 0x000fcc0000000000 */
[----:B------:R-:W-:-:S04]  /*02d0*/  DFMA R10, R8, R10, R8 ;  /* 0x0000000a080a722b */ /* 0x000fc80000000008 */
[----:B------:R-:W-:-:S04]  /*02e0*/  FSETP.GEU.AND P1, PT, |R7|, 6.5827683646048100446e-37, PT ;  /* 0x036000000700780b */ /* 0x000fc80003f2e200 */
[----:B------:R-:W-:-:S08]  /*02f0*/  DMUL R4, R6, R10 ;  /* 0x0000000a06047228 */ /* 0x000fd00000000000 */
[----:B------:R-:W-:-:S08]  /*0300*/  DFMA R8, R4, -27, R6 ;  /* 0xc03b00000408782b */ /* 0x000fd00000000006 */
[----:B------:R-:W-:-:S10]  /*0310*/  DFMA R4, R10, R8, R4 ;  /* 0x000000080a04722b */ /* 0x000fd40000000004 */
[----:B------:R-:W-:-:S05]  /*0320*/  FFMA R0, RZ, 2.921875, R5 ;  /* 0x403b0000ff007823 */ /* 0x000fca0000000005 */
[----:B------:R-:W-:-:S13]  /*0330*/  FSETP.GT.AND P0, PT, |R0|, 1.469367938527859385e-39, PT ;  /* 0x001000000000780b */ /* 0x000fda0003f04200 */
[----:B0-----:R-:W-:Y:S05]  /*0340*/  @P0 BRA P1, `(.L_x_374) ;  /* 0x0000000000140947 */ /* 0x001fea0000800000 */
[----:B------:R-:W-:Y:S01]  /*0350*/  IMAD.MOV.U32 R11, RZ, RZ, 0x403b0000 ;  /* 0x403b0000ff0b7424 */ /* 0x000fe200078e00ff */
[----:B------:R-:W-:-:S07]  /*0360*/  MOV R0, 0x380 ;  /* 0x0000038000007802 */ /* 0x000fce0000000f00 */
[----:B-----5:R-:W-:Y:S05]  /*0370*/  CALL.REL.NOINC `($__internal_3_$__cuda_sm20_div_rn_f64_full) ;  /* 0x0000000800307944 */ /* 0x020fea0003c00000 */
[----:B------:R-:W-:Y:S02]  /*0380*/  IMAD.MOV.U32 R4, RZ, RZ, R6 ;  /* 0x000000ffff047224 */ /* 0x000fe400078e0006 */
[----:B------:R-:W-:-:S07]  /*0390*/  IMAD.MOV.U32 R5, RZ, RZ, R7 ;  /* 0x000000ffff057224 */ /* 0x000fce00078e0007 */
.L_x_374:
[----:B------:R-:W-:Y:S05]  /*03a0*/  BSYNC.RECONVERGENT B1 ;  /* 0x0000000000017941 */ /* 0x000fea0003800200 */
.L_x_373:
[----:B------:R-:W0:Y:S01]  /*03b0*/  MUFU.RCP64H R7, 3 ;  /* 0x4008000000077908 */ /* 0x000e220000001800 */
[----:B------:R-:W-:Y:S01]  /*03c0*/  IMAD.MOV.U32 R14, RZ, RZ, 0x0 ;  /* 0x00000000ff0e7424 */ /* 0x000fe200078e00ff */
[----:B------:R-:W1:Y:S01]  /*03d0*/  LDC.64 R10, c[0x0][0x3b0] ;  /* 0x0000ec00ff0a7b82 */ /* 0x000e620000000a00 */
[----:B------:R-:W-:Y:S01]  /*03e0*/  IMAD.MOV.U32 R15, RZ, RZ, 0x40080000 ;  /* 0x40080000ff0f7424 */ /* 0x000fe200078e00ff */
[----:B------:R-:W-:Y:S01]  /*03f0*/  DADD R4, R4, 300 ;  /* 0x4072c00004047429 */ /* 0x000fe20000000000 */
[----:B------:R-:W-:Y:S01]  /*0400*/  IMAD.MOV.U32 R6, RZ, RZ, 0x1 ;  /* 0x00000001ff067424 */ /* 0x000fe200078e00ff */
[----:B------:R-:W-:Y:S05]  /*0410*/  BSSY.RECONVERGENT B1, `(.L_x_375) ;  /* 0x0000014000017945 */ /* 0x000fea0003800200 */
[----:B0-----:R-:W-:-:S08]  /*0420*/  DFMA R8, R6, -R14, 1 ;  /* 0x3ff000000608742b */ /* 0x001fd0000000080e */
[----:B------:R-:W-:-:S08]  /*0430*/  DFMA R8, R8, R8, R8 ;  /* 0x000000080808722b */ /* 0x000fd00000000008 */
[----:B------:R-:W-:Y:S02]  /*0440*/  DFMA R8, R6, R8, R6 ;  /* 0x000000080608722b */ /* 0x000fe40000000006 */
[----:B-1----:R-:W-:-:S06]  /*0450*/  DMUL R6, R10, 8 ;  /* 0x402000000a067828 */ /* 0x002fcc0000000000 */
[----:B------:R-:W-:Y:S02]  /*0460*/  DFMA R10, R8, -R14, 1 ;  /* 0x3ff00000080a742b */ /* 0x000fe4000000080e */
[----:B------:R-:W-:-:S06]  /*0470*/  DMUL R6, R4, R6 ;  /* 0x0000000604067228 */ /* 0x000fcc0000000000 */
[----:B------:R-:W-:-:S04]  /*0480*/  DFMA R10, R8, R10, R8 ;  /* 0x0000000a080a722b */ /* 0x000fc80000000008 */
[----:B------:R-:W-:-:S04]  /*0490*/  FSETP.GEU.AND P1, PT, |R7|, 6.5827683646048100446e-37, PT ;  /* 0x036000000700780b */ /* 0x000fc80003f2e200 */
[----:B------:R-:W-:-:S08]  /*04a0*/  DMUL R16, R6, R10 ;  /* 0x0000000a06107228 */ /* 0x000fd00000000000 */
[----:B------:R-:W-:-:S08]  /*04b0*/  DFMA R4, R16, -3, R6 ;  /* 0xc00800001004782b */ /* 0x000fd00000000006 */
[----:B------:R-:W-:-:S10]  /*04c0*/  DFMA R16, R10, R4, R16 ;  /* 0x000000040a10722b */ /* 0x000fd40000000010 */
[----:B------:R-:W-:-:S05]  /*04d0*/  FFMA R0, RZ, 2.125, R17 ;  /* 0x40080000ff007823 */ /* 0x000fca0000000011 */
[----:B------:R-:W-:-:S13]  /*04e0*/  FSETP.GT.AND P0, PT, |R0|, 1.469367938527859385e-39, PT ;  /* 0x001000000000780b */ /* 0x000fda0003f04200 */
[----:B------:R-:W-:Y:S05]  /*04f0*/  @P0 BRA P1, `(.L_x_376) ;  /* 0x0000000000140947 */ /* 0x000fea0000800000 */
[----:B------:R-:W-:Y:S01]  /*0500*/  IMAD.MOV.U32 R11, RZ, RZ, 0x40080000 ;  /* 0x40080000ff0b7424 */ /* 0x000fe200078e00ff */
[----:B------:R-:W-:-:S07]  /*0510*/  MOV R0, 0x530 ;  /* 0x0000053000007802 */ /* 0x000fce0000000f00 */
[----:B-----5:R-:W-:Y:S05]  /*0520*/  CALL.REL.NOINC `($__internal_3_$__cuda_sm20_div_rn_f64_full) ;  /* 0x0000000400c47944 */ /* 0x020fea0003c00000 */
[----:B------:R-:W-:Y:S02]  /*0530*/  IMAD.MOV.U32 R16, RZ, RZ, R6 ;  /* 0x000000ffff107224 */ /* 0x000fe400078e0006 */
[----:B------:R-:W-:-:S07]  /*0540*/  IMAD.MOV.U32 R17, RZ, RZ, R7 ;  /* 0x000000ffff117224 */ /* 0x000fce00078e0007 */
.L_x_376:
[----:B------:R-:W-:Y:S05]  /*0550*/  BSYNC.RECONVERGENT B1 ;  /* 0x0000000000017941 */ /* 0x000fea0003800200 */
.L_x_375:
[----:B------:R-:W-:Y:S01]  /*0560*/  DADD R16, RZ, R16 ;  /* 0x00000000ff107229 */ /* 0x000fe20000000010 */
[----:B------:R-:W-:Y:S01]  /*0570*/  CS2R R14, SRZ ;  /* 0x00000000000e7805 */ /* 0x000fe2000001ff00 */
[----:B------:R-:W-:Y:S09]  /*0580*/  BRA `(.L_x_377) ;  /* 0x0000000000247947 */ /* 0x000ff20003800000 */
.L_x_372:
[----:B------:R-:W-:Y:S01]  /*0590*/  UIADD3 UR5, UPT, UPT, UR8, -0x1, URZ ;  /* 0xffffffff08057890 */ /* 0x000fe2000fffe0ff */
[----:B------:R0:W5:Y:S05]  /*05a0*/  LDG.E.64 R14, desc[UR6][R20.64+-0x8] ;  /* 0xfffff806140e7981 */ /* 0x00016a000c1e1b00 */
[----:B------:R-:W-:-:S13]  /*05b0*/  ISETP.NE.AND P0, PT, R2, UR5, PT ;  /* 0x0000000502007c0c */ /* 0x000fda000bf05270 */
[----:B------:R-:W-:Y:S01]  /*05c0*/  @!P0 CS2R R18, SRZ ;  /* 0x0000000000128805 */ /* 0x000fe2000001ff00 */
[----:B------:R-:W1:Y:S05]  /*05d0*/  @!P0 LDC.64 R16, c[0x0][0x3b0] ;  /* 0x0000ec00ff108b82 */ /* 0x000e6a0000000a00 */
[----:B------:R0:W5:Y:S01]  /*05e0*/  @P0 LDG.E.64 R18, desc[UR6][R20.64+0x8] ;  /* 0x0000080614120981 */ /* 0x000162000c1e1b00 */
[----:B-1----:R-:W-:-:S08]  /*05f0*/  @!P0 DADD R16, R16, R16 ;  /* 0x0000000010108229 */ /* 0x002fd00000000010 */
[----:B------:R-:W-:-:S04]  /*0600*/  @!P0 DFMA R16, R16, UR10, RZ ;  /* 0x0000000a10108c2b */ /* 0x000fc800080000ff */
[----:B0-----:R-:W-:-:S07]  /*0610*/  @P0 CS2R R16, SRZ ;  /* 0x0000000000100805 */ /* 0x001fce000001ff00 */
.L_x_377:
[----:B------:R-:W-:Y:S05]  /*0620*/  BSYNC.RECONVERGENT B0 ;  /* 0x0000000000007941 */ /* 0x000fea0003800200 */
.L_x_371:
[----:B------:R-:W-:Y:S01]  /*0630*/  ISETP.NE.AND P0, PT, R13, RZ, PT ;  /* 0x000000ff0d00720c */ /* 0x000fe20003f05270 */
[----:B------:R-:W-:-:S12]  /*0640*/  BSSY.RECONVERGENT B0, `(.L_x_378) ;  /* 0x0000035000007945 */ /* 0x000fd80003800200 */
[----:B------:R-:W-:Y:S05]  /*0650*/  @P0 BRA `(.L_x_379) ;  /* 0x0000000000940947 */ /* 0x000fea0003800000 */
[----:B------:R-:W0:Y:S01]  /*0660*/  LDC R13, c[0x0][0x398] ;  /* 0x0000e600ff0d7b82 */ /* 0x000e220000000800 */
[----:B------:R-:W1:Y:S01]  /*0670*/  MUFU.RCP64H R11, 3 ;  /* 0x40080000000b7908 */ /* 0x000e620000001800 */
[----:B------:R-:W-:Y:S01]  /*0680*/  IMAD.MOV.U32 R4, RZ, RZ, 0x0 ;  /* 0x00000000ff047424 */ /* 0x000fe200078e00ff */
[----:B------:R-:W-:Y:S01]  /*0690*/  MOV R5, 0x40080000 ;  /* 0x4008000000057802 */ /* 0x000fe20000000f00 */
[----:B------:R-:W2:Y:S04]  /*06a0*/  LDCU.64 UR8, c[0x0][0x3a0] ;  /* 0x00007400ff0877ac */ /* 0x000ea80008000a00 */
[----:B------:R-:W3:Y:S01]  /*06b0*/  LDC.64 R8, c[0x0][0x3b0] ;  /* 0x0000ec00ff087b82 */ /* 0x000ee20000000a00 */
[----:B0-----:R-:W-:-:S06]  /*06c0*/  IMAD.WIDE R12, R13, 0x8, R20 ;  /* 0x000000080d0c7825 */ /* 0x001fcc00078e0214 */
[----:B------:R-:W5:Y:S01]  /*06d0*/  LDG.E.64 R12, desc[UR6][R12.64] ;  /* 0x000000060c0c7981 */ /* 0x000f62000c1e1b00 */
[----:B------:R-:W0:Y:S01]  /*06e0*/  I2F.F64 R6, R2 ;  /* 0x0000000200067312 */ /* 0x000e220000201c00 */
[----:B------:R-:W-:Y:S01]  /*06f0*/  IMAD.MOV.U32 R10, RZ, RZ, 0x1 ;  /* 0x00000001ff0a7424 */ /* 0x000fe200078e00ff */
[----:B---3--:R-:W-:Y:S01]  /*0700*/  DMUL R8, R8, 8 ;  /* 0x4020000008087828 */ /* 0x008fe20000000000 */
[----:B------:R-:W-:Y:S04]  /*0710*/  BSSY.RECONVERGENT B1, `(.L_x_380) ;  /* 0x0000016000017945 */ /* 0x000fe80003800200 */
[----:B-1----:R-:W-:Y:S02]  /*0720*/  DFMA R34, R10, -R4, 1 ;  /* 0x3ff000000a22742b */ /* 0x002fe40000000804 */
[----:B0-----:R-:W-:-:S06]  /*0730*/  DADD R6, R6, 0.5 ;  /* 0x3fe0000006067429 */ /* 0x001fcc0000000000 */
[----:B------:R-:W-:Y:S02]  /*0740*/  DFMA R34, R34, R34, R34 ;  /* 0x000000222222722b */ /* 0x000fe40000000022 */
[----:B--2---:R-:W-:-:S06]  /*0750*/  DMUL R6, R6, UR8 ;  /* 0x0000000806067c28 */ /* 0x004fcc0008000000 */
[----:B------:R-:W-:Y:S02]  /*0760*/  DFMA R34, R10, R34, R10 ;  /* 0x000000220a22722b */ /* 0x000fe4000000000a */
[----:B------:R-:W-:-:S06]  /*0770*/  DFMA R6, R6, R6, 300 ;  /* 0x4072c0000606742b */ /* 0x000fcc0000000006 */
[----:B------:R-:W-:Y:S02]  /*0780*/  DFMA R4, R34, -R4, 1 ;  /* 0x3ff000002204742b */ /* 0x000fe40000000804 */
[----:B------:R-:W-:-:S06]  /*0790*/  DMUL R6, R8, R6 ;  /* 0x0000000608067228 */ /* 0x000fcc0000000000 */
[----:B------:R-:W-:-:S08]  /*07a0*/  DFMA R34, R34, R4, R34 ;  /* 0x000000042222722b */ /* 0x000fd00000000022 */
[----:B------:R-:W-:Y:S01]  /*07b0*/  DMUL R4, R34, R6 ;  /* 0x0000000622047228 */ /* 0x000fe20000000000 */
[----:B------:R-:W-:-:S07]  /*07c0*/  FSETP.GEU.AND P1, PT, |R7|, 6.5827683646048100446e-37, PT ;  /* 0x036000000700780b */ /* 0x000fce0003f2e200 */
        /* <DEDUP_REMOVED lines=10> */
.L_x_381:
[----:B------:R-:W-:Y:S05]  /*0870*/  BSYNC.RECONVERGENT B1 ;  /* 0x0000000000017941 */ /* 0x000fea0003800200 */
.L_x_380:
[----:B------:R-:W-:Y:S01]  /*0880*/  DADD R16, R16, R4 ;  /* 0x0000000010107229 */ /* 0x000fe20000000004 */
[----:B------:R-:W-:Y:S01]  /*0890*/  CS2R R4, SRZ ;  /* 0x0000000000047805 */ /* 0x000fe2000001ff00 */
[----:B------:R-:W-:Y:S09]  /*08a0*/  BRA `(.L_x_382) ;  /* 0x0000000000387947 */ /* 0x000ff20003800000 */
.L_x_379:
[----:B------:R-:W0:Y:S01]  /*08b0*/  LDCU UR5, c[0x0][0x39c] ;  /* 0x00007380ff0577ac */ /* 0x000e220008000800 */
[----:B------:R-:W1:Y:S08]  /*08c0*/  LDC R34, c[0x0][0x398] ;  /* 0x0000e600ff227b82 */ /* 0x000e700000000800 */
[----:B------:R-:W2:Y:S01]  /*08d0*/  LDC.64 R6, c[0x0][0x380] ;  /* 0x0000e000ff067b82 */ /* 0x000ea20000000a00 */
[----:B0-----:R-:W-:-:S06]  /*08e0*/  UIADD3 UR5, UPT, UPT, UR5, -0x1, URZ ;  /* 0xffffffff05057890 */ /* 0x001fcc000fffe0ff */
[----:B------:R-:W-:Y:S01]  /*08f0*/  ISETP.NE.AND P0, PT, R13, UR5, PT ;  /* 0x000000050d007c0c */ /* 0x000fe2000bf05270 */
[----:B-1----:R-:W-:-:S04]  /*0900*/  IMAD.IADD R5, R3, 0x1, -R34 ;  /* 0x0000000103057824 */ /* 0x002fc800078e0a22 */
[----:B--2---:R-:W-:-:S08]  /*0910*/  IMAD.WIDE R6, R5, 0x8, R6 ;  /* 0x0000000805067825 */ /* 0x004fd000078e0206 */
[----:B------:R-:W-:Y:S01]  /*0920*/  @!P0 CS2R R12, SRZ ;  /* 0x00000000000c8805 */ /* 0x000fe2000001ff00 */
[----:B------:R-:W-:Y:S01]  /*0930*/  @P0 IMAD.WIDE R34, R34, 0x8, R20 ;  /* 0x0000000822220825 */ /* 0x000fe200078e0214 */
[----:B------:R0:W5:Y:S01]  /*0940*/  LDG.E.64 R4, desc[UR6][R6.64] ;  /* 0x0000000606047981 */ /* 0x000162000c1e1b00 */
[----:B------:R-:W1:Y:S03]  /*0950*/  @!P0 LDC.64 R8, c[0x0][0x3a0] ;  /* 0x0000e800ff088b82 */ /* 0x000e660000000a00 */
[----:B------:R0:W5:Y:S05]  /*0960*/  @P0 LDG.E.64 R12, desc[UR6][R34.64] ;  /* 0x00000006220c0981 */ /* 0x00016a000c1e1b00 */
[----:B------:R-:W1:Y:S02]  /*0970*/  @!P0 LDC.64 R10, c[0x0][0x3b0] ;  /* 0x0000ec00ff0a8b82 */ /* 0x000e640000000a00 */
[----:B01----:R-:W-:-:S11]  /*0980*/  @!P0 DFMA R16, R10, R8, R16 ;  /* 0x000000080a10822b */ /* 0x003fd60000000010 */
.L_x_382:
[----:B------:R-:W-:Y:S05]  /*0990*/  BSYNC.RECONVERGENT B0 ;  /* 0x0000000000007941 */ /* 0x000fea0003800200 */
.L_x_378:
[----:B------:R-:W2:Y:S01]  /*09a0*/  LDG.E.64 R20, desc[UR6][R20.64] ;  /* 0x0000000614147981 */ /* 0x000ea2000c1e1b00 */
[----:B------:R-:W0:Y:S01]  /*09b0*/  MUFU.RCP64H R7, 9 ;  /* 0x4022000000077908 */ /* 0x000e220000001800 */
[----:B------:R-:W-:Y:S01]  /*09c0*/  IMAD.MOV.U32 R10, RZ, RZ, 0x0 ;  /* 0x00000000ff0a7424 */ /* 0x000fe200078e00ff */
[----:B------:R-:W-:Y:S01]  /*09d0*/  DADD R22, R22, R22 ;  /* 0x0000000016167229 */ /* 0x000fe20000000016 */
[----:B------:R-:W-:Y:S01]  /*09e0*/  IMAD.MOV.U32 R11, RZ, RZ, 0x40220000 ;  /* 0x40220000ff0b7424 */ /* 0x000fe200078e00ff */
[----:B-----5:R-:W-:Y:S01]  /*09f0*/  DMUL R4, R26, R4 ;  /* 0x000000041a047228 */ /* 0x020fe20000000000 */
[----:B------:R-:W-:Y:S01]  /*0a00*/  IMAD.MOV.U32 R6, RZ, RZ, 0x1 ;  /* 0x00000001ff067424 */ /* 0x000fe200078e00ff */
[----:B------:R-:W-:Y:S06]  /*0a10*/  BSSY.RECONVERGENT B0, `(.L_x_383) ;  /* 0x0000018000007945 */ /* 0x000fec0003800200 */
[----:B------:R-:W-:Y:S01]  /*0a20*/  DFMA R12, R24, R12, R4 ;  /* 0x0000000c180c722b */ /* 0x000fe20000000004 */
[----:B------:R-:W-:Y:S01]  /*0a30*/  FSETP.GEU.AND P1, PT, |R23|, 6.5827683646048100446e-37, PT ;  /* 0x036000001700780b */ /* 0x000fe20003f2e200 */
[----:B0-----:R-:W-:-:S06]  /*0a40*/  DFMA R8, R6, -R10, 1 ;  /* 0x3ff000000608742b */ /* 0x001fcc000000080a */
[----:B------:R-:W-:Y:S02]  /*0a50*/  DFMA R12, R30, R14, R12 ;  /* 0x0000000e1e0c722b */ /* 0x000fe4000000000c */
[----:B------:R-:W-:-:S06]  /*0a60*/  DFMA R8, R8, R8, R8 ;  /* 0x000000080808722b */ /* 0x000fcc0000000008 */
[----:B------:R-:W-:Y:S02]  /*0a70*/  DFMA R12, R28, R18, R12 ;  /* 0x000000121c0c722b */ /* 0x000fe4000000000c */
[----:B------:R-:W-:-:S08]  /*0a80*/  DFMA R8, R6, R8, R6 ;  /* 0x000000080608722b */ /* 0x000fd00000000006 */
[----:B------:R-:W-:-:S08]  /*0a90*/  DFMA R6, R8, -R10, 1 ;  /* 0x3ff000000806742b */ /* 0x000fd0000000080a */
[----:B------:R-:W-:-:S08]  /*0aa0*/  DFMA R6, R8, R6, R8 ;  /* 0x000000060806722b */ /* 0x000fd00000000008 */
[----:B------:R-:W-:-:S08]  /*0ab0*/  DMUL R8, R22, R6 ;  /* 0x0000000616087228 */ /* 0x000fd00000000000 */
[----:B------:R-:W-:-:S08]  /*0ac0*/  DFMA R10, R8, -9, R22 ;  /* 0xc0220000080a782b */ /* 0x000fd00000000016 */
[----:B------:R-:W-:-:S10]  /*0ad0*/  DFMA R4, R6, R10, R8 ;  /* 0x0000000a0604722b */ /* 0x000fd40000000008 */
[----:B------:R-:W-:-:S05]  /*0ae0*/  FFMA R0, RZ, 2.53125, R5 ;  /* 0x40220000ff007823 */ /* 0x000fca0000000005 */
[----:B------:R-:W-:Y:S01]  /*0af0*/  FSETP.GT.AND P0, PT, |R0|, 1.469367938527859385e-39, PT ;  /* 0x001000000000780b */ /* 0x000fe20003f04200 */
[----:B--2---:R-:W-:-:S12]  /*0b00*/  DFMA R32, R32, R20, R12 ;  /* 0x000000142020722b */ /* 0x004fd8000000000c */
[----:B------:R-:W-:Y:S05]  /*0b10*/  @P0 BRA P1, `(.L_x_384) ;  /* 0x00000000001c0947 */ /* 0x000fea0000800000 */
[----:B------:R-:W-:Y:S01]  /*0b20*/  IMAD.MOV.U32 R6, RZ, RZ, R22 ;  /* 0x000000ffff067224 */ /* 0x000fe200078e0016 */
[----:B------:R-:W-:Y:S01]  /*0b30*/  MOV R11, 0x40220000 ;  /* 0x40220000000b7802 */ /* 0x000fe20000000f00 */
[----:B------:R-:W-:Y:S01]  /*0b40*/  IMAD.MOV.U32 R7, RZ, RZ, R23 ;  /* 0x000000ffff077224 */ /* 0x000fe200078e0017 */
[----:B------:R-:W-:-:S07]  /*0b50*/  MOV R0, 0xb70 ;  /* 0x00000b7000007802 */ /* 0x000fce0000000f00 */
[----:B------:R-:W-:Y:S05]  /*0b60*/  CALL.REL.NOINC `($__internal_3_$__cuda_sm20_div_rn_f64_full) ;  /* 0x0000000000347944 */ /* 0x000fea0003c00000 */
[----:B------:R-:W-:Y:S02]  /*0b70*/  IMAD.MOV.U32 R4, RZ, RZ, R6 ;  /* 0x000000ffff047224 */ /* 0x000fe400078e0006 */
[----:B------:R-:W-:-:S07]  /*0b80*/  IMAD.MOV.U32 R5, RZ, RZ, R7 ;  /* 0x000000ffff057224 */ /* 0x000fce00078e0007 */
.L_x_384:
[----:B------:R-:W-:Y:S05]  /*0b90*/  BSYNC.RECONVERGENT B0 ;  /* 0x0000000000007941 */ /* 0x000fea0003800200 */
.L_x_383:
[----:B------:R-:W0:Y:S01]  /*0ba0*/  LDCU.128 UR8, c[0x0][0x3a0] ;  /* 0x00007400ff0877ac */ /* 0x000e220008000c00 */
[----:B------:R-:W-:Y:S01]  /*0bb0*/  DADD R4, R4, 2 ;  /* 0x4000000004047429 */ /* 0x000fe20000000000 */
[----:B------:R-:W1:Y:S01]  /*0bc0*/  LDC.64 R6, c[0x0][0x390] ;  /* 0x0000e400ff067b82 */ /* 0x000e620000000a00 */
[----:B------:R-:W2:Y:S06]  /*0bd0*/  LDCU.64 UR12, c[0x0][0x3b0] ;  /* 0x00007600ff0c77ac */ /* 0x000eac0008000a00 */
[----:B0-----:R-:W-:-:S08]  /*0be0*/  DMUL R4, R4, UR8 ;  /* 0x0000000804047c28 */ /* 0x001fd00008000000 */
[----:B------:R-:W-:Y:S01]  /*0bf0*/  DFMA R4, R4, UR10, R32 ;  /* 0x0000000a04047c2b */ /* 0x000fe20008000020 */
[----:B-1----:R-:W-:-:S07]  /*0c00*/  IMAD.WIDE R2, R3, 0x8, R6 ;  /* 0x0000000803027825 */ /* 0x002fce00078e0206 */
[----:B--2---:R-:W-:-:S07]  /*0c10*/  DFMA R4, R4, UR12, R16 ;  /* 0x0000000c04047c2b */ /* 0x004fce0008000010 */
[----:B------:R-:W-:Y:S01]  /*0c20*/  STG.E.64 desc[UR6][R2.64], R4 ;  /* 0x0000000402007986 */ /* 0x000fe2000c101b06 */
[----:B------:R-:W-:Y:S05]  /*0c30*/  EXIT ;  /* 0x000000000000794d */ /* 0x000fea0003800000 */
        .weak           $__internal_3_$__cuda_sm20_div_rn_f64_full
        .type           $__internal_3_$__cuda_sm20_div_rn_f64_full,@function
        .size           $__internal_3_$__cuda_sm20_div_rn_f64_full,(.L_x_416 - $__internal_3_$__cuda_sm20_div_rn_f64_full)
$__internal_3_$__cuda_sm20_div_rn_f64_full:
[C---:B------:R-:W-:Y:S01]  /*0c40*/  FSETP.GEU.AND P0, PT, |R11|.reuse, 1.469367938527859385e-39, PT ;  /* 0x001000000b00780b */ /* 0x040fe20003f0e200 */
[----:B------:R-:W-:Y:S01]  /*0c50*/  IMAD.U32 R10, RZ, RZ, UR4 ;  /* 0x00000004ff0a7e24 */ /* 0x000fe2000f8e00ff */
[----:B------:R-:W-:Y:S01]  /*0c60*/  LOP3.LUT R4, R11, 0x800fffff, RZ, 0xc0, !PT ;  /* 0x800fffff0b047812 */ /* 0x000fe200078ec0ff */
[----:B------:R-:W-:Y:S01]  /*0c70*/  IMAD.U32 R8, RZ, RZ, UR4 ;  /* 0x00000004ff087e24 */ /* 0x000fe2000f8e00ff */
[C---:B------:R-:W-:Y:S01]  /*0c80*/  FSETP.GEU.AND P2, PT, |R7|.reuse, 1.469367938527859385e-39, PT ;  /* 0x001000000700780b */ /* 0x040fe20003f4e200 */
[----:B------:R-:W-:Y:S01]  /*0c90*/  IMAD.MOV.U32 R34, RZ, RZ, 0x1 ;  /* 0x00000001ff227424 */ /* 0x000fe200078e00ff */
[----:B------:R-:W-:Y:S01]  /*0ca0*/  LOP3.LUT R9, R4, 0x3ff00000, RZ, 0xfc, !PT ;  /* 0x3ff0000004097812 */ /* 0x000fe200078efcff */
[----:B------:R-:W-:Y:S01]  /*0cb0*/  BSSY.RECONVERGENT B2, `(.L_x_385) ;  /* 0x0000051000027945 */ /* 0x000fe20003800200 */
[----:B------:R-:W-:Y:S02]  /*0cc0*/  LOP3.LUT R4, R7, 0x7ff00000, RZ, 0xc0, !PT ;  /* 0x7ff0000007047812 */ /* 0x000fe400078ec0ff */
[----:B------:R-:W-:-:S03]  /*0cd0*/  LOP3.LUT R43, R11, 0x7ff00000, RZ, 0xc0, !PT ;  /* 0x7ff000000b2b7812 */ /* 0x000fc600078ec0ff */
[----:B------:R-:W-:Y:S01]  /*0ce0*/  @!P0 DMUL R8, R10, 8.98846567431157953865e+307 ;  /* 0x7fe000000a088828 */ /* 0x000fe20000000000 */
[----:B------:R-:W-:-:S03]  /*0cf0*/  ISETP.GE.U32.AND P1, PT, R4, R43, PT ;  /* 0x0000002b0400720c */ /* 0x000fc60003f26070 */
[----:B------:R-:W-:Y:S02]  /*0d00*/  @!P2 LOP3.LUT R5, R11, 0x7ff00000, RZ, 0xc0, !PT ;  /* 0x7ff000000b05a812 */ /* 0x000fe400078ec0ff */
[----:B------:R-:W0:Y:S02]  /*0d10*/  MUFU.RCP64H R35, R9 ;  /* 0x0000000900237308 */ /* 0x000e240000001800 */
[----:B------:R-:W-:Y:S01]  /*0d20*/  @!P2 ISETP.GE.U32.AND P3, PT, R4, R5, PT ;  /* 0x000000050400a20c */ /* 0x000fe20003f66070 */
[----:B------:R-:W-:Y:S01]  /*0d30*/  IMAD.MOV.U32 R5, RZ, RZ, 0x1ca00000 ;  /* 0x1ca00000ff057424 */ /* 0x000fe200078e00ff */
[----:B------:R-:W-:-:S04]  /*0d40*/  @!P0 LOP3.LUT R43, R9, 0x7ff00000, RZ, 0xc0, !PT ;  /* 0x7ff00000092b8812 */ /* 0x000fc800078ec0ff */
[----:B------:R-:W-:-:S04]  /*0d50*/  @!P2 SEL R37, R5, 0x63400000, !P3 ;  /* 0x634000000525a807 */ /* 0x000fc80005800000 */
[----:B------:R-:W-:-:S04]  /*0d60*/  @!P2 LOP3.LUT R40, R37, 0x80000000, R7, 0xf8, !PT ;  /* 0x800000002528a812 */ /* 0x000fc800078ef807 */
[----:B------:R-:W-:Y:S01]  /*0d70*/  @!P2 LOP3.LUT R41, R40, 0x100000, RZ, 0xfc, !PT ;  /* 0x001000002829a812 */ /* 0x000fe200078efcff */
[----:B0-----:R-:W-:Y:S01]  /*0d80*/  DFMA R38, R34, -R8, 1 ;  /* 0x3ff000002226742b */ /* 0x001fe20000000808 */
[----:B------:R-:W-:-:S07]  /*0d90*/  @!P2 IMAD.MOV.U32 R40, RZ, RZ, RZ ;  /* 0x000000ffff28a224 */ /* 0x000fce00078e00ff */
[----:B------:R-:W-:-:S08]  /*0da0*/  DFMA R38, R38, R38, R38 ;  /* 0x000000262626722b */ /* 0x000fd00000000026 */
[----:B------:R-:W-:Y:S01]  /*0db0*/  DFMA R38, R34, R38, R34 ;  /* 0x000000262226722b */ /* 0x000fe20000000022 */
[----:B------:R-:W-:Y:S01]  /*0dc0*/  SEL R35, R5, 0x63400000, !P1 ;  /* 0x6340000005237807 */ /* 0x000fe20004800000 */
[----:B------:R-:W-:-:S03]  /*0dd0*/  IMAD.MOV.U32 R34, RZ, RZ, R6 ;  /* 0x000000ffff227224 */ /* 0x000fc600078e0006 */
[----:B------:R-:W-:-:S03]  /*0de0*/  LOP3.LUT R35, R35, 0x800fffff, R7, 0xf8, !PT ;  /* 0x800fffff23237812 */ /* 0x000fc600078ef807 */
[----:B------:R-:W-:-:S03]  /*0df0*/  DFMA R36, R38, -R8, 1 ;  /* 0x3ff000002624742b */ /* 0x000fc60000000808 */
[----:B------:R-:W-:-:S05]  /*0e00*/  @!P2 DFMA R34, R34, 2, -R40 ;  /* 0x400000002222a82b */ /* 0x000fca0000000828 */
[----:B------:R-:W-:-:S08]  /*0e10*/  DFMA R36, R38, R36, R38 ;  /* 0x000000242624722b */ /* 0x000fd00000000026 */
[----:B------:R-:W-:-:S08]  /*0e20*/  DMUL R38, R36, R34 ;  /* 0x0000002224267228 */ /* 0x000fd00000000000 */
[----:B------:R-:W-:-:S08]  /*0e30*/  DFMA R40, R38, -R8, R34 ;  /* 0x800000082628722b */ /* 0x000fd00000000022 */
[----:B------:R-:W-:Y:S01]  /*0e40*/  DFMA R40, R36, R40, R38 ;  /* 0x000000282428722b */ /* 0x000fe20000000026 */
[----:B------:R-:W-:Y:S01]  /*0e50*/  IMAD.MOV.U32 R36, RZ, RZ, R4 ;  /* 0x000000ffff247224 */ /* 0x000fe200078e0004 */
[----:B------:R-:W-:Y:S01]  /*0e60*/  @!P2 LOP3.LUT R36, R35, 0x7ff00000, RZ, 0xc0, !PT ;  /* 0x7ff000002324a812 */ /* 0x000fe200078ec0ff */
[----:B------:R-:W-:-:S03]  /*0e70*/  VIADD R38, R43, 0xffffffff ;  /* 0xffffffff2b267836 */ /* 0x000fc60000000000 */
[----:B------:R-:W-:-:S04]  /*0e80*/  IADD3 R37, PT, PT, R36, -0x1, RZ ;  /* 0xffffffff24257810 */ /* 0x000fc80007ffe0ff */
[----:B------:R-:W-:-:S04]  /*0e90*/  ISETP.GT.U32.AND P0, PT, R37, 0x7feffffe, PT ;  /* 0x7feffffe2500780c */ /* 0x000fc80003f04070 */
[----:B------:R-:W-:-:S13]  /*0ea0*/  ISETP.GT.U32.OR P0, PT, R38, 0x7feffffe, P0 ;  /* 0x7feffffe2600780c */ /* 0x000fda0000704470 */
        /* <DEDUP_REMOVED lines=12> */
[----:B------:R-:W-:-:S06]  /*0f70*/  DFMA R8, R40, -R8, R34 ;  /* 0x800000082808722b */ /* 0x000fcc0000000022 */
[----:B------:R-:W-:-:S04]  /*0f80*/  IMAD.MOV.U32 R8, RZ, RZ, RZ ;  /* 0x000000ffff087224 */ /* 0x000fc800078e00ff */
        /* <DEDUP_REMOVED lines=14> */
.L_x_386:
        /* <DEDUP_REMOVED lines=16> */
.L_x_389:
[----:B------:R-:W-:Y:S01]  /*1170*/  LOP3.LUT R5, R11, 0x80000, RZ, 0xfc, !PT ;  /* 0x000800000b057812 */ /* 0x000fe200078efcff */
[----:B------:R-:W-:Y:S01]  /*1180*/  IMAD.MOV.U32 R4, RZ, RZ, R10 ;  /* 0x000000ffff047224 */ /* 0x000fe200078e000a */
[----:B------:R-:W-:Y:S06]  /*1190*/  BRA `(.L_x_387) ;  /* 0x0000000000087947 */ /* 0x000fec0003800000 */
.L_x_388:
[----:B------:R-:W-:Y:S01]  /*11a0*/  LOP3.LUT R5, R7, 0x80000, RZ, 0xfc, !PT ;  /* 0x0008000007057812 */ /* 0x000fe200078efcff */
[----:B------:R-:W-:-:S07]  /*11b0*/  IMAD.MOV.U32 R4, RZ, RZ, R6 ;  /* 0x000000ffff047224 */ /* 0x000fce00078e0006 */
.L_x_387:
[----:B------:R-:W-:Y:S05]  /*11c0*/  BSYNC.RECONVERGENT B2 ;  /* 0x0000000000027941 */ /* 0x000fea0003800200 */
.L_x_385:
[----:B------:R-:W-:Y:S02]  /*11d0*/  IMAD.MOV.U32 R6, RZ, RZ, R4 ;  /* 0x000000ffff067224 */ /* 0x000fe400078e0004 */
[----:B------:R-:W-:Y:S02]  /*11e0*/  IMAD.MOV.U32 R7, RZ, RZ, R5 ;  /* 0x000000ffff077224 */ /* 0x000fe400078e0005 */
[----:B------:R-:W-:Y:S02]  /*11f0*/  IMAD.MOV.U32 R4, RZ, RZ, R0 ;  /* 0x000000ffff047224 */ /* 0x000fe400078e0000 */
[----:B------:R-:W-:-:S04]  /*1200*/  IMAD.MOV.U32 R5, RZ, RZ, 0x0 ;  /* 0x00000000ff057424 */ /* 0x000fc800078e00ff */
[----:B------:R-:W-:Y:S05]  /*1210*/  RET.REL.NODEC R4 `(_Z9compute_rPdS_S_iiddd) ;  /* 0xffffffec04787950 */ /* 0x000fea0003c3ffff */
.L_x_390:
        /* <DEDUP_REMOVED lines=14> */
.L_x_416:


//--------------------- .text._Z11compute_r_jPdS_S_iiddd --------------------------
	.section	.text._Z11compute_r_jPdS_S_iiddd,"ax",@progbits
	.align	128
        .global         _Z11compute_r_jPdS_S_iiddd
        .type           _Z11compute_r_jPdS_S_iiddd,@function
        .size           _Z11compute_r_jPdS_S_iiddd,(.L_x_417 - _Z11compute_r_jPdS_S_iiddd)
        .other          _Z11compute_r_jPdS_S_iiddd,@"STO_CUDA_ENTRY STV_DEFAULT"
_Z11compute_r_jPdS_S_iiddd:
.text._Z11compute_r_jPdS_S_iiddd:
        /* <DEDUP_REMOVED lines=13> */
[----:B------:R-:W0:Y:S01]  /*00d0*/  I2F.F64.U32 R2, R11 ;  /* 0x0000000b00027312 */ /* 0x000e220000201800 */
[----:B------:R-:W1:Y:S01]  /*00e0*/  LDC.64 R26, c[0x0][0x380] ;  /* 0x0000e000ff1a7b82 */ /* 0x000e620000000a00 */
[----:B------:R-:W2:Y:S01]  /*00f0*/  LDCU.64 UR10, c[0x0][0x3a8] ;  /* 0x00007500ff0a77ac */ /* 0x000ea20008000a00 */
[----:B------:R-:W-:Y:S01]  /*0100*/  ISETP.NE.AND P0, PT, R10, RZ, PT ;  /* 0x000000ff0a00720c */ /* 0x000fe20003f05270 */
[----:B------:R-:W-:Y:S01]  /*0110*/  BSSY.RECONVERGENT B0, `(.L_x_391) ;  /* 0x0000059000007945 */ /* 0x000fe20003800200 */
[----:B------:R-:W3:Y:S01]  /*0120*/  LDCU.64 UR6, c[0x0][0x358] ;  /* 0x00006b00ff0677ac */ /* 0x000ee20008000a00 */
[----:B------:R-:W-:Y:S01]  /*0130*/  UMOV UR4, URZ ;  /* 0x000000ff00047c82 */ /* 0x000fe20008000000 */
[----:B0-----:R-:W-:Y:S01]  /*0140*/  DADD R28, R2, 0.5 ;  /* 0x3fe00000021c7429 */ /* 0x001fe20000000000 */
[----:B------:R-:W-:-:S07]  /*0150*/  IMAD R2, R11, UR8, R10 ;  /* 0x000000080b027c24 */ /* 0x000fce000f8e020a */
[----:B--2---:R-:W-:Y:S01]  /*0160*/  DMUL R28, R28, UR10 ;  /* 0x0000000a1c1c7c28 */ /* 0x004fe20008000000 */
[----:B-1----:R-:W-:Y:S01]  /*0170*/  IMAD.WIDE R26, R2, 0x8, R26 ;  /* 0x00000008021a7825 */ /* 0x002fe200078e021a */
[----:B---3--:R-:W-:Y:S09]  /*0180*/  @P0 BRA `(.L_x_392) ;  /* 0x0000000000fc0947 */ /* 0x008ff20003800000 */
        /* <DEDUP_REMOVED lines=22> */
[----:B-----5:R-:W-:Y:S05]  /*02f0*/  CALL.REL.NOINC `($__internal_4_$__cuda_sm20_div_rn_f64_full) ;  /* 0x0000000800cc7944 */ /* 0x020fea0003c00000 */
[----:B------:R-:W-:Y:S02]  /*0300*/  IMAD.MOV.U32 R4, RZ, RZ, R40 ;  /* 0x000000ffff047224 */ /* 0x000fe400078e0028 */
[----:B------:R-:W-:-:S07]  /*0310*/  IMAD.MOV.U32 R5, RZ, RZ, R41 ;  /* 0x000000ffff057224 */ /* 0x000fce00078e0029 */
.L_x_394:
[----:B------:R-:W-:Y:S05]  /*0320*/  BSYNC.RECONVERGENT B1 ;  /* 0x0000000000017941 */ /* 0x000fea0003800200 */
.L_x_393:
[----:B------:R-:W0:Y:S01]  /*0330*/  MUFU.RCP64H R7, 3 ;  /* 0x4008000000077908 */ /* 0x000e220000001800 */
[----:B------:R-:W-:Y:S01]  /*0340*/  MOV R14, 0x0 ;  /* 0x00000000000e7802 */ /* 0x000fe20000000f00 */
[----:B------:R-:W-:Y:S01]  /*0350*/  IMAD.MOV.U32 R15, RZ, RZ, 0x40080000 ;  /* 0x40080000ff0f7424 */ /* 0x000fe200078e00ff */
[----:B------:R-:W1:Y:S01]  /*0360*/  LDC.64 R12, c[0x0][0x3b0] ;  /* 0x0000ec00ff0c7b82 */ /* 0x000e620000000a00 */
[----:B------:R-:W-:Y:S01]  /*0370*/  IMAD.MOV.U32 R6, RZ, RZ, 0x1 ;  /* 0x00000001ff067424 */ /* 0x000fe200078e00ff */
[----:B------:R-:W-:Y:S01]  /*0380*/  DADD R4, R4, 300 ;  /* 0x4072c00004047429 */ /* 0x000fe20000000000 */
[----:B------:R-:W-:Y:S04]  /*0390*/  BSSY.RECONVERGENT B1, `(.L_x_395) ;  /* 0x0000016000017945 */ /* 0x000fe80003800200 */
        /* <DEDUP_REMOVED lines=14> */
[----:B------:R-:W-:Y:S01]  /*0480*/  IMAD.MOV.U32 R9, RZ, RZ, R7 ;  /* 0x000000ffff097224 */ /* 0x000fe200078e0007 */
[----:B------:R-:W-:Y:S01]  /*0490*/  MOV R0, 0x4d0 ;  /* 0x000004d000007802 */ /* 0x000fe20000000f00 */
[----:B------:R-:W-:Y:S02]  /*04a0*/  IMAD.MOV.U32 R8, RZ, RZ, R6 ;  /* 0x000000ffff087224 */ /* 0x000fe400078e0006 */
[----:B------:R-:W-:-:S07]  /*04b0*/  IMAD.MOV.U32 R7, RZ, RZ, 0x40080000 ;  /* 0x40080000ff077424 */ /* 0x000fce00078e00ff */
[----:B-----5:R-:W-:Y:S05]  /*04c0*/  CALL.REL.NOINC `($__internal_4_$__cuda_sm20_div_rn_f64_full) ;  /* 0x0000000800587944 */ /* 0x020fea0003c00000 */
[----:B------:R-:W-:Y:S01]  /*04d0*/  MOV R22, R40 ;  /* 0x0000002800167202 */ /* 0x000fe20000000f00 */
[----:B------:R-:W-:-:S07]  /*04e0*/  IMAD.MOV.U32 R23, RZ, RZ, R41 ;  /* 0x000000ffff177224 */ /* 0x000fce00078e0029 */
.L_x_396:
[----:B------:R-:W-:Y:S05]  /*04f0*/  BSYNC.RECONVERGENT B1 ;  /* 0x0000000000017941 */ /* 0x000fea0003800200 */
.L_x_395:
[----:B------:R-:W-:Y:S01]  /*0500*/  DADD R22, RZ, R22 ;  /* 0x00000000ff167229 */ /* 0x000fe20000000016 */
[----:B------:R-:W-:Y:S01]  /*0510*/  CS2R R20, SRZ ;  /* 0x0000000000147805 */ /* 0x000fe2000001ff00 */
[----:B------:R-:W-:Y:S01]  /*0520*/  IMAD.MOV.U32 R18, RZ, RZ, 0x55555555 ;  /* 0x55555555ff127424 */ /* 0x000fe200078e00ff */
[----:B------:R-:W-:Y:S01]  /*0530*/  CS2R R14, SRZ ;  /* 0x00000000000e7805 */ /* 0x000fe2000001ff00 */
[----:B------:R-:W-:Y:S02]  /*0540*/  IMAD.MOV.U32 R19, RZ, RZ, 0x3ff55555 ;  /* 0x3ff55555ff137424 */ /* 0x000fe400078e00ff */
[----:B------:R-:W-:Y:S02]  /*0550*/  IMAD.MOV.U32 R16, RZ, RZ, 0x0 ;  /* 0x00000000ff107424 */ /* 0x000fe400078e00ff */
[----:B------:R-:W-:Y:S01]  /*0560*/  IMAD.MOV.U32 R17, RZ, RZ, -0x3fe80000 ;  /* 0xc0180000ff117424 */ /* 0x000fe200078e00ff */
[----:B------:R-:W-:Y:S06]  /*0570*/  BRA `(.L_x_397) ;  /* 0x0000000000487947 */ /* 0x000fec0003800000 */
.L_x_392:
[----:B------:R-:W-:Y:S01]  /*0580*/  UIADD3 UR5, UPT, UPT, UR8, -0x1, URZ ;  /* 0xffffffff08057890 */ /* 0x000fe2000fffe0ff */
[----:B------:R0:W5:Y:S05]  /*0590*/  LDG.E.64 R14, desc[UR6][R26.64+-0x8] ;  /* 0xfffff8061a0e7981 */ /* 0x00016a000c1e1b00 */
[----:B------:R-:W-:-:S13]  /*05a0*/  ISETP.NE.AND P0, PT, R10, UR5, PT ;  /* 0x000000050a007c0c */ /* 0x000fda000bf05270 */
[----:B------:R-:W-:Y:S01]  /*05b0*/  @!P0 CS2R R24, SRZ ;  /* 0x0000000000188805 */ /* 0x000fe2000001ff00 */
[----:B------:R-:W1:Y:S05]  /*05c0*/  @!P0 LDC.64 R22, c[0x0][0x3b0] ;  /* 0x0000ec00ff168b82 */ /* 0x000e6a0000000a00 */
[----:B------:R0:W5:Y:S01]  /*05d0*/  @P0 LDG.E.64 R24, desc[UR6][R26.64+0x8] ;  /* 0x000008061a180981 */ /* 0x000162000c1e1b00 */
[----:B------:R-:W-:Y:S02]  /*05e0*/  @!P0 CS2R R18, SRZ ;  /* 0x0000000000128805 */ /* 0x000fe4000001ff00 */
[----:B------:R-:W-:Y:S01]  /*05f0*/  @!P0 MOV R16, 0x0 ;  /* 0x0000000000108802 */ /* 0x000fe20000000f00 */
[----:B------:R-:W-:Y:S01]  /*0600*/  @!P0 IMAD.MOV.U32 R17, RZ, RZ, -0x3ff80000 ;  /* 0xc0080000ff118424 */ /* 0x000fe200078e00ff */
[----:B------:R-:W-:Y:S01]  /*0610*/  @P0 MOV R16, 0x0 ;  /* 0x0000000000100802 */ /* 0x000fe20000000f00 */
[----:B------:R-:W-:-:S02]  /*0620*/  IMAD.MOV.U32 R20, RZ, RZ, 0x0 ;  /* 0x00000000ff147424 */ /* 0x000fc400078e00ff */
[----:B------:R-:W-:Y:S01]  /*0630*/  IMAD.MOV.U32 R21, RZ, RZ, 0x3ff00000 ;  /* 0x3ff00000ff157424 */ /* 0x000fe200078e00ff */
[----:B-1----:R-:W-:Y:S01]  /*0640*/  @!P0 DADD R22, R22, R22 ;  /* 0x0000000016168229 */ /* 0x002fe20000000016 */
[----:B------:R-:W-:Y:S02]  /*0650*/  @P0 IMAD.MOV.U32 R18, RZ, RZ, 0x0 ;  /* 0x00000000ff120424 */ /* 0x000fe400078e00ff */
[----:B------:R-:W-:-:S05]  /*0660*/  @P0 IMAD.MOV.U32 R19, RZ, RZ, 0x3ff00000 ;  /* 0x3ff00000ff130424 */ /* 0x000fca00078e00ff */
[----:B------:R-:W-:Y:S01]  /*0670*/  @!P0 DFMA R22, R22, UR10, RZ ;  /* 0x0000000a16168c2b */ /* 0x000fe200080000ff */
[----:B------:R-:W-:-:S03]  /*0680*/  @P0 IMAD.MOV.U32 R17, RZ, RZ, -0x3ff00000 ;  /* 0xc0100000ff110424 */ /* 0x000fc600078e00ff */
[----:B0-----:R-:W-:-:S07]  /*0690*/  @P0 CS2R R22, SRZ ;  /* 0x0000000000160805 */ /* 0x001fce000001ff00 */
.L_x_397:
[----:B------:R-:W-:Y:S05]  /*06a0*/  BSYNC.RECONVERGENT B0 ;  /* 0x0000000000007941 */ /* 0x000fea0003800200 */
.L_x_391:
[----:B------:R-:W-:Y:S01]  /*06b0*/  ISETP.NE.AND P0, PT, R11, RZ, PT ;  /* 0x000000ff0b00720c */ /* 0x000fe20003f05270 */
[----:B------:R-:W-:-:S12]  /*06c0*/  BSSY.RECONVERGENT B0, `(.L_x_398) ;  /* 0x000003f000007945 */ /* 0x000fd80003800200 */
[----:B------:R-:W-:Y:S05]  /*06d0*/  @P0 BRA `(.L_x_399) ;  /* 0x0000000000a40947 */ /* 0x000fea0003800000 */
[----:B------:R-:W0:Y:S01]  /*06e0*/  LDC R13, c[0x0][0x398] ;  /* 0x0000e600ff0d7b82 */ /* 0x000e220000000800 */
[----:B------:R-:W1:Y:S01]  /*06f0*/  MUFU.RCP64H R7, 3 ;  /* 0x4008000000077908 */ /* 0x000e620000001800 */
[----:B------:R-:W-:Y:S01]  /*0700*/  IMAD.MOV.U32 R4, RZ, RZ, 0x0 ;  /* 0x00000000ff047424 */ /* 0x000fe200078e00ff */
[----:B------:R-:W2:Y:S01]  /*0710*/  LDCU.64 UR8, c[0x0][0x3a0] ;  /* 0x00007400ff0877ac */ /* 0x000ea20008000a00 */
[----:B------:R-:W-:-:S04]  /*0720*/  IMAD.MOV.U32 R5, RZ, RZ, 0x3ff00000 ;  /* 0x3ff00000ff057424 */ /* 0x000fc800078e00ff */
[----:B------:R-:W3:Y:S01]  /*0730*/  LDC.64 R8, c[0x0][0x3b0] ;  /* 0x0000ec00ff087b82 */ /* 0x000ee20000000a00 */
[----:B0-----:R-:W-:-:S06]  /*0740*/  IMAD.WIDE R12, R13, 0x8, R26 ;  /* 0x000000080d0c7825 */ /* 0x001fcc00078e021a */
[----:B------:R-:W5:Y:S01]  /*0750*/  LDG.E.64 R12, desc[UR6][R12.64] ;  /* 0x000000060c0c7981 */ /* 0x000f62000c1e1b00 */
[----:B------:R-:W0:Y:S01]  /*0760*/  I2F.F64 R10, R10 ;  /* 0x0000000a000a7312 */ /* 0x000e220000201c00 */
[----:B------:R-:W-:Y:S01]  /*0770*/  IMAD.MOV.U32 R6, RZ, RZ, 0x1 ;  /* 0x00000001ff067424 */ /* 0x000fe200078e00ff */
[----:B------:R-:W-:Y:S01]  /*0780*/  BSSY.RECONVERGENT B1, `(.L_x_400) ;  /* 0x0000018000017945 */ /* 0x000fe20003800200 */
[----:B------:R-:W-:-:S04]  /*0790*/  DADD R16, R16, -2 ;  /* 0xc000000010107429 */ /* 0x000fc80000000000 */
[----:B-1----:R-:W-:Y:S02]  /*07a0*/  DFMA R32, R6, -3, R4 ;  /* 0xc00800000620782b */ /* 0x002fe40000000004 */
[----:B0-----:R-:W-:-:S06]  /*07b0*/  DADD R30, R10, 0.5 ;  /* 0x3fe000000a1e7429 */ /* 0x001fcc0000000000 */
[----:B------:R-:W-:Y:S02]  /*07c0*/  DFMA R32, R32, R32, R32 ;  /* 0x000000202020722b */ /* 0x000fe40000000020 */
[----:B--2---:R-:W-:-:S06]  /*07d0*/  DMUL R30, R30, UR8 ;  /* 0x000000081e1e7c28 */ /* 0x004fcc0008000000 */
[----:B------:R-:W-:Y:S02]  /*07e0*/  DFMA R32, R6, R32, R6 ;  /* 0x000000200620722b */ /* 0x000fe40000000006 */
[----:B---3--:R-:W-:Y:S02]  /*07f0*/  DMUL R6, R8, 8 ;  /* 0x4020000008067828 */ /* 0x008fe40000000000 */
[----:B------:R-:W-:-:S04]  /*0800*/  DFMA R8, R30, R30, 300 ;  /* 0x4072c0001e08742b */ /* 0x000fc8000000001e */
[----:B------:R-:W-:-:S04]  /*0810*/  DFMA R4, R32, -3, R4 ;  /* 0xc00800002004782b */ /* 0x000fc80000000004 */
[----:B------:R-:W-:-:S04]  /*0820*/  DMUL R8, R6, R8 ;  /* 0x0000000806087228 */ /* 0x000fc80000000000 */
        /* <DEDUP_REMOVED lines=10> */
[----:B-----5:R-:W-:Y:S05]  /*08d0*/  CALL.REL.NOINC `($__internal_4_$__cuda_sm20_div_rn_f64_full) ;  /* 0x0000000400547944 */ /* 0x020fea0003c00000 */
[----:B------:R-:W-:Y:S01]  /*08e0*/  MOV R4, R40 ;  /* 0x0000002800047202 */ /* 0x000fe20000000f00 */
[----:B------:R-:W-:-:S07]  /*08f0*/  IMAD.MOV.U32 R5, RZ, RZ, R41 ;  /* 0x000000ffff057224 */ /* 0x000fce00078e0029 */
.L_x_401:
[----:B------:R-:W-:Y:S05]  /*0900*/  BSYNC.RECONVERGENT B1 ;  /* 0x0000000000017941 */ /* 0x000fea0003800200 */
.L_x_400:
[----:B------:R-:W-:Y:S01]  /*0910*/  DADD R22, R22, R4 ;  /* 0x0000000016167229 */ /* 0x000fe20000000004 */
[----:B------:R-:W-:Y:S01]  /*0920*/  CS2R R38, SRZ ;  /* 0x0000000000267805 */ /* 0x000fe2000001ff00 */
[----:B------:R-:W-:Y:S01]  /*0930*/  IMAD.MOV.U32 R10, RZ, RZ, 0x55555555 ;  /* 0x55555555ff0a7424 */ /* 0x000fe200078e00ff */
[----:B------:R-:W-:Y:S01]  /*0940*/  CS2R R4, SRZ ;  /* 0x0000000000047805 */ /* 0x000fe2000001ff00 */
[----:B------:R-:W-:Y:S01]  /*0950*/  IMAD.MOV.U32 R11, RZ, RZ, 0x3ff55555 ;  /* 0x3ff55555ff0b7424 */ /* 0x000fe200078e00ff */
[----:B------:R-:W-:Y:S06]  /*0960*/  BRA `(.L_x_402) ;  /* 0x0000000000507947 */ /* 0x000fec0003800000 */
.L_x_399:
        /* <DEDUP_REMOVED lines=11> */
[----:B------:R0:W5:Y:S01]  /*0a20*/  @P0 LDG.E.64 R12, desc[UR6][R30.64] ;  /* 0x000000061e0c0981 */ /* 0x000162000c1e1b00 */
[----:B------:R-:W-:Y:S01]  /*0a30*/  @!P0 DADD R16, R16, 1 ;  /* 0x3ff0000010108429 */ /* 0x000fe20000000000 */
[----:B------:R-:W-:Y:S01]  /*0a40*/  IMAD.MOV.U32 R38, RZ, RZ, 0x0 ;  /* 0x00000000ff267424 */ /* 0x000fe200078e00ff */
[----:B------:R-:W-:Y:S02]  /*0a50*/  MOV R39, 0x3ff00000 ;  /* 0x3ff0000000277802 */ /* 0x000fe40000000f00 */
[----:B------:R-:W1:Y:S02]  /*0a60*/  @!P0 LDC.64 R10, c[0x0][0x3b0] ;  /* 0x0000ec00ff0a8b82 */ /* 0x000e640000000a00 */
[----:B-1----:R-:W-:Y:S01]  /*0a70*/  @!P0 DFMA R22, R10, R8, R22 ;  /* 0x000000080a16822b */ /* 0x002fe20000000016 */
[----:B------:R-:W-:-:S02]  /*0a80*/  @!P0 CS2R R10, SRZ ;  /* 0x00000000000a8805 */ /* 0x000fc4000001ff00 */
[----:B------:R-:W-:Y:S02]  /*0a90*/  @P0 IMAD.MOV.U32 R10, RZ, RZ, 0x0 ;  /* 0x00000000ff0a0424 */ /* 0x000fe400078e00ff */
[----:B0-----:R-:W-:-:S07]  /*0aa0*/  @P0 IMAD.MOV.U32 R11, RZ, RZ, 0x3ff00000 ;  /* 0x3ff00000ff0b0424 */ /* 0x001fce00078e00ff */
.L_x_402:
[----:B------:R-:W-:Y:S05]  /*0ab0*/  BSYNC.RECONVERGENT B0 ;  /* 0x0000000000007941 */ /* 0x000fea0003800200 */
.L_x_398:
        /* <DEDUP_REMOVED lines=10> */
[----:B0-----:R-:W-:-:S06]  /*0b60*/  DFMA R8, R6, -9, R30 ;  /* 0xc02200000608782b */ /* 0x001fcc000000001e */
[----:B------:R-:W-:Y:S02]  /*0b70*/  DFMA R12, R14, R20, R12 ;  /* 0x000000140e0c722b */ /* 0x000fe4000000000c */
[----:B------:R-:W-:-:S06]  /*0b80*/  DFMA R8, R8, R8, R8 ;  /* 0x000000080808722b */ /* 0x000fcc0000000008 */
[----:B------:R-:W-:Y:S02]  /*0b90*/  DFMA R12, R18, R24, R12 ;  /* 0x00000018120c722b */ /* 0x000fe4000000000c */
[----:B------:R-:W-:-:S08]  /*0ba0*/  DFMA R8, R6, R8, R6 ;  /* 0x000000080608722b */ /* 0x000fd00000000006 */
[----:B------:R-:W-:-:S08]  /*0bb0*/  DFMA R6, R8, -9, R30 ;  /* 0xc02200000806782b */ /* 0x000fd0000000001e */
        /* <DEDUP_REMOVED lines=8> */
[----:B------:R-:W-:Y:S01]  /*0c40*/  MOV R8, R28 ;  /* 0x0000001c00087202 */ /* 0x000fe20000000f00 */
[----:B------:R-:W-:Y:S01]  /*0c50*/  IMAD.MOV.U32 R9, RZ, RZ, R29 ;  /* 0x000000ffff097224 */ /* 0x000fe200078e001d */
[----:B------:R-:W-:Y:S01]  /*0c60*/  MOV R0, 0xc90 ;  /* 0x00000c9000007802 */ /* 0x000fe20000000f00 */
[----:B------:R-:W-:-:S07]  /*0c70*/  IMAD.MOV.U32 R7, RZ, RZ, 0x40220000 ;  /* 0x40220000ff077424 */ /* 0x000fce00078e00ff */
[----:B------:R-:W-:Y:S05]  /*0c80*/  CALL.REL.NOINC `($__internal_4_$__cuda_sm20_div_rn_f64_full) ;  /* 0x0000000000687944 */ /* 0x000fea0003c00000 */
[----:B------:R-:W-:Y:S02]  /*0c90*/  IMAD.MOV.U32 R4, RZ, RZ, R40 ;  /* 0x000000ffff047224 */ /* 0x000fe400078e0028 */
[----:B------:R-:W-:-:S07]  /*0ca0*/  IMAD.MOV.U32 R5, RZ, RZ, R41 ;  /* 0x000000ffff057224 */ /* 0x000fce00078e0029 */
.L_x_404:
[----:B------:R-:W-:Y:S05]  /*0cb0*/  BSYNC.RECONVERGENT B0 ;  /* 0x0000000000007941 */ /* 0x000fea0003800200 */
.L_x_403:
[----:B------:R-:W0:Y:S01]  /*0cc0*/  LDCU.128 UR8, c[0x0][0x3a0] ;  /* 0x00007400ff0877ac */ /* 0x000e220008000c00 */
[----:B------:R-:W-:Y:S01]  /*0cd0*/  DADD R6, R4, 2 ;  /* 0x4000000004067429 */ /* 0x000fe20000000000 */
[----:B------:R-:W1:Y:S01]  /*0ce0*/  LDC.64 R8, c[0x0][0x390] ;  /* 0x0000e400ff087b82 */ /* 0x000e620000000a00 */
[----:B------:R-:W2:Y:S07]  /*0cf0*/  LDCU.64 UR12, c[0x0][0x3b0] ;  /* 0x00007600ff0c77ac */ /* 0x000eae0008000a00 */
[----:B------:R-:W3:Y:S01]  /*0d00*/  LDC.64 R4, c[0x0][0x388] ;  /* 0x0000e200ff047b82 */ /* 0x000ee20000000a00 */
[----:B0-----:R-:W-:-:S02]  /*0d10*/  DMUL R6, R6, UR8 ;  /* 0x0000000806067c28 */ /* 0x001fc40008000000 */
[----:B--2---:R-:W-:Y:S02]  /*0d20*/  DMUL R16, R16, UR12 ;  /* 0x0000000c10107c28 */ /* 0x004fe40008000000 */
[----:B------:R-:W-:-:S04]  /*0d30*/  DMUL R20, R20, UR12 ;  /* 0x0000000c14147c28 */ /* 0x000fc80008000000 */
[----:B------:R-:W-:Y:S01]  /*0d40*/  DFMA R6, R6, UR10, R12 ;  /* 0x0000000a06067c2b */ /* 0x000fe2000800000c */
[C---:B------:R-:W-:Y:S01]  /*0d50*/  IMAD R13, R2.reuse, 0x5, RZ ;  /* 0x00000005020d7824 */ /* 0x040fe200078e02ff */
[----:B------:R-:W-:Y:S01]  /*0d60*/  DMUL R18, R18, UR12 ;  /* 0x0000000c12127c28 */ /* 0x000fe20008000000 */
[----:B-1----:R-:W-:Y:S01]  /*0d70*/  IMAD.WIDE R2, R2, 0x8, R8 ;  /* 0x0000000802027825 */ /* 0x002fe200078e0208 */
[----:B------:R-:W-:Y:S02]  /*0d80*/  DMUL R38, R38, UR12 ;  /* 0x0000000c26267c28 */ /* 0x000fe40008000000 */
[----:B------:R-:W-:Y:S01]  /*0d90*/  DMUL R10, R10, UR12 ;  /* 0x0000000c0a0a7c28 */ /* 0x000fe20008000000 */
[----:B---3--:R-:W-:Y:S01]  /*0da0*/  IMAD.WIDE R4, R13, 0x8, R4 ;  /* 0x000000080d047825 */ /* 0x008fe200078e0204 */
[----:B------:R-:W-:-:S07]  /*0db0*/  DFMA R6, R6, UR12, R22 ;  /* 0x0000000c06067c2b */ /* 0x000fce0008000016 */
[----:B------:R-:W-:Y:S04]  /*0dc0*/  STG.E.64 desc[UR6][R2.64], R6 ;  /* 0x0000000602007986 */ /* 0x000fe8000c101b06 */
[----:B------:R-:W-:Y:S04]  /*0dd0*/  STG.E.64 desc[UR6][R4.64], R16 ;  /* 0x0000001004007986 */ /* 0x000fe8000c101b06 */
[----:B------:R-:W-:Y:S04]  /*0de0*/  STG.E.64 desc[UR6][R4.64+0x8], R20 ;  /* 0x0000081404007986 */ /* 0x000fe8000c101b06 */
[----:B------:R-:W-:Y:S04]  /*0df0*/  STG.E.64 desc[UR6][R4.64+0x10], R18 ;  /* 0x0000101204007986 */ /* 0x000fe8000c101b06 */
[----:B------:R-:W-:Y:S04]  /*0e00*/  STG.E.64 desc[UR6][R4.64+0x18], R38 ;  /* 0x0000182604007986 */ /* 0x000fe8000c101b06 */
[----:B------:R-:W-:Y:S01]  /*0e10*/  STG.E.64 desc[UR6][R4.64+0x20], R10 ;  /* 0x0000200a04007986 */ /* 0x000fe2000c101b06 */
[----:B------:R-:W-:Y:S05]  /*0e20*/  EXIT ;  /* 0x000000000000794d */ /* 0x000fea0003800000 */
        .weak           $__internal_4_$__cuda_sm20_div_rn_f64_full
        .type           $__internal_4_$__cuda_sm20_div_rn_f64_full,@function
        .size           $__internal_4_$__cuda_sm20_div_rn_f64_full,(.L_x_417 - $__internal_4_$__cuda_sm20_div_rn_f64_full)
$__internal_4_$__cuda_sm20_div_rn_f64_full:
[----:B------:R-:W-:Y:S01]  /*0e30*/  FSETP.GEU.AND P2, PT, |R9|, 1.469367938527859385e-39, PT ;  /* 0x001000000900780b */ /* 0x000fe20003f4e200 */
[----:B------:R-:W-:Y:S01]  /*0e40*/  IMAD.U32 R6, RZ, RZ, UR4 ;  /* 0x00000004ff067e24 */ /* 0x000fe2000f8e00ff */
[C---:B------:R-:W-:Y:S01]  /*0e50*/  FSETP.GEU.AND P0, PT, |R7|.reuse, 1.469367938527859385e-39, PT ;  /* 0x001000000700780b */ /* 0x040fe20003f0e200 */
[----:B------:R-:W-:Y:S01]  /*0e60*/  IMAD.MOV.U32 R34, RZ, RZ, 0x1ca00000 ;  /* 0x1ca00000ff227424 */ /* 0x000fe200078e00ff */
[----:B------:R-:W-:Y:S01]  /*0e70*/  LOP3.LUT R3, R7, 0x800fffff, RZ, 0xc0, !PT ;  /* 0x800fffff07037812 */ /* 0x000fe200078ec0ff */
[----:B------:R-:W-:Y:S01]  /*0e80*/  IMAD.MOV.U32 R40, RZ, RZ, 0x1 ;  /* 0x00000001ff287424 */ /* 0x000fe200078e00ff */
[----:B------:R-:W-:Y:S01]  /*0e90*/  MOV R4, UR4 ;  /* 0x0000000400047c02 */ /* 0x000fe20008000f00 */
[----:B------:R-:W-:Y:S01]  /*0ea0*/  BSSY.RECONVERGENT B2, `(.L_x_405) ;  /* 0x0000051000027945 */ /* 0x000fe20003800200 */
[----:B------:R-:W-:Y:S02]  /*0eb0*/  LOP3.LUT R5, R3, 0x3ff00000, RZ, 0xfc, !PT ;  /* 0x3ff0000003057812 */ /* 0x000fe400078efcff */
[----:B------:R-:W-:-:S02]  /*0ec0*/  LOP3.LUT R3, R9, 0x7ff00000, RZ, 0xc0, !PT ;  /* 0x7ff0000009037812 */ /* 0x000fc400078ec0ff */
[C---:B------:R-:W-:Y:S01]  /*0ed0*/  LOP3.LUT R36, R7.reuse, 0x7ff00000, RZ, 0xc0, !PT ;  /* 0x7ff0000007247812 */ /* 0x040fe200078ec0ff */
[----:B------:R-:W-:Y:S01]  /*0ee0*/  @!P2 IMAD.MOV.U32 R32, RZ, RZ, RZ ;  /* 0x000000ffff20a224 */ /* 0x000fe200078e00ff */
[----:B------:R-:W-:Y:S01]  /*0ef0*/  @!P2 LOP3.LUT R30, R7, 0x7ff00000, RZ, 0xc0, !PT ;  /* 0x7ff00000071ea812 */ /* 0x000fe200078ec0ff */
[----:B------:R-:W-:Y:S01]  /*0f00*/  @!P0 DMUL R4, R6, 8.98846567431157953865e+307 ;  /* 0x7fe0000006048828 */ /* 0x000fe20000000000 */
[C---:B------:R-:W-:Y:S01]  /*0f10*/  ISETP.GE.U32.AND P1, PT, R3.reuse, R36, PT ;  /* 0x000000240300720c */ /* 0x040fe20003f26070 */
[----:B------:R-:W-:Y:S01]  /*0f20*/  IMAD.MOV.U32 R35, RZ, RZ, R3 ;  /* 0x000000ffff237224 */ /* 0x000fe200078e0003 */
[----:B------:R-:W-:Y:S02]  /*0f30*/  @!P2 ISETP.GE.U32.AND P3, PT, R3, R30, PT ;  /* 0x0000001e0300a20c */ /* 0x000fe40003f66070 */
[C---:B------:R-:W-:Y:S01]  /*0f40*/  SEL R31, R34.reuse, 0x63400000, !P1 ;  /* 0x63400000221f7807 */ /* 0x040fe20004800000 */
[----:B------:R-:W0:Y:S01]  /*0f50*/  MUFU.RCP64H R41, R5 ;  /* 0x0000000500297308 */ /* 0x000e220000001800 */
[----:B------:R-:W-:-:S02]  /*0f60*/  @!P2 SEL R33, R34, 0x63400000, !P3 ;  /* 0x634000002221a807 */ /* 0x000fc40005800000 */
[--C-:B------:R-:W-:Y:S02]  /*0f70*/  LOP3.LUT R31, R31, 0x800fffff, R9.reuse, 0xf8, !PT ;  /* 0x800fffff1f1f7812 */ /* 0x100fe400078ef809 */
[----:B------:R-:W-:Y:S02]  /*0f80*/  @!P2 LOP3.LUT R30, R33, 0x80000000, R9, 0xf8, !PT ;  /* 0x80000000211ea812 */ /* 0x000fe400078ef809 */
[----:B------:R-:W-:Y:S02]  /*0f90*/  @!P0 LOP3.LUT R36, R5, 0x7ff00000, RZ, 0xc0, !PT ;  /* 0x7ff0000005248812 */ /* 0x000fe400078ec0ff */
[----:B------:R-:W-:Y:S01]  /*0fa0*/  @!P2 LOP3.LUT R33, R30, 0x100000, RZ, 0xfc, !PT ;  /* 0x001000001e21a812 */ /* 0x000fe200078efcff */
[----:B------:R-:W-:-:S06]  /*0fb0*/  IMAD.MOV.U32 R30, RZ, RZ, R8 ;  /* 0x000000ffff1e7224 */ /* 0x000fcc00078e0008 */
[----:B------:R-:W-:Y:S02]  /*0fc0*/  @!P2 DFMA R30, R30, 2, -R32 ;  /* 0x400000001e1ea82b */ /* 0x000fe40000000820 */
[----:B0-----:R-:W-:-:S08]  /*0fd0*/  DFMA R32, R40, -R4, 1 ;  /* 0x3ff000002820742b */ /* 0x001fd00000000804 */
[----:B------:R-:W-:Y:S01]  /*0fe0*/  DFMA R32, R32, R32, R32 ;  /* 0x000000202020722b */ /* 0x000fe20000000020 */
[----:B------:R-:W-:-:S04]  /*0ff0*/  @!P2 LOP3.LUT R35, R31, 0x7ff00000, RZ, 0xc0, !PT ;  /* 0x7ff000001f23a812 */ /* 0x000fc800078ec0ff */
[----:B------:R-:W-:-:S03]  /*1000*/  IADD3 R37, PT, PT, R35, -0x1, RZ ;  /* 0xffffffff23257810 */ /* 0x000fc60007ffe0ff */
[----:B------:R-:W-:Y:S01]  /*1010*/  DFMA R40, R40, R32, R40 ;  /* 0x000000202828722b */ /* 0x000fe20000000028 */
[----:B------:R-:W-:Y:S01]  /*1020*/  ISETP.GT.U32.AND P0, PT, R37, 0x7feffffe, PT ;  /* 0x7feffffe2500780c */ /* 0x000fe20003f04070 */
[----:B------:R-:W-:-:S05]  /*1030*/  VIADD R37, R36, 0xffffffff ;  /* 0xffffffff24257836 */ /* 0x000fca0000000000 */
[----:B------:R-:W-:Y:S01]  /*1040*/  ISETP.GT.U32.OR P0, PT, R37, 0x7feffffe, P0 ;  /* 0x7feffffe2500780c */ /* 0x000fe20000704470 */
[----:B------:R-:W-:-:S08]  /*1050*/  DFMA R42, R40, -R4, 1 ;  /* 0x3ff00000282a742b */ /* 0x000fd00000000804 */
[----:B------:R-:W-:-:S08]  /*1060*/  DFMA R42, R40, R42, R40 ;  /* 0x0000002a282a722b */ /* 0x000fd00000000028 */
[----:B------:R-:W-:-:S08]  /*1070*/  DMUL R40, R42, R30 ;  /* 0x0000001e2a287228 */ /* 0x000fd00000000000 */
[----:B------:R-:W-:-:S08]  /*1080*/  DFMA R32, R40, -R4, R30 ;  /* 0x800000042820722b */ /* 0x000fd0000000001e */
[----:B------:R-:W-:Y:S01]  /*1090*/  DFMA R32, R42, R32, R40 ;  /* 0x000000202a20722b */ /* 0x000fe20000000028 */
[----:B------:R-:W-:Y:S10]  /*10a0*/  @P0 BRA `(.L_x_406) ;  /* 0x00000000006c0947 */ /* 0x000ff40003800000 */
        /* <DEDUP_REMOVED lines=27> */
.L_x_406:
        /* <DEDUP_REMOVED lines=16> */
.L_x_409:
[----:B------:R-:W-:Y:S01]  /*1360*/  LOP3.LUT R41, R7, 0x80000, RZ, 0xfc, !PT ;  /* 0x0008000007297812 */ /* 0x000fe200078efcff */
[----:B------:R-:W-:Y:S01]  /*1370*/  IMAD.MOV.U32 R40, RZ, RZ, R6 ;  /* 0x000000ffff287224 */ /* 0x000fe200078e0006 */
[----:B------:R-:W-:Y:S06]  /*1380*/  BRA `(.L_x_407) ;  /* 0x0000000000087947 */ /* 0x000fec0003800000 */
.L_x_408:
[----:B------:R-:W-:Y:S01]  /*1390*/  LOP3.LUT R41, R9, 0x80000, RZ, 0xfc, !PT ;  /* 0x0008000009297812 */ /* 0x000fe200078efcff */
[----:B------:R-:W-:-:S07]  /*13a0*/  IMAD.MOV.U32 R40, RZ, RZ, R8 ;  /* 0x000000ffff287224 */ /* 0x000fce00078e0008 */
.L_x_407:
[----:B------:R-:W-:Y:S05]  /*13b0*/  BSYNC.RECONVERGENT B2 ;  /* 0x0000000000027941 */ /* 0x000fea0003800200 */
.L_x_405:
[----:B------:R-:W-:Y:S02]  /*13c0*/  IMAD.MOV.U32 R4, RZ, RZ, R0 ;  /* 0x000000ffff047224 */ /* 0x000fe400078e0000 */
[----:B------:R-:W-:-:S04]  /*13d0*/  IMAD.MOV.U32 R5, RZ, RZ, 0x0 ;  /* 0x00000000ff057424 */ /* 0x000fc800078e00ff */
[----:B------:R-:W-:Y:S05]  /*13e0*/  RET.REL.NODEC R4 `(_Z11compute_r_jPdS_S_iiddd) ;  /* 0xffffffec04047950 */ /* 0x000fea0003c3ffff */
.L_x_410:
        /* <DEDUP_REMOVED lines=9> */
.L_x_417:


//--------------------- .text._Z6updatePdS_iidd   --------------------------
	.section	.text._Z6updatePdS_iidd,"ax",@progbits
	.align	128
        .global         _Z6updatePdS_iidd
        .type           _Z6updatePdS_iidd,@function
        .size           _Z6updatePdS_iidd,(.L_x_430 - _Z6updatePdS_iidd)
        .other          _Z6updatePdS_iidd,@"STO_CUDA_ENTRY STV_DEFAULT"
_Z6updatePdS_iidd:
.text._Z6updatePdS_iidd:
        /* <DEDUP_REMOVED lines=15> */
[----:B------:R-:W-:-:S06]  /*00f0*/  IMAD R7, R7, UR6, R0 ;  /* 0x0000000607077c24 */ /* 0x000fcc000f8e0200 */
[----:B------:R-:W2:Y:S01]  /*0100*/  LDC.64 R4, c[0x0][0x380] ;  /* 0x0000e000ff047b82 */ /* 0x000ea20000000a00 */
[----:B0-----:R-:W-:-:S06]  /*0110*/  IMAD.WIDE R2, R7, 0x8, R2 ;  /* 0x0000000807027825 */ /* 0x001fcc00078e0202 */
[----:B-1----:R-:W3:Y:S01]  /*0120*/  LDG.E.64 R2, desc[UR4][R2.64] ;  /* 0x0000000402027981 */ /* 0x002ee2000c1e1b00 */
[----:B--2---:R-:W-:-:S05]  /*0130*/  IMAD.WIDE R4, R7, 0x8, R4 ;  /* 0x0000000807047825 */ /* 0x004fca00078e0204 */
[----:B------:R-:W3:Y:S02]  /*0140*/  LDG.E.64 R6, desc[UR4][R4.64] ;  /* 0x0000000404067981 */ /* 0x000ee4000c1e1b00 */
[----:B---3--:R-:W-:-:S07]  /*0150*/  DADD R6, R2, R6 ;  /* 0x0000000002067229 */ /* 0x008fce0000000006 */
[----:B------:R-:W-:Y:S01]  /*0160*/  STG.E.64 desc[UR4][R4.64], R6 ;  /* 0x0000000604007986 */ /* 0x000fe2000c101b04 */
[----:B------:R-:W-:Y:S05]  /*0170*/  EXIT ;  /* 0x000000000000794d */ /* 0x000fea0003800000 */
.L_x_411:
        /* <DEDUP_REMOVED lines=16> */
.L_x_430:


//--------------------- .text._Z10initializePdiidd --------------------------
	.section	.text._Z10initializePdiidd,"ax",@progbits
	.align	128
        .global         _Z10initializePdiidd
        .type           _Z10initializePdiidd,@function
        .size           _Z10initializePdiidd,(.L_x_431 - _Z10initializePdiidd)
        .other          _Z10initializePdiidd,@"STO_CUDA_ENTRY STV_DEFAULT"
_Z10initializePdiidd:
.text._Z10initializePdiidd:
        /* <DEDUP_REMOVED lines=15> */
[----:B------:R-:W-:Y:S02]  /*00f0*/  IMAD R7, R5, UR6, R0 ;  /* 0x0000000605077c24 */ /* 0x000fe4000f8e0200 */
[----:B------:R-:W-:Y:S01]  /*0100*/  HFMA2 R4, -RZ, RZ, 0, 0 ;  /* 0x00000000ff047431 */ /* 0x000fe200000001ff */
[----:B------:R-:W-:Y:S01]  /*0110*/  MOV R5, 0x4072c000 ;  /* 0x4072c00000057802 */ /* 0x000fe20000000f00 */
[----:B0-----:R-:W-:-:S05]  /*0120*/  IMAD.WIDE R2, R7, 0x8, R2 ;  /* 0x0000000807027825 */ /* 0x001fca00078e0202 */
[----:B-1----:R-:W-:Y:S01]  /*0130*/  STG.E.64 desc[UR4][R2.64], R4 ;  /* 0x0000000402007986 */ /* 0x002fe2000c101b04 */
[----:B------:R-:W-:Y:S05]  /*0140*/  EXIT ;  /* 0x000000000000794d */ /* 0x000fea0003800000 */
.L_x_412:
        /* <DEDUP_REMOVED lines=11> */
.L_x_431:


//--------------------- .nv.shared._ZN3cub18CUB_300001_SM_10006detail6reduce28DeviceReduceSingleTileKernelINS2_10policy_hubIdyN4cuda3std3__44plusIdEEE10Policy1000EPdSC_iS9_ddNS7_10__identityEEEvT0_T1_T2_T3_T4_T6_ --------------------------
	.section	.nv.shared._ZN3cub18CUB_300001_SM_10006detail6reduce28DeviceReduceSingleTileKernelINS2_10policy_hubIdyN4cuda3std3__44plusIdEEE10Policy1000EPdSC_iS9_ddNS7_10__identityEEEvT0_T1_T2_T3_T4_T6_,"aw",@nobits
	.sectionflags	@""
	.align	8
.nv.shared._ZN3cub18CUB_300001_SM_10006detail6reduce28DeviceReduceSingleTileKernelINS2_10policy_hubIdyN4cuda3std3__44plusIdEEE10Policy1000EPdSC_iS9_ddNS7_10__identityEEEvT0_T1_T2_T3_T4_T6_:
	.zero		1176


//--------------------- .nv.shared.reserved.0     --------------------------
	.section	.nv.shared.reserved.0,"aw",@nobits
	.weak		__nv_reservedSMEM_offset_0_alias
	.size		__nv_reservedSMEM_offset_0_alias, 0, 64
	.other		__nv_reservedSMEM_offset_0_alias,@"STO_CUDA_RESERVED_SHARED STV_DEFAULT"
__nv_reservedSMEM_offset_0_alias:
	.zero		0
	.zero		64


//--------------------- .nv.global                --------------------------
	.section	.nv.global,"aw",@nobits
.nv.global:
	.type		_ZN34_INTERNAL_d97fab9e_4_k_cu_e221d5f76thrust24THRUST_300001_SM_1000_NS3seqE,@object
	.size		_ZN34_INTERNAL_d97fab9e_4_k_cu_e221d5f76thrust24THRUST_300001_SM_1000_NS3seqE,(_ZN34_INTERNAL_d97fab9e_4_k_cu_e221d5f74cuda3std3__48in_placeE - _ZN34_INTERNAL_d97fab9e_4_k_cu_e221d5f76thrust24THRUST_300001_SM_1000_NS3seqE)
_ZN34_INTERNAL_d97fab9e_4_k_cu_e221d5f76thrust24THRUST_300001_SM_1000_NS3seqE:
	.zero		1
	.type		_ZN34_INTERNAL_d97fab9e_4_k_cu_e221d5f74cuda3std3__48in_placeE,@object
	.size		_ZN34_INTERNAL_d97fab9e_4_k_cu_e221d5f74cuda3std3__48in_placeE,(_ZN34_INTERNAL_d97fab9e_4_k_cu_e221d5f74cuda3std6ranges3__45__cpo4sizeE - _ZN34_INTERNAL_d97fab9e_4_k_cu_e221d5f74cuda3std3__48in_placeE)
_ZN34_INTERNAL_d97fab9e_4_k_cu_e221d5f74cuda3std3__48in_placeE:
	.zero		1
	.type		_ZN34_INTERNAL_d97fab9e_4_k_cu_e221d5f74cuda3std6ranges3__45__cpo4sizeE,@object
	.size		_ZN34_INTERNAL_d97fab9e_4_k_cu_e221d5f74cuda3std6ranges3__45__cpo4sizeE,(_ZN34_INTERNAL_d97fab9e_4_k_cu_e221d5f76thrust24THRUST_300001_SM_1000_NS12placeholders2_3E - _ZN34_INTERNAL_d97fab9e_4_k_cu_e221d5f74cuda3std6ranges3__45__cpo4sizeE)
_ZN34_INTERNAL_d97fab9e_4_k_cu_e221d5f74cuda3std6ranges3__45__cpo4sizeE:
	.zero		1
	.type		_ZN34_INTERNAL_d97fab9e_4_k_cu_e221d5f76thrust24THRUST_300001_SM_1000_NS12placeholders2_3E,@object
	.size		_ZN34_INTERNAL_d97fab9e_4_k_cu_e221d5f76thrust24THRUST_300001_SM_1000_NS12placeholders2_3E,(_ZN34_INTERNAL_d97fab9e_4_k_cu_e221d5f74cuda3std3__45__cpo6cbeginE - _ZN34_INTERNAL_d97fab9e_4_k_cu_e221d5f76thrust24THRUST_300001_SM_1000_NS12placeholders2_3E)
_ZN34_INTERNAL_d97fab9e_4_k_cu_e221d5f76thrust24THRUST_300001_SM_1000_NS12placeholders2_3E:
	.zero		1
	.type		_ZN34_INTERNAL_d97fab9e_4_k_cu_e221d5f74cuda3std3__45__cpo6cbeginE,@object
	.size		_ZN34_INTERNAL_d97fab9e_4_k_cu_e221d5f74cuda3std3__45__cpo6cbeginE,(_ZN34_INTERNAL_d97fab9e_4_k_cu_e221d5f74cuda3std6ranges3__45__cpo6cbeginE - _ZN34_INTERNAL_d97fab9e_4_k_cu_e221d5f74cuda3std3__45__cpo6cbeginE)
_ZN34_INTERNAL_d97fab9e_4_k_cu_e221d5f74cuda3std3__45__cpo6cbeginE:
	.zero		1
	.type		_ZN34_INTERNAL_d97fab9e_4_k_cu_e221d5f74cuda3std6ranges3__45__cpo6cbeginE,@object
	.size		_ZN34_INTERNAL_d97fab9e_4_k_cu_e221d5f74cuda3std6ranges3__45__cpo6cbeginE,(_ZN34_INTERNAL_d97fab9e_4_k_cu_e221d5f76thrust24THRUST_300001_SM_1000_NS12placeholders2_7E - _ZN34_INTERNAL_d97fab9e_4_k_cu_e221d5f74cuda3std6ranges3__45__cpo6cbeginE)
_ZN34_INTERNAL_d97fab9e_4_k_cu_e221d5f74cuda3std6ranges3__45__cpo6cbeginE:
	.zero		1
	.type		_ZN34_INTERNAL_d97fab9e_4_k_cu_e221d5f76thrust24THRUST_300001_SM_1000_NS12placeholders2_7E,@object
	.size		_ZN34_INTERNAL_d97fab9e_4_k_cu_e221d5f76thrust24THRUST_300001_SM_1000_NS12placeholders2_7E,(_ZN34_INTERNAL_d97fab9e_4_k_cu_e221d5f74cuda3std3__45__cpo7crbeginE - _ZN34_INTERNAL_d97fab9e_4_k_cu_e221d5f76thrust24THRUST_300001_SM_1000_NS12placeholders2_7E)
_ZN34_INTERNAL_d97fab9e_4_k_cu_e221d5f76thrust24THRUST_300001_SM_1000_NS12placeholders2_7E:
	.zero		1
	.type		_ZN34_INTERNAL_d97fab9e_4_k_cu_e221d5f74cuda3std3__45__cpo7crbeginE,@object
	.size		_ZN34_INTERNAL_d97fab9e_4_k_cu_e221d5f74cuda3std3__45__cpo7crbeginE,(_ZN34_INTERNAL_d97fab9e_4_k_cu_e221d5f74cuda3std6ranges3__45__cpo4nextE - _ZN34_INTERNAL_d97fab9e_4_k_cu_e221d5f74cuda3std3__45__cpo7crbeginE)
_ZN34_INTERNAL_d97fab9e_4_k_cu_e221d5f74cuda3std3__45__cpo7crbeginE:
	.zero		1
	.type		_ZN34_INTERNAL_d97fab9e_4_k_cu_e221d5f74cuda3std6ranges3__45__cpo4nextE,@object
	.size		_ZN34_INTERNAL_d97fab9e_4_k_cu_e221d5f74cuda3std6ranges3__45__cpo4nextE,(_ZN34_INTERNAL_d97fab9e_4_k_cu_e221d5f74cuda3std6ranges3__45__cpo4swapE - _ZN34_INTERNAL_d97fab9e_4_k_cu_e221d5f74cuda3std6ranges3__45__cpo4nextE)
_ZN34_INTERNAL_d97fab9e_4_k_cu_e221d5f74cuda3std6ranges3__45__cpo4nextE:
	.zero		1
	.type		_ZN34_INTERNAL_d97fab9e_4_k_cu_e221d5f74cuda3std6ranges3__45__cpo4swapE,@object
	.size		_ZN34_INTERNAL_d97fab9e_4_k_cu_e221d5f74cuda3std6ranges3__45__cpo4swapE,(_ZN34_INTERNAL_d97fab9e_4_k_cu_e221d5f76thrust24THRUST_300001_SM_1000_NS8cuda_cub10par_nosyncE - _ZN34_INTERNAL_d97fab9e_4_k_cu_e221d5f74cuda3std6ranges3__45__cpo4swapE)
_ZN34_INTERNAL_d97fab9e_4_k_cu_e221d5f74cuda3std6ranges3__45__cpo4swapE:
	.zero		1
	.type		_ZN34_INTERNAL_d97fab9e_4_k_cu_e221d5f76thrust24THRUST_300001_SM_1000_NS8cuda_cub10par_nosyncE,@object
	.size		_ZN34_INTERNAL_d97fab9e_4_k_cu_e221d5f76thrust24THRUST_300001_SM_1000_NS8cuda_cub10par_nosyncE,(_ZN34_INTERNAL_d97fab9e_4_k_cu_e221d5f76thrust24THRUST_300001_SM_1000_NS12placeholders2_9E - _ZN34_INTERNAL_d97fab9e_4_k_cu_e221d5f76thrust24THRUST_300001_SM_1000_NS8cuda_cub10par_nosyncE)
_ZN34_INTERNAL_d97fab9e_4_k_cu_e221d5f76thrust24THRUST_300001_SM_1000_NS8cuda_cub10par_nosyncE:
	.zero		1
	.type		_ZN34_INTERNAL_d97fab9e_4_k_cu_e221d5f76thrust24THRUST_300001_SM_1000_NS12placeholders2_9E,@object
	.size		_ZN34_INTERNAL_d97fab9e_4_k_cu_e221d5f76thrust24THRUST_300001_SM_1000_NS12placeholders2_9E,(_ZN34_INTERNAL_d97fab9e_4_k_cu_e221d5f74cuda3std3__436_GLOBAL__N__d97fab9e_4_k_cu_e221d5f76ignoreE - _ZN34_INTERNAL_d97fab9e_4_k_cu_e221d5f76thrust24THRUST_300001_SM_1000_NS12placeholders2_9E)
_ZN34_INTERNAL_d97fab9e_4_k_cu_e221d5f76thrust24THRUST_300001_SM_1000_NS12placeholders2_9E:
	.zero		1
	.type		_ZN34_INTERNAL_d97fab9e_4_k_cu_e221d5f74cuda3std3__436_GLOBAL__N__d97fab9e_4_k_cu_e221d5f76ignoreE,@object
	.size		_ZN34_INTERNAL_d97fab9e_4_k_cu_e221d5f74cuda3std3__436_GLOBAL__N__d97fab9e_4_k_cu_e221d5f76ignoreE,(_ZN34_INTERNAL_d97fab9e_4_k_cu_e221d5f74cuda3std6ranges3__45__cpo4dataE - _ZN34_INTERNAL_d97fab9e_4_k_cu_e221d5f74cuda3std3__436_GLOBAL__N__d97fab9e_4_k_cu_e221d5f76ignoreE)
_ZN34_INTERNAL_d97fab9e_4_k_cu_e221d5f74cuda3std3__436_GLOBAL__N__d97fab9e_4_k_cu_e221d5f76ignoreE:
	.zero		1
	.type		_ZN34_INTERNAL_d97fab9e_4_k_cu_e221d5f74cuda3std6ranges3__45__cpo4dataE,@object
	.size		_ZN34_INTERNAL_d97fab9e_4_k_cu_e221d5f74cuda3std6ranges3__45__cpo4dataE,(_ZN34_INTERNAL_d97fab9e_4_k_cu_e221d5f76thrust24THRUST_300001_SM_1000_NS12placeholders2_1E - _ZN34_INTERNAL_d97fab9e_4_k_cu_e221d5f74cuda3std6ranges3__45__cpo4dataE)
_ZN34_INTERNAL_d97fab9e_4_k_cu_e221d5f74cuda3std6ranges3__45__cpo4dataE:
	.zero		1
	.type		_ZN34_INTERNAL_d97fab9e_4_k_cu_e221d5f76thrust24THRUST_300001_SM_1000_NS12placeholders2_1E,@object
	.size		_ZN34_INTERNAL_d97fab9e_4_k_cu_e221d5f76thrust24THRUST_300001_SM_1000_NS12placeholders2_1E,(_ZN34_INTERNAL_d97fab9e_4_k_cu_e221d5f74cuda3std3__45__cpo5beginE - _ZN34_INTERNAL_d97fab9e_4_k_cu_e221d5f76thrust24THRUST_300001_SM_1000_NS12placeholders2_1E)
_ZN34_INTERNAL_d97fab9e_4_k_cu_e221d5f76thrust24THRUST_300001_SM_1000_NS12placeholders2_1E:
	.zero		1
	.type		_ZN34_INTERNAL_d97fab9e_4_k_cu_e221d5f74cuda3std3__45__cpo5beginE,@object
	.size		_ZN34_INTERNAL_d97fab9e_4_k_cu_e221d5f74cuda3std3__45__cpo5beginE,(_ZN34_INTERNAL_d97fab9e_4_k_cu_e221d5f74cuda3std6ranges3__45__cpo5beginE - _ZN34_INTERNAL_d97fab9e_4_k_cu_e221d5f74cuda3std3__45__cpo5beginE)
_ZN34_INTERNAL_d97fab9e_4_k_cu_e221d5f74cuda3std3__45__cpo5beginE:
	.zero		1
	.type		_ZN34_INTERNAL_d97fab9e_4_k_cu_e221d5f74cuda3std6ranges3__45__cpo5beginE,@object
	.size		_ZN34_INTERNAL_d97fab9e_4_k_cu_e221d5f74cuda3std6ranges3__45__cpo5beginE,(_ZN34_INTERNAL_d97fab9e_4_k_cu_e221d5f76thrust24THRUST_300001_SM_1000_NS12placeholders2_5E - _ZN34_INTERNAL_d97fab9e_4_k_cu_e221d5f74cuda3std6ranges3__45__cpo5beginE)
_ZN34_INTERNAL_d97fab9e_4_k_cu_e221d5f74cuda3std6ranges3__45__cpo5beginE:
	.zero		1
	.type		_ZN34_INTERNAL_d97fab9e_4_k_cu_e221d5f76thrust24THRUST_300001_SM_1000_NS12placeholders2_5E,@object
	.size		_ZN34_INTERNAL_d97fab9e_4_k_cu_e221d5f76thrust24THRUST_300001_SM_1000_NS12placeholders2_5E,(_ZN34_INTERNAL_d97fab9e_4_k_cu_e221d5f74cuda3std3__45__cpo6rbeginE - _ZN34_INTERNAL_d97fab9e_4_k_cu_e221d5f76thrust24THRUST_300001_SM_1000_NS12placeholders2_5E)
_ZN34_INTERNAL_d97fab9e_4_k_cu_e221d5f76thrust24THRUST_300001_SM_1000_NS12placeholders2_5E:
	.zero		1
	.type		_ZN34_INTERNAL_d97fab9e_4_k_cu_e221d5f74cuda3std3__45__cpo6rbeginE,@object
	.size		_ZN34_INTERNAL_d97fab9e_4_k_cu_e221d5f74cuda3std3__45__cpo6rbeginE,(_ZN34_INTERNAL_d97fab9e_4_k_cu_e221d5f74cuda3std6ranges3__45__cpo7advanceE - _ZN34_INTERNAL_d97fab9e_4_k_cu_e221d5f74cuda3std3__45__cpo6rbeginE)
_ZN34_INTERNAL_d97fab9e_4_k_cu_e221d5f74cuda3std3__45__cpo6rbeginE:
	.zero		1
	.type		_ZN34_INTERNAL_d97fab9e_4_k_cu_e221d5f74cuda3std6ranges3__45__cpo7advanceE,@object
	.size		_ZN34_INTERNAL_d97fab9e_4_k_cu_e221d5f74cuda3std6ranges3__45__cpo7advanceE,(_ZN34_INTERNAL_d97fab9e_4_k_cu_e221d5f74cuda3std3__47nulloptE - _ZN34_INTERNAL_d97fab9e_4_k_cu_e221d5f74cuda3std6ranges3__45__cpo7advanceE)
_ZN34_INTERNAL_d97fab9e_4_k_cu_e221d5f74cuda3std6ranges3__45__cpo7advanceE:
	.zero		1
	.type		_ZN34_INTERNAL_d97fab9e_4_k_cu_e221d5f74cuda3std3__47nulloptE,@object
	.size		_ZN34_INTERNAL_d97fab9e_4_k_cu_e221d5f74cuda3std3__47nulloptE,(_ZN34_INTERNAL_d97fab9e_4_k_cu_e221d5f74cuda3std6ranges3__45__cpo8distanceE - _ZN34_INTERNAL_d97fab9e_4_k_cu_e221d5f74cuda3std3__47nulloptE)
_ZN34_INTERNAL_d97fab9e_4_k_cu_e221d5f74cuda3std3__47nulloptE:
	.zero		1
	.type		_ZN34_INTERNAL_d97fab9e_4_k_cu_e221d5f74cuda3std6ranges3__45__cpo8distanceE,@object
	.size		_ZN34_INTERNAL_d97fab9e_4_k_cu_e221d5f74cuda3std6ranges3__45__cpo8distanceE,(_ZN34_INTERNAL_d97fab9e_4_k_cu_e221d5f76thrust24THRUST_300001_SM_1000_NS12placeholders3_10E - _ZN34_INTERNAL_d97fab9e_4_k_cu_e221d5f74cuda3std6ranges3__45__cpo8distanceE)
_ZN34_INTERNAL_d97fab9e_4_k_cu_e221d5f74cuda3std6ranges3__45__cpo8distanceE:
	.zero		1
	.type		_ZN34_INTERNAL_d97fab9e_4_k_cu_e221d5f76thrust24THRUST_300001_SM_1000_NS12placeholders3_10E,@object
	.size		_ZN34_INTERNAL_d97fab9e_4_k_cu_e221d5f76thrust24THRUST_300001_SM_1000_NS12placeholders3_10E,(_ZN34_INTERNAL_d97fab9e_4_k_cu_e221d5f74cuda3std3__419piecewise_constructE - _ZN34_INTERNAL_d97fab9e_4_k_cu_e221d5f76thrust24THRUST_300001_SM_1000_NS12placeholders3_10E)
_ZN34_INTERNAL_d97fab9e_4_k_cu_e221d5f76thrust24THRUST_300001_SM_1000_NS12placeholders3_10E:
	.zero		1
	.type		_ZN34_INTERNAL_d97fab9e_4_k_cu_e221d5f74cuda3std3__419piecewise_constructE,@object
	.size		_ZN34_INTERNAL_d97fab9e_4_k_cu_e221d5f74cuda3std3__419piecewise_constructE,(_ZN34_INTERNAL_d97fab9e_4_k_cu_e221d5f74cuda3std6ranges3__45__cpo5cdataE - _ZN34_INTERNAL_d97fab9e_4_k_cu_e221d5f74cuda3std3__419piecewise_constructE)
_ZN34_INTERNAL_d97fab9e_4_k_cu_e221d5f74cuda3std3__419piecewise_constructE:
	.zero		1
	.type		_ZN34_INTERNAL_d97fab9e_4_k_cu_e221d5f74cuda3std6ranges3__45__cpo5cdataE,@object
	.size		_ZN34_INTERNAL_d97fab9e_4_k_cu_e221d5f74cuda3std6ranges3__45__cpo5cdataE,(_ZN34_INTERNAL_d97fab9e_4_k_cu_e221d5f76thrust24THRUST_300001_SM_1000_NS12placeholders2_2E - _ZN34_INTERNAL_d97fab9e_4_k_cu_e221d5f74cuda3std6ranges3__45__cpo5cdataE)
_ZN34_INTERNAL_d97fab9e_4_k_cu_e221d5f74cuda3std6ranges3__45__cpo5cdataE:
	.zero		1
	.type		_ZN34_INTERNAL_d97fab9e_4_k_cu_e221d5f76thrust24THRUST_300001_SM_1000_NS12placeholders2_2E,@object
	.size		_ZN34_INTERNAL_d97fab9e_4_k_cu_e221d5f76thrust24THRUST_300001_SM_1000_NS12placeholders2_2E,(_ZN34_INTERNAL_d97fab9e_4_k_cu_e221d5f74cuda3std3__45__cpo3endE - _ZN34_INTERNAL_d97fab9e_4_k_cu_e221d5f76thrust24THRUST_300001_SM_1000_NS12placeholders2_2E)
_ZN34_INTERNAL_d97fab9e_4_k_cu_e221d5f76thrust24THRUST_300001_SM_1000_NS12placeholders2_2E:
	.zero		1
	.type		_ZN34_INTERNAL_d97fab9e_4_k_cu_e221d5f74cuda3std3__45__cpo3endE,@object
	.size		_ZN34_INTERNAL_d97fab9e_4_k_cu_e221d5f74cuda3std3__45__cpo3endE,(_ZN34_INTERNAL_d97fab9e_4_k_cu_e221d5f74cuda3std6ranges3__45__cpo3endE - _ZN34_INTERNAL_d97fab9e_4_k_cu_e221d5f74cuda3std3__45__cpo3endE)
_ZN34_INTERNAL_d97fab9e_4_k_cu_e221d5f74cuda3std3__45__cpo3endE:
	.zero		1
	.type		_ZN34_INTERNAL_d97fab9e_4_k_cu_e221d5f74cuda3std6ranges3__45__cpo3endE,@object
	.size		_ZN34_INTERNAL_d97fab9e_4_k_cu_e221d5f74cuda3std6ranges3__45__cpo3endE,(_ZN34_INTERNAL_d97fab9e_4_k_cu_e221d5f76thrust24THRUST_300001_SM_1000_NS12placeholders2_6E - _ZN34_INTERNAL_d97fab9e_4_k_cu_e221d5f74cuda3std6ranges3__45__cpo3endE)
_ZN34_INTERNAL_d97fab9e_4_k_cu_e221d5f74cuda3std6ranges3__45__cpo3endE:
	.zero		1
	.type		_ZN34_INTERNAL_d97fab9e_4_k_cu_e221d5f76thrust24THRUST_300001_SM_1000_NS12placeholders2_6E,@object
	.size		_ZN34_INTERNAL_d97fab9e_4_k_cu_e221d5f76thrust24THRUST_300001_SM_1000_NS12placeholders2_6E,(_ZN34_INTERNAL_d97fab9e_4_k_cu_e221d5f74cuda3std3__45__cpo4rendE - _ZN34_INTERNAL_d97fab9e_4_k_cu_e221d5f76thrust24THRUST_300001_SM_1000_NS12placeholders2_6E)
_ZN34_INTERNAL_d97fab9e_4_k_cu_e221d5f76thrust24THRUST_300001_SM_1000_NS12placeholders2_6E:
	.zero		1
	.type		_ZN34_INTERNAL_d97fab9e_4_k_cu_e221d5f74cuda3std3__45__cpo4rendE,@object
	.size		_ZN34_INTERNAL_d97fab9e_4_k_cu_e221d5f74cuda3std3__45__cpo4rendE,(_ZN34_INTERNAL_d97fab9e_4_k_cu_e221d5f74cuda3std6ranges3__45__cpo9iter_swapE - _ZN34_INTERNAL_d97fab9e_4_k_cu_e221d5f74cuda3std3__45__cpo4rendE)
_ZN34_INTERNAL_d97fab9e_4_k_cu_e221d5f74cuda3std3__45__cpo4rendE:
	.zero		1
	.type		_ZN34_INTERNAL_d97fab9e_4_k_cu_e221d5f74cuda3std6ranges3__45__cpo9iter_swapE,@object
	.size		_ZN34_INTERNAL_d97fab9e_4_k_cu_e221d5f74cuda3std6ranges3__45__cpo9iter_swapE,(_ZN34_INTERNAL_d97fab9e_4_k_cu_e221d5f74cuda3std3__48unexpectE - _ZN34_INTERNAL_d97fab9e_4_k_cu_e221d5f74cuda3std6ranges3__45__cpo9iter_swapE)
_ZN34_INTERNAL_d97fab9e_4_k_cu_e221d5f74cuda3std6ranges3__45__cpo9iter_swapE:
	.zero		1
	.type		_ZN34_INTERNAL_d97fab9e_4_k_cu_e221d5f74cuda3std3__48unexpectE,@object
	.size		_ZN34_INTERNAL_d97fab9e_4_k_cu_e221d5f74cuda3std3__48unexpectE,(_ZN34_INTERNAL_d97fab9e_4_k_cu_e221d5f76thrust24THRUST_300001_SM_1000_NS8cuda_cub3parE - _ZN34_INTERNAL_d97fab9e_4_k_cu_e221d5f74cuda3std3__48unexpectE)
_ZN34_INTERNAL_d97fab9e_4_k_cu_e221d5f74cuda3std3__48unexpectE:
	.zero		1
	.type		_ZN34_INTERNAL_d97fab9e_4_k_cu_e221d5f76thrust24THRUST_300001_SM_1000_NS8cuda_cub3parE,@object
	.size		_ZN34_INTERNAL_d97fab9e_4_k_cu_e221d5f76thrust24THRUST_300001_SM_1000_NS8cuda_cub3parE,(_ZN34_INTERNAL_d97fab9e_4_k_cu_e221d5f76thrust24THRUST_300001_SM_1000_NS12placeholders2_4E - _ZN34_INTERNAL_d97fab9e_4_k_cu_e221d5f76thrust24THRUST_300001_SM_1000_NS8cuda_cub3parE)
_ZN34_INTERNAL_d97fab9e_4_k_cu_e221d5f76thrust24THRUST_300001_SM_1000_NS8cuda_cub3parE:
	.zero		1
	.type		_ZN34_INTERNAL_d97fab9e_4_k_cu_e221d5f76thrust24THRUST_300001_SM_1000_NS12placeholders2_4E,@object
	.size		_ZN34_INTERNAL_d97fab9e_4_k_cu_e221d5f76thrust24THRUST_300001_SM_1000_NS12placeholders2_4E,(_ZN34_INTERNAL_d97fab9e_4_k_cu_e221d5f74cuda3std3__45__cpo4cendE - _ZN34_INTERNAL_d97fab9e_4_k_cu_e221d5f76thrust24THRUST_300001_SM_1000_NS12placeholders2_4E)
_ZN34_INTERNAL_d97fab9e_4_k_cu_e221d5f76thrust24THRUST_300001_SM_1000_NS12placeholders2_4E:
	.zero		1
	.type		_ZN34_INTERNAL_d97fab9e_4_k_cu_e221d5f74cuda3std3__45__cpo4cendE,@object
	.size		_ZN34_INTERNAL_d97fab9e_4_k_cu_e221d5f74cuda3std3__45__cpo4cendE,(_ZN34_INTERNAL_d97fab9e_4_k_cu_e221d5f74cuda3std6ranges3__45__cpo4cendE - _ZN34_INTERNAL_d97fab9e_4_k_cu_e221d5f74cuda3std3__45__cpo4cendE)
_ZN34_INTERNAL_d97fab9e_4_k_cu_e221d5f74cuda3std3__45__cpo4cendE:
	.zero		1
	.type		_ZN34_INTERNAL_d97fab9e_4_k_cu_e221d5f74cuda3std6ranges3__45__cpo4cendE,@object
	.size		_ZN34_INTERNAL_d97fab9e_4_k_cu_e221d5f74cuda3std6ranges3__45__cpo4cendE,(_ZN34_INTERNAL_d97fab9e_4_k_cu_e221d5f74cuda3std3__420unreachable_sentinelE - _ZN34_INTERNAL_d97fab9e_4_k_cu_e221d5f74cuda3std6ranges3__45__cpo4cendE)
_ZN34_INTERNAL_d97fab9e_4_k_cu_e221d5f74cuda3std6ranges3__45__cpo4cendE:
	.zero		1
	.type		_ZN34_INTERNAL_d97fab9e_4_k_cu_e221d5f74cuda3std3__420unreachable_sentinelE,@object
	.size		_ZN34_INTERNAL_d97fab9e_4_k_cu_e221d5f74cuda3std3__420unreachable_sentinelE,(_ZN34_INTERNAL_d97fab9e_4_k_cu_e221d5f74cuda3std6ranges3__45__cpo5ssizeE - _ZN34_INTERNAL_d97fab9e_4_k_cu_e221d5f74cuda3std3__420unreachable_sentinelE)
_ZN34_INTERNAL_d97fab9e_4_k_cu_e221d5f74cuda3std3__420unreachable_sentinelE:
	.zero		1
	.type		_ZN34_INTERNAL_d97fab9e_4_k_cu_e221d5f74cuda3std6ranges3__45__cpo5ssizeE,@object
	.size		_ZN34_INTERNAL_d97fab9e_4_k_cu_e221d5f74cuda3std6ranges3__45__cpo5ssizeE,(_ZN34_INTERNAL_d97fab9e_4_k_cu_e221d5f76thrust24THRUST_300001_SM_1000_NS12placeholders2_8E - _ZN34_INTERNAL_d97fab9e_4_k_cu_e221d5f74cuda3std6ranges3__45__cpo5ssizeE)
_ZN34_INTERNAL_d97fab9e_4_k_cu_e221d5f74cuda3std6ranges3__45__cpo5ssizeE:
	.zero		1
	.type		_ZN34_INTERNAL_d97fab9e_4_k_cu_e221d5f76thrust24THRUST_300001_SM_1000_NS12placeholders2_8E,@object
	.size		_ZN34_INTERNAL_d97fab9e_4_k_cu_e221d5f76thrust24THRUST_300001_SM_1000_NS12placeholders2_8E,(_ZN34_INTERNAL_d97fab9e_4_k_cu_e221d5f74cuda3std3__45__cpo5crendE - _ZN34_INTERNAL_d97fab9e_4_k_cu_e221d5f76thrust24THRUST_300001_SM_1000_NS12placeholders2_8E)
_ZN34_INTERNAL_d97fab9e_4_k_cu_e221d5f76thrust24THRUST_300001_SM_1000_NS12placeholders2_8E:
	.zero		1
	.type		_ZN34_INTERNAL_d97fab9e_4_k_cu_e221d5f74cuda3std3__45__cpo5crendE,@object
	.size		_ZN34_INTERNAL_d97fab9e_4_k_cu_e221d5f74cuda3std3__45__cpo5crendE,(_ZN34_INTERNAL_d97fab9e_4_k_cu_e221d5f74cuda3std6ranges3__45__cpo4prevE - _ZN34_INTERNAL_d97fab9e_4_k_cu_e221d5f74cuda3std3__45__cpo5crendE)
_ZN34_INTERNAL_d97fab9e_4_k_cu_e221d5f74cuda3std3__45__cpo5crendE:
	.zero		1
	.type		_ZN34_INTERNAL_d97fab9e_4_k_cu_e221d5f74cuda3std6ranges3__45__cpo4prevE,@object
	.size		_ZN34_INTERNAL_d97fab9e_4_k_cu_e221d5f74cuda3std6ranges3__45__cpo4prevE,(_ZN34_INTERNAL_d97fab9e_4_k_cu_e221d5f74cuda3std6ranges3__45__cpo9iter_moveE - _ZN34_INTERNAL_d97fab9e_4_k_cu_e221d5f74cuda3std6ranges3__45__cpo4prevE)
_ZN34_INTERNAL_d97fab9e_4_k_cu_e221d5f74cuda3std6ranges3__45__cpo4prevE:
	.zero		1
	.type		_ZN34_INTERNAL_d97fab9e_4_k_cu_e221d5f74cuda3std6ranges3__45__cpo9iter_moveE,@object
	.size		_ZN34_INTERNAL_d97fab9e_4_k_cu_e221d5f74cuda3std6ranges3__45__cpo9iter_moveE,(_ZN34_INTERNAL_d97fab9e_4_k_cu_e221d5f76thrust24THRUST_300001_SM_1000_NS6system6detail10sequential3seqE - _ZN34_INTERNAL_d97fab9e_4_k_cu_e221d5f74cuda3std6ranges3__45__cpo9iter_moveE)
_ZN34_INTERNAL_d97fab9e_4_k_cu_e221d5f74cuda3std6ranges3__45__cpo9iter_moveE:
	.zero		1
	.type		_ZN34_INTERNAL_d97fab9e_4_k_cu_e221d5f76thrust24THRUST_300001_SM_1000_NS6system6detail10sequential3seqE,@object
	.size		_ZN34_INTERNAL_d97fab9e_4_k_cu_e221d5f76thrust24THRUST_300001_SM_1000_NS6system6detail10sequential3seqE,(.L_31 - _ZN34_INTERNAL_d97fab9e_4_k_cu_e221d5f76thrust24THRUST_300001_SM_1000_NS6system6detail10sequential3seqE)
_ZN34_INTERNAL_d97fab9e_4_k_cu_e221d5f76thrust24THRUST_300001_SM_1000_NS6system6detail10sequential3seqE:
	.zero		1
.L_31:


//--------------------- .nv.shared._ZN3cub18CUB_300001_SM_10006detail6reduce18DeviceReduceKernelINS2_10policy_hubIdyN4cuda3std3__44plusIdEEE10Policy1000EN6thrust24THRUST_300001_SM_1000_NS10device_ptrIdEEyS9_dNS7_10__identityEEEvT0_PT3_T1_NS0_13GridEvenShareISK_EET2_T4_ --------------------------
	.section	.nv.shared._ZN3cub18CUB_300001_SM_10006detail6reduce18DeviceReduceKernelINS2_10policy_hubIdyN4cuda3std3__44plusIdEEE10Policy1000EN6thrust24THRUST_300001_SM_1000_NS10device_ptrIdEEyS9_dNS7_10__identityEEEvT0_PT3_T1_NS0_13GridEvenShareISK_EET2_T4_,"aw",@nobits
	.sectionflags	@""
	.align	8
.nv.shared._ZN3cub18CUB_300001_SM_10006detail6reduce18DeviceReduceKernelINS2_10policy_hubIdyN4cuda3std3__44plusIdEEE10Policy1000EN6thrust24THRUST_300001_SM_1000_NS10device_ptrIdEEyS9_dNS7_10__identityEEEvT0_PT3_T1_NS0_13GridEvenShareISK_EET2_T4_:
	.zero		1176


//--------------------- .nv.shared._ZN3cub18CUB_300001_SM_10006detail6reduce28DeviceReduceSingleTileKernelINS2_10policy_hubIdyN4cuda3std3__44plusIdEEE10Policy1000EN6thrust24THRUST_300001_SM_1000_NS10device_ptrIdEEPdyS9_ddNS7_10__identityEEEvT0_T1_T2_T3_T4_T6_ --------------------------
	.section	.nv.shared._ZN3cub18CUB_300001_SM_10006detail6reduce28DeviceReduceSingleTileKernelINS2_10policy_hubIdyN4cuda3std3__44plusIdEEE10Policy1000EN6thrust24THRUST_300001_SM_1000_NS10device_ptrIdEEPdyS9_ddNS7_10__identityEEEvT0_T1_T2_T3_T4_T6_,"aw",@nobits
	.sectionflags	@""
	.align	8
.nv.shared._ZN3cub18CUB_300001_SM_10006detail6reduce28DeviceReduceSingleTileKernelINS2_10policy_hubIdyN4cuda3std3__44plusIdEEE10Policy1000EN6thrust24THRUST_300001_SM_1000_NS10device_ptrIdEEPdyS9_ddNS7_10__identityEEEvT0_T1_T2_T3_T4_T6_:
	.zero		1176


//--------------------- .nv.shared._ZN3cub18CUB_300001_SM_10006detail6reduce28DeviceReduceSingleTileKernelINS2_10policy_hubIdjN4cuda3std3__44plusIdEEE10Policy1000EPdSC_iS9_ddNS7_10__identityEEEvT0_T1_T2_T3_T4_T6_ --------------------------
	.section	.nv.shared._ZN3cub18CUB_300001_SM_10006detail6reduce28DeviceReduceSingleTileKernelINS2_10policy_hubIdjN4cuda3std3__44plusIdEEE10Policy1000EPdSC_iS9_ddNS7_10__identityEEEvT0_T1_T2_T3_T4_T6_,"aw",@nobits
	.sectionflags	@""
	.align	8
.nv.shared._ZN3cub18CUB_300001_SM_10006detail6reduce28DeviceReduceSingleTileKernelINS2_10policy_hubIdjN4cuda3std3__44plusIdEEE10Policy1000EPdSC_iS9_ddNS7_10__identityEEEvT0_T1_T2_T3_T4_T6_:
	.zero		1216


//--------------------- .nv.shared._ZN3cub18CUB_300001_SM_10006detail6reduce18DeviceReduceKernelINS2_10policy_hubIdjN4cuda3std3__44plusIdEEE10Policy1000EN6thrust24THRUST_300001_SM_1000_NS10device_ptrIdEEjS9_dNS7_10__identityEEEvT0_PT3_T1_NS0_13GridEvenShareISK_EET2_T4_ --------------------------
	.section	.nv.shared._ZN3cub18CUB_300001_SM_10006detail6reduce18DeviceReduceKernelINS2_10policy_hubIdjN4cuda3std3__44plusIdEEE10Policy1000EN6thrust24THRUST_300001_SM_1000_NS10device_ptrIdEEjS9_dNS7_10__identityEEEvT0_PT3_T1_NS0_13GridEvenShareISK_EET2_T4_,"aw",@nobits
	.sectionflags	@""
	.align	8
.nv.shared._ZN3cub18CUB_300001_SM_10006detail6reduce18DeviceReduceKernelINS2_10policy_hubIdjN4cuda3std3__44plusIdEEE10Policy1000EN6thrust24THRUST_300001_SM_1000_NS10device_ptrIdEEjS9_dNS7_10__identityEEEvT0_PT3_T1_NS0_13GridEvenShareISK_EET2_T4_:
	.zero		1216


//--------------------- .nv.shared._ZN3cub18CUB_300001_SM_10006detail6reduce28DeviceReduceSingleTileKernelINS2_10policy_hubIdjN4cuda3std3__44plusIdEEE10Policy1000EN6thrust24THRUST_300001_SM_1000_NS10device_ptrIdEEPdjS9_ddNS7_10__identityEEEvT0_T1_T2_T3_T4_T6_ --------------------------
	.section	.nv.shared._ZN3cub18CUB_300001_SM_10006detail6reduce28DeviceReduceSingleTileKernelINS2_10policy_hubIdjN4cuda3std3__44plusIdEEE10Policy1000EN6thrust24THRUST_300001_SM_1000_NS10device_ptrIdEEPdjS9_ddNS7_10__identityEEEvT0_T1_T2_T3_T4_T6_,"aw",@nobits
	.sectionflags	@""
	.align	8
.nv.shared._ZN3cub18CUB_300001_SM_10006detail6reduce28DeviceReduceSingleTileKernelINS2_10policy_hubIdjN4cuda3std3__44plusIdEEE10Policy1000EN6thrust24THRUST_300001_SM_1000_NS10device_ptrIdEEPdjS9_ddNS7_10__identityEEEvT0_T1_T2_T3_T4_T6_:
	.zero		1216


//--------------------- .nv.shared._Z5adi_yPdS_S_ii --------------------------
	.section	.nv.shared._Z5adi_yPdS_S_ii,"aw",@nobits
	.sectionflags	@""
	.align	8
.nv.shared._Z5adi_yPdS_S_ii:
	.zero		31744


//--------------------- .nv.shared._Z5adi_xPdS_S_ii --------------------------
	.section	.nv.shared._Z5adi_xPdS_S_ii,"aw",@nobits
	.sectionflags	@""
	.align	8
.nv.shared._Z5adi_xPdS_S_ii:
	.zero		11264


//--------------------- .nv.constant0._ZN3cub18CUB_300001_SM_10006detail6reduce28DeviceReduceSingleTileKernelINS2_10policy_hubIdyN4cuda3std3__44plusIdEEE10Policy1000EPdSC_iS9_ddNS7_10__identityEEEvT0_T1_T2_T3_T4_T6_ --------------------------
	.section	.nv.constant0._ZN3cub18CUB_300001_SM_10006detail6reduce28DeviceReduceSingleTileKernelINS2_10policy_hubIdyN4cuda3std3__44plusIdEEE10Policy1000EPdSC_iS9_ddNS7_10__identityEEEvT0_T1_T2_T3_T4_T6_,"a",@progbits
	.sectionflags	@""
	.align	4
.nv.constant0._ZN3cub18CUB_300001_SM_10006detail6reduce28DeviceReduceSingleTileKernelINS2_10policy_hubIdyN4cuda3std3__44plusIdEEE10Policy1000EPdSC_iS9_ddNS7_10__identityEEEvT0_T1_T2_T3_T4_T6_:
	.zero		929


//--------------------- .nv.constant0._ZN3cub18CUB_300001_SM_10006detail6reduce18DeviceReduceKernelINS2_10policy_hubIdyN4cuda3std3__44plusIdEEE10Policy1000EN6thrust24THRUST_300001_SM_1000_NS10device_ptrIdEEyS9_dNS7_10__identityEEEvT0_PT3_T1_NS0_13GridEvenShareISK_EET2_T4_ --------------------------
	.section	.nv.constant0._ZN3cub18CUB_300001_SM_10006detail6reduce18DeviceReduceKernelINS2_10policy_hubIdyN4cuda3std3__44plusIdEEE10Policy1000EN6thrust24THRUST_300001_SM_1000_NS10device_ptrIdEEyS9_dNS7_10__identityEEEvT0_PT3_T1_NS0_13GridEvenShareISK_EET2_T4_,"a",@progbits
	.sectionflags	@""
	.align	4
.nv.constant0._ZN3cub18CUB_300001_SM_10006detail6reduce18DeviceReduceKernelINS2_10policy_hubIdyN4cuda3std3__44plusIdEEE10Policy1000EN6thrust24THRUST_300001_SM_1000_NS10device_ptrIdEEyS9_dNS7_10__identityEEEvT0_PT3_T1_NS0_13GridEvenShareISK_EET2_T4_:
	.zero		994


//--------------------- .nv.constant0._ZN3cub18CUB_300001_SM_10006detail6reduce28DeviceReduceSingleTileKernelINS2_10policy_hubIdyN4cuda3std3__44plusIdEEE10Policy1000EN6thrust24THRUST_300001_SM_1000_NS10device_ptrIdEEPdyS9_ddNS7_10__identityEEEvT0_T1_T2_T3_T4_T6_ --------------------------
	.section	.nv.constant0._ZN3cub18CUB_300001_SM_10006detail6reduce28DeviceReduceSingleTileKernelINS2_10policy_hubIdyN4cuda3std3__44plusIdEEE10Policy1000EN6thrust24THRUST_300001_SM_1000_NS10device_ptrIdEEPdyS9_ddNS7_10__identityEEEvT0_T1_T2_T3_T4_T6_,"a",@progbits
	.sectionflags	@""
	.align	4
.nv.constant0._ZN3cub18CUB_300001_SM_10006detail6reduce28DeviceReduceSingleTileKernelINS2_10policy_hubIdyN4cuda3std3__44plusIdEEE10Policy1000EN6thrust24THRUST_300001_SM_1000_NS10device_ptrIdEEPdyS9_ddNS7_10__identityEEEvT0_T1_T2_T3_T4_T6_:
	.zero		937


//--------------------- .nv.constant0._ZN3cub18CUB_300001_SM_10006detail6reduce28DeviceReduceSingleTileKernelINS2_10policy_hubIdjN4cuda3std3__44plusIdEEE10Policy1000EPdSC_iS9_ddNS7_10__identityEEEvT0_T1_T2_T3_T4_T6_ --------------------------
	.section	.nv.constant0._ZN3cub18CUB_300001_SM_10006detail6reduce28DeviceReduceSingleTileKernelINS2_10policy_hubIdjN4cuda3std3__44plusIdEEE10Policy1000EPdSC_iS9_ddNS7_10__identityEEEvT0_T1_T2_T3_T4_T6_,"a",@progbits
	.sectionflags	@""
	.align	4
.nv.constant0._ZN3cub18CUB_300001_SM_10006detail6reduce28DeviceReduceSingleTileKernelINS2_10policy_hubIdjN4cuda3std3__44plusIdEEE10Policy1000EPdSC_iS9_ddNS7_10__identityEEEvT0_T1_T2_T3_T4_T6_:
	.zero		929


//--------------------- .nv.constant0._ZN3cub18CUB_300001_SM_10006detail6reduce18DeviceReduceKernelINS2_10policy_hubIdjN4cuda3std3__44plusIdEEE10Policy1000EN6thrust24THRUST_300001_SM_1000_NS10device_ptrIdEEjS9_dNS7_10__identityEEEvT0_PT3_T1_NS0_13GridEvenShareISK_EET2_T4_ --------------------------
	.section	.nv.constant0._ZN3cub18CUB_300001_SM_10006detail6reduce18DeviceReduceKernelINS2_10policy_hubIdjN4cuda3std3__44plusIdEEE10Policy1000EN6thrust24THRUST_300001_SM_1000_NS10device_ptrIdEEjS9_dNS7_10__identityEEEvT0_PT3_T1_NS0_13GridEvenShareISK_EET2_T4_,"a",@progbits
	.sectionflags	@""
	.align	4
.nv.constant0._ZN3cub18CUB_300001_SM_10006detail6reduce18DeviceReduceKernelINS2_10policy_hubIdjN4cuda3std3__44plusIdEEE10Policy1000EN6thrust24THRUST_300001_SM_1000_NS10device_ptrIdEEjS9_dNS7_10__identityEEEvT0_PT3_T1_NS0_13GridEvenShareISK_EET2_T4_:
	.zero		958


//--------------------- .nv.constant0._ZN3cub18CUB_300001_SM_10006detail6reduce28DeviceReduceSingleTileKernelINS2_10policy_hubIdjN4cuda3std3__44plusIdEEE10Policy1000EN6thrust24THRUST_300001_SM_1000_NS10device_ptrIdEEPdjS9_ddNS7_10__identityEEEvT0_T1_T2_T3_T4_T6_ --------------------------
	.section	.nv.constant0._ZN3cub18CUB_300001_SM_10006detail6reduce28DeviceReduceSingleTileKernelINS2_10policy_hubIdjN4cuda3std3__44plusIdEEE10Policy1000EN6thrust24THRUST_300001_SM_1000_NS10device_ptrIdEEPdjS9_ddNS7_10__identityEEEvT0_T1_T2_T3_T4_T6_,"a",@progbits
	.sectionflags	@""
	.align	4
.nv.constant0._ZN3cub18CUB_300001_SM_10006detail6reduce28DeviceReduceSingleTileKernelINS2_10policy_hubIdjN4cuda3std3__44plusIdEEE10Policy1000EN6thrust24THRUST_300001_SM_1000_NS10device_ptrIdEEPdjS9_ddNS7_10__identityEEEvT0_T1_T2_T3_T4_T6_:
	.zero		929


//--------------------- .nv.constant0._ZN3cub18CUB_300001_SM_10006detail11EmptyKernelIvEEvv --------------------------
	.section	.nv.constant0._ZN3cub18CUB_300001_SM_10006detail11EmptyKernelIvEEvv,"a",@progbits
	.sectionflags	@""
	.align	4
.nv.constant0._ZN3cub18CUB_300001_SM_10006detail11EmptyKernelIvEEvv:
	.zero		896


//--------------------- .nv.constant0._Z5adi_yPdS_S_ii --------------------------
	.section	.nv.constant0._Z5adi_yPdS_S_ii,"a",@progbits
	.sectionflags	@""
	.align	4
.nv.constant0._Z5adi_yPdS_S_ii:
	.zero		928


//--------------------- .nv.constant0._Z5adi_xPdS_S_ii --------------------------
	.section	.nv.constant0._Z5adi_xPdS_S_ii,"a",@progbits
	.sectionflags	@""
	.align	4
.nv.constant0._Z5adi_xPdS_S_ii:
	.zero		928


//--------------------- .nv.constant0._Z11jacobi_iterPdS_S_S_iiddd --------------------------
	.section	.nv.constant0._Z11jacobi_iterPdS_S_S_iiddd,"a",@progbits
	.sectionflags	@""
	.align	4
.nv.constant0._Z11jacobi_iterPdS_S_S_iiddd:
	.zero		960


//--------------------- .nv.constant0._Z9compute_rPdS_S_iiddd --------------------------
	.section	.nv.constant0._Z9compute_rPdS_S_iiddd,"a",@progbits
	.sectionflags	@""
	.align	4
.nv.constant0._Z9compute_rPdS_S_iiddd:
	.zero		952


//--------------------- .nv.constant0._Z11compute_r_jPdS_S_iiddd --------------------------
	.section	.nv.constant0._Z11compute_r_jPdS_S_iiddd,"a",@progbits
	.sectionflags	@""
	.align	4
.nv.constant0._Z11compute_r_jPdS_S_iiddd:
	.zero		952


//--------------------- .nv.constant0._Z6updatePdS_iidd --------------------------
	.section	.nv.constant0._Z6updatePdS_iidd,"a",@progbits
	.sectionflags	@""
	.align	4
.nv.constant0._Z6updatePdS_iidd:
	.zero		936


//--------------------- .nv.constant0._Z10initializePdiidd --------------------------
	.section	.nv.constant0._Z10initializePdiidd,"a",@progbits
	.sectionflags	@""
	.align	4
.nv.constant0._Z10initializePdiidd:
	.zero		928


//--------------------- SYMBOLS --------------------------

	.type		.nv.reservedSmem.offset0,@object
	.size		.nv.reservedSmem.offset0,0x4
	.type		.nv.reservedSmem.cap,@object
	.size		.nv.reservedSmem.cap,0x4
